//
// Generated by NVIDIA NVVM Compiler
//
// Compiler Build ID: CL-36424714
// Cuda compilation tools, release 13.0, V13.0.88
// Based on NVVM 20.0.0
//

.version 9.0
.target sm_100
.address_size 64

	// .globl	_Z16detect_monolithsmPli
.extern .func  (.param .b32 func_retval0) vprintf
(
	.param .b64 vprintf_param_0,
	.param .b64 vprintf_param_1
)
;
.global .align 1 .b8 $str[11] = {83, 101, 101, 100, 32, 37, 108, 108, 117, 10};

.visible .entry _Z16detect_monolithsmPli(
	.param .u64 _Z16detect_monolithsmPli_param_0,
	.param .u64 .ptr .align 1 _Z16detect_monolithsmPli_param_1,
	.param .u32 _Z16detect_monolithsmPli_param_2
)
{
	.local .align 8 .b8 	__local_depot0[13944];
	.reg .b64 	%SP;
	.reg .b64 	%SPL;
	.reg .pred 	%p<170>;
	.reg .b16 	%rs<117>;
	.reg .b32 	%r<3828>;
	.reg .b64 	%rd<1048>;
	.reg .b64 	%fd<476>;

	mov.u64 	%SPL, __local_depot0;
	cvta.local.u64 	%SP, %SPL;
	ld.param.u64 	%rd175, [_Z16detect_monolithsmPli_param_0];
	ld.param.u32 	%r166, [_Z16detect_monolithsmPli_param_2];
	add.u64 	%rd1, %SPL, 0;
	mov.u32 	%r167, %ctaid.x;
	mov.u32 	%r168, %ntid.x;
	mov.u32 	%r169, %tid.x;
	mad.lo.s32 	%r1, %r167, %r168, %r169;
	setp.ge.s32 	%p1, %r1, %r166;
	@%p1 bra 	$L__BB0_149;
	add.u64 	%rd178, %SP, 13936;
	add.u64 	%rd179, %SPL, 13936;
	cvt.s64.s32 	%rd180, %r1;
	add.s64 	%rd181, %rd175, %rd180;
	st.local.u64 	[%rd179], %rd181;
	mov.u64 	%rd182, $str;
	cvta.global.u64 	%rd183, %rd182;
	{ // callseq 0, 0
	.param .b64 param0;
	st.param.b64 	[param0], %rd183;
	.param .b64 param1;
	st.param.b64 	[param1], %rd178;
	.param .b32 retval0;
	call.uni (retval0), 
	vprintf, 
	(
	param0, 
	param1
	);
	ld.param.b32 	%r171, [retval0];
	} // callseq 0
	and.b64  	%rd184, %rd181, 281474976710655;
	xor.b64  	%rd964, %rd184, 25214903917;
	mov.b32 	%r3772, 0;
$L__BB0_2:
	mad.lo.s64 	%rd185, %rd964, 76790647859193, 25707281917278;
	and.b64  	%rd964, %rd185, 281474976710655;
	mov.b32 	%r3773, 256;
$L__BB0_3:
	add.s32 	%r174, %r3773, -1;
	and.b32  	%r175, %r3773, %r174;
	setp.eq.s32 	%p2, %r175, 0;
	@%p2 bra 	$L__BB0_4;
	bra.uni 	$L__BB0_5;
$L__BB0_4:
	mad.lo.s64 	%rd188, %rd964, 25214903917, 11;
	and.b64  	%rd964, %rd188, 281474976710655;
	bra.uni 	$L__BB0_6;
$L__BB0_5:
	mad.lo.s64 	%rd186, %rd964, 25214903917, 11;
	and.b64  	%rd964, %rd186, 281474976710655;
	shr.u64 	%rd187, %rd964, 17;
	cvt.u32.u64 	%r176, %rd187;
	rem.u32 	%r177, %r176, %r3773;
	sub.s32 	%r178, %r3773, %r177;
	add.s32 	%r179, %r178, %r176;
	setp.lt.s32 	%p3, %r179, 1;
	@%p3 bra 	$L__BB0_5;
$L__BB0_6:
	setp.gt.u32 	%p4, %r3773, 1;
	mov.u32 	%r3773, %r174;
	@%p4 bra 	$L__BB0_3;
	add.s32 	%r3772, %r3772, 1;
	setp.ne.s32 	%p5, %r3772, 48;
	@%p5 bra 	$L__BB0_2;
	mad.lo.s64 	%rd189, %rd964, 806876925344, 352;
	and.b64  	%rd190, %rd189, 9007199120523264;
	mad.lo.s64 	%rd191, %rd964, 8602081037417187945, 277363943098;
	shr.u64 	%rd192, %rd191, 21;
	and.b64  	%rd193, %rd192, 134217727;
	or.b64  	%rd194, %rd193, %rd190;
	cvt.rn.f64.u64 	%fd5, %rd194;
	mul.f64 	%fd6, %fd5, 0d3CA0000000000000;
	mul.f64 	%fd7, %fd6, 0d4070000000000000;
	st.local.f64 	[%rd1+512], %fd7;
	mad.lo.s64 	%rd195, %rd964, 1736862336005215904, 2666505958129870752;
	and.b64  	%rd196, %rd195, 9007199120523264;
	mad.lo.s64 	%rd197, %rd964, 5985058416696778513, -8542997297661424380;
	shr.u64 	%rd198, %rd197, 21;
	and.b64  	%rd199, %rd198, 134217727;
	or.b64  	%rd200, %rd199, %rd196;
	cvt.rn.f64.u64 	%fd8, %rd200;
	mul.f64 	%fd9, %fd8, 0d3CA0000000000000;
	mul.f64 	%fd10, %fd9, 0d4070000000000000;
	st.local.f64 	[%rd1+520], %fd10;
	mad.lo.s64 	%rd201, %rd964, 8074320948992935840, 7136985854854846432;
	and.b64  	%rd202, %rd201, 9007199120523264;
	mad.lo.s64 	%rd203, %rd964, 3291645168302270457, 7610264652607923550;
	and.b64  	%rd967, %rd203, 281474976710655;
	shr.u64 	%rd204, %rd967, 21;
	or.b64  	%rd205, %rd204, %rd202;
	cvt.rn.f64.u64 	%fd11, %rd205;
	mul.f64 	%fd12, %fd11, 0d3CA0000000000000;
	mul.f64 	%fd13, %fd12, 0d4070000000000000;
	st.local.f64 	[%rd1+528], %fd13;
	mov.b32 	%r181, 117835012;
	mov.b32 	%r182, 50462976;
	st.local.v2.b32 	[%rd1], {%r182, %r181};
	mov.b32 	%r183, 252579084;
	mov.b32 	%r184, 185207048;
	st.local.v2.b32 	[%rd1+8], {%r184, %r183};
	mov.b32 	%r185, 387323156;
	mov.b32 	%r186, 319951120;
	st.local.v2.b32 	[%rd1+16], {%r186, %r185};
	mov.b32 	%r187, 522067228;
	mov.b32 	%r188, 454695192;
	st.local.v2.b32 	[%rd1+24], {%r188, %r187};
	mov.b32 	%r189, 656811300;
	mov.b32 	%r190, 589439264;
	st.local.v2.b32 	[%rd1+32], {%r190, %r189};
	mov.b32 	%r191, 791555372;
	mov.b32 	%r192, 724183336;
	st.local.v2.b32 	[%rd1+40], {%r192, %r191};
	mov.b32 	%r193, 926299444;
	mov.b32 	%r194, 858927408;
	st.local.v2.b32 	[%rd1+48], {%r194, %r193};
	mov.b32 	%r195, 1061043516;
	mov.b32 	%r196, 993671480;
	st.local.v2.b32 	[%rd1+56], {%r196, %r195};
	mov.b32 	%r197, 1195787588;
	mov.b32 	%r198, 1128415552;
	st.local.v2.b32 	[%rd1+64], {%r198, %r197};
	mov.b32 	%r199, 1330531660;
	mov.b32 	%r200, 1263159624;
	st.local.v2.b32 	[%rd1+72], {%r200, %r199};
	mov.b32 	%r201, 1465275732;
	mov.b32 	%r202, 1397903696;
	st.local.v2.b32 	[%rd1+80], {%r202, %r201};
	mov.b32 	%r203, 1600019804;
	mov.b32 	%r204, 1532647768;
	st.local.v2.b32 	[%rd1+88], {%r204, %r203};
	mov.b32 	%r205, 1734763876;
	mov.b32 	%r206, 1667391840;
	st.local.v2.b32 	[%rd1+96], {%r206, %r205};
	mov.b32 	%r207, 1869507948;
	mov.b32 	%r208, 1802135912;
	st.local.v2.b32 	[%rd1+104], {%r208, %r207};
	mov.b32 	%r209, 2004252020;
	mov.b32 	%r210, 1936879984;
	st.local.v2.b32 	[%rd1+112], {%r210, %r209};
	mov.b32 	%r211, 2138996092;
	mov.b32 	%r212, 2071624056;
	st.local.v2.b32 	[%rd1+120], {%r212, %r211};
	mov.b32 	%r213, -2021227132;
	mov.b32 	%r214, -2088599168;
	st.local.v2.b32 	[%rd1+128], {%r214, %r213};
	mov.b32 	%r215, -1886483060;
	mov.b32 	%r216, -1953855096;
	st.local.v2.b32 	[%rd1+136], {%r216, %r215};
	mov.b32 	%r217, -1751738988;
	mov.b32 	%r218, -1819111024;
	st.local.v2.b32 	[%rd1+144], {%r218, %r217};
	mov.b32 	%r219, -1616994916;
	mov.b32 	%r220, -1684366952;
	st.local.v2.b32 	[%rd1+152], {%r220, %r219};
	mov.b32 	%r221, -1482250844;
	mov.b32 	%r222, -1549622880;
	st.local.v2.b32 	[%rd1+160], {%r222, %r221};
	mov.b32 	%r223, -1347506772;
	mov.b32 	%r224, -1414878808;
	st.local.v2.b32 	[%rd1+168], {%r224, %r223};
	mov.b32 	%r225, -1212762700;
	mov.b32 	%r226, -1280134736;
	st.local.v2.b32 	[%rd1+176], {%r226, %r225};
	mov.b32 	%r227, -1078018628;
	mov.b32 	%r228, -1145390664;
	st.local.v2.b32 	[%rd1+184], {%r228, %r227};
	mov.b32 	%r229, -943274556;
	mov.b32 	%r230, -1010646592;
	st.local.v2.b32 	[%rd1+192], {%r230, %r229};
	mov.b32 	%r231, -808530484;
	mov.b32 	%r232, -875902520;
	st.local.v2.b32 	[%rd1+200], {%r232, %r231};
	mov.b32 	%r233, -673786412;
	mov.b32 	%r234, -741158448;
	st.local.v2.b32 	[%rd1+208], {%r234, %r233};
	mov.b32 	%r235, -539042340;
	mov.b32 	%r236, -606414376;
	st.local.v2.b32 	[%rd1+216], {%r236, %r235};
	mov.b32 	%r237, -404298268;
	mov.b32 	%r238, -471670304;
	st.local.v2.b32 	[%rd1+224], {%r238, %r237};
	mov.b32 	%r239, -269554196;
	mov.b32 	%r240, -336926232;
	st.local.v2.b32 	[%rd1+232], {%r240, %r239};
	mov.b32 	%r241, -134810124;
	mov.b32 	%r242, -202182160;
	st.local.v2.b32 	[%rd1+240], {%r242, %r241};
	mov.b32 	%r243, -66052;
	mov.b32 	%r244, -67438088;
	st.local.v2.b32 	[%rd1+248], {%r244, %r243};
	st.local.v2.b32 	[%rd1+256], {%r182, %r181};
	st.local.v2.b32 	[%rd1+264], {%r184, %r183};
	st.local.v2.b32 	[%rd1+272], {%r186, %r185};
	st.local.v2.b32 	[%rd1+280], {%r188, %r187};
	st.local.v2.b32 	[%rd1+288], {%r190, %r189};
	st.local.v2.b32 	[%rd1+296], {%r192, %r191};
	st.local.v2.b32 	[%rd1+304], {%r194, %r193};
	st.local.v2.b32 	[%rd1+312], {%r196, %r195};
	st.local.v2.b32 	[%rd1+320], {%r198, %r197};
	st.local.v2.b32 	[%rd1+328], {%r200, %r199};
	st.local.v2.b32 	[%rd1+336], {%r202, %r201};
	st.local.v2.b32 	[%rd1+344], {%r204, %r203};
	st.local.v2.b32 	[%rd1+352], {%r206, %r205};
	st.local.v2.b32 	[%rd1+360], {%r208, %r207};
	st.local.v2.b32 	[%rd1+368], {%r210, %r209};
	st.local.v2.b32 	[%rd1+376], {%r212, %r211};
	st.local.v2.b32 	[%rd1+384], {%r214, %r213};
	st.local.v2.b32 	[%rd1+392], {%r216, %r215};
	st.local.v2.b32 	[%rd1+400], {%r218, %r217};
	st.local.v2.b32 	[%rd1+408], {%r220, %r219};
	st.local.v2.b32 	[%rd1+416], {%r222, %r221};
	st.local.v2.b32 	[%rd1+424], {%r224, %r223};
	st.local.v2.b32 	[%rd1+432], {%r226, %r225};
	st.local.v2.b32 	[%rd1+440], {%r228, %r227};
	st.local.v2.b32 	[%rd1+448], {%r230, %r229};
	st.local.v2.b32 	[%rd1+456], {%r232, %r231};
	st.local.v2.b32 	[%rd1+464], {%r234, %r233};
	st.local.v2.b32 	[%rd1+472], {%r236, %r235};
	st.local.v2.b32 	[%rd1+480], {%r238, %r237};
	st.local.v2.b32 	[%rd1+488], {%r240, %r239};
	st.local.v2.b32 	[%rd1+496], {%r242, %r241};
	st.local.v2.b32 	[%rd1+504], {%r244, %r243};
	mov.b32 	%r3774, 0;
$L__BB0_9:
	sub.s32 	%r7, 256, %r3774;
	sub.s32 	%r245, 255, %r3774;
	and.b32  	%r246, %r7, %r245;
	setp.eq.s32 	%p6, %r246, 0;
	@%p6 bra 	$L__BB0_10;
	bra.uni 	$L__BB0_11;
$L__BB0_10:
	cvt.u64.u32 	%rd208, %r7;
	mad.lo.s64 	%rd209, %rd967, 25214903917, 11;
	and.b64  	%rd967, %rd209, 281474976710655;
	shr.u64 	%rd210, %rd967, 17;
	mul.lo.s64 	%rd211, %rd210, %rd208;
	shr.u64 	%rd212, %rd211, 31;
	cvt.u32.u64 	%r3775, %rd212;
	bra.uni 	$L__BB0_12;
$L__BB0_11:
	mad.lo.s64 	%rd206, %rd967, 25214903917, 11;
	and.b64  	%rd967, %rd206, 281474976710655;
	shr.u64 	%rd207, %rd967, 17;
	cvt.u32.u64 	%r247, %rd207;
	rem.u32 	%r3775, %r247, %r7;
	sub.s32 	%r248, %r7, %r3775;
	add.s32 	%r249, %r248, %r247;
	setp.lt.s32 	%p7, %r249, 1;
	@%p7 bra 	$L__BB0_11;
$L__BB0_12:
	add.s32 	%r250, %r3775, %r3774;
	cvt.u64.u32 	%rd213, %r3774;
	add.s64 	%rd214, %rd1, %rd213;
	ld.local.u8 	%rs1, [%rd214];
	cvt.u64.u32 	%rd215, %r250;
	add.s64 	%rd216, %rd1, %rd215;
	ld.local.u8 	%rs2, [%rd216];
	st.local.u8 	[%rd214], %rs2;
	st.local.u8 	[%rd216], %rs1;
	add.s32 	%r3774, %r3774, 1;
	setp.ne.s32 	%p8, %r3774, 256;
	@%p8 bra 	$L__BB0_9;
	ld.local.v2.b32 	{%r252, %r253}, [%rd1];
	st.local.v2.b32 	[%rd1+256], {%r252, %r253};
	ld.local.v2.b32 	{%r254, %r255}, [%rd1+8];
	st.local.v2.b32 	[%rd1+264], {%r254, %r255};
	ld.local.v2.b32 	{%r256, %r257}, [%rd1+16];
	st.local.v2.b32 	[%rd1+272], {%r256, %r257};
	ld.local.v2.b32 	{%r258, %r259}, [%rd1+24];
	st.local.v2.b32 	[%rd1+280], {%r258, %r259};
	ld.local.v2.b32 	{%r260, %r261}, [%rd1+32];
	st.local.v2.b32 	[%rd1+288], {%r260, %r261};
	ld.local.v2.b32 	{%r262, %r263}, [%rd1+40];
	st.local.v2.b32 	[%rd1+296], {%r262, %r263};
	ld.local.v2.b32 	{%r264, %r265}, [%rd1+48];
	st.local.v2.b32 	[%rd1+304], {%r264, %r265};
	ld.local.v2.b32 	{%r266, %r267}, [%rd1+56];
	st.local.v2.b32 	[%rd1+312], {%r266, %r267};
	ld.local.v2.b32 	{%r268, %r269}, [%rd1+64];
	st.local.v2.b32 	[%rd1+320], {%r268, %r269};
	ld.local.v2.b32 	{%r270, %r271}, [%rd1+72];
	st.local.v2.b32 	[%rd1+328], {%r270, %r271};
	ld.local.v2.b32 	{%r272, %r273}, [%rd1+80];
	st.local.v2.b32 	[%rd1+336], {%r272, %r273};
	ld.local.v2.b32 	{%r274, %r275}, [%rd1+88];
	st.local.v2.b32 	[%rd1+344], {%r274, %r275};
	ld.local.v2.b32 	{%r276, %r277}, [%rd1+96];
	st.local.v2.b32 	[%rd1+352], {%r276, %r277};
	ld.local.v2.b32 	{%r278, %r279}, [%rd1+104];
	st.local.v2.b32 	[%rd1+360], {%r278, %r279};
	ld.local.v2.b32 	{%r280, %r281}, [%rd1+112];
	st.local.v2.b32 	[%rd1+368], {%r280, %r281};
	ld.local.v2.b32 	{%r282, %r283}, [%rd1+120];
	st.local.v2.b32 	[%rd1+376], {%r282, %r283};
	ld.local.v2.b32 	{%r284, %r285}, [%rd1+128];
	st.local.v2.b32 	[%rd1+384], {%r284, %r285};
	ld.local.v2.b32 	{%r286, %r287}, [%rd1+136];
	st.local.v2.b32 	[%rd1+392], {%r286, %r287};
	ld.local.v2.b32 	{%r288, %r289}, [%rd1+144];
	st.local.v2.b32 	[%rd1+400], {%r288, %r289};
	ld.local.v2.b32 	{%r290, %r291}, [%rd1+152];
	st.local.v2.b32 	[%rd1+408], {%r290, %r291};
	ld.local.v2.b32 	{%r292, %r293}, [%rd1+160];
	st.local.v2.b32 	[%rd1+416], {%r292, %r293};
	ld.local.v2.b32 	{%r294, %r295}, [%rd1+168];
	st.local.v2.b32 	[%rd1+424], {%r294, %r295};
	ld.local.v2.b32 	{%r296, %r297}, [%rd1+176];
	st.local.v2.b32 	[%rd1+432], {%r296, %r297};
	ld.local.v2.b32 	{%r298, %r299}, [%rd1+184];
	st.local.v2.b32 	[%rd1+440], {%r298, %r299};
	ld.local.v2.b32 	{%r300, %r301}, [%rd1+192];
	st.local.v2.b32 	[%rd1+448], {%r300, %r301};
	ld.local.v2.b32 	{%r302, %r303}, [%rd1+200];
	st.local.v2.b32 	[%rd1+456], {%r302, %r303};
	ld.local.v2.b32 	{%r304, %r305}, [%rd1+208];
	st.local.v2.b32 	[%rd1+464], {%r304, %r305};
	ld.local.v2.b32 	{%r306, %r307}, [%rd1+216];
	st.local.v2.b32 	[%rd1+472], {%r306, %r307};
	ld.local.v2.b32 	{%r308, %r309}, [%rd1+224];
	st.local.v2.b32 	[%rd1+480], {%r308, %r309};
	ld.local.v2.b32 	{%r310, %r311}, [%rd1+232];
	st.local.v2.b32 	[%rd1+488], {%r310, %r311};
	ld.local.v2.b32 	{%r312, %r313}, [%rd1+240];
	st.local.v2.b32 	[%rd1+496], {%r312, %r313};
	ld.local.v2.b32 	{%r314, %r315}, [%rd1+248];
	st.local.v2.b32 	[%rd1+504], {%r314, %r315};
	mad.lo.s64 	%rd217, %rd967, 806876925344, 352;
	and.b64  	%rd218, %rd217, 9007199120523264;
	mad.lo.s64 	%rd219, %rd967, 8602081037417187945, 277363943098;
	shr.u64 	%rd220, %rd219, 21;
	and.b64  	%rd221, %rd220, 134217727;
	or.b64  	%rd222, %rd221, %rd218;
	cvt.rn.f64.u64 	%fd14, %rd222;
	mul.f64 	%fd15, %fd14, 0d3CA0000000000000;
	mul.f64 	%fd16, %fd15, 0d4070000000000000;
	st.local.f64 	[%rd1+1048], %fd16;
	mad.lo.s64 	%rd223, %rd967, 1736862336005215904, 2666505958129870752;
	and.b64  	%rd224, %rd223, 9007199120523264;
	mad.lo.s64 	%rd225, %rd967, 5985058416696778513, -8542997297661424380;
	shr.u64 	%rd226, %rd225, 21;
	and.b64  	%rd227, %rd226, 134217727;
	or.b64  	%rd228, %rd227, %rd224;
	cvt.rn.f64.u64 	%fd17, %rd228;
	mul.f64 	%fd18, %fd17, 0d3CA0000000000000;
	mul.f64 	%fd19, %fd18, 0d4070000000000000;
	st.local.f64 	[%rd1+1056], %fd19;
	mad.lo.s64 	%rd229, %rd967, 8074320948992935840, 7136985854854846432;
	and.b64  	%rd230, %rd229, 9007199120523264;
	mad.lo.s64 	%rd231, %rd967, 3291645168302270457, 7610264652607923550;
	and.b64  	%rd970, %rd231, 281474976710655;
	shr.u64 	%rd232, %rd970, 21;
	or.b64  	%rd233, %rd232, %rd230;
	cvt.rn.f64.u64 	%fd20, %rd233;
	mul.f64 	%fd21, %fd20, 0d3CA0000000000000;
	mul.f64 	%fd22, %fd21, 0d4070000000000000;
	st.local.f64 	[%rd1+1064], %fd22;
	mov.b32 	%r316, 117835012;
	mov.b32 	%r317, 50462976;
	st.local.v2.b32 	[%rd1+536], {%r317, %r316};
	mov.b32 	%r318, 252579084;
	mov.b32 	%r319, 185207048;
	st.local.v2.b32 	[%rd1+544], {%r319, %r318};
	mov.b32 	%r320, 387323156;
	mov.b32 	%r321, 319951120;
	st.local.v2.b32 	[%rd1+552], {%r321, %r320};
	mov.b32 	%r322, 522067228;
	mov.b32 	%r323, 454695192;
	st.local.v2.b32 	[%rd1+560], {%r323, %r322};
	mov.b32 	%r324, 656811300;
	mov.b32 	%r325, 589439264;
	st.local.v2.b32 	[%rd1+568], {%r325, %r324};
	mov.b32 	%r326, 791555372;
	mov.b32 	%r327, 724183336;
	st.local.v2.b32 	[%rd1+576], {%r327, %r326};
	mov.b32 	%r328, 926299444;
	mov.b32 	%r329, 858927408;
	st.local.v2.b32 	[%rd1+584], {%r329, %r328};
	mov.b32 	%r330, 1061043516;
	mov.b32 	%r331, 993671480;
	st.local.v2.b32 	[%rd1+592], {%r331, %r330};
	mov.b32 	%r332, 1195787588;
	mov.b32 	%r333, 1128415552;
	st.local.v2.b32 	[%rd1+600], {%r333, %r332};
	mov.b32 	%r334, 1330531660;
	mov.b32 	%r335, 1263159624;
	st.local.v2.b32 	[%rd1+608], {%r335, %r334};
	mov.b32 	%r336, 1465275732;
	mov.b32 	%r337, 1397903696;
	st.local.v2.b32 	[%rd1+616], {%r337, %r336};
	mov.b32 	%r338, 1600019804;
	mov.b32 	%r339, 1532647768;
	st.local.v2.b32 	[%rd1+624], {%r339, %r338};
	mov.b32 	%r340, 1734763876;
	mov.b32 	%r341, 1667391840;
	st.local.v2.b32 	[%rd1+632], {%r341, %r340};
	mov.b32 	%r342, 1869507948;
	mov.b32 	%r343, 1802135912;
	st.local.v2.b32 	[%rd1+640], {%r343, %r342};
	mov.b32 	%r344, 2004252020;
	mov.b32 	%r345, 1936879984;
	st.local.v2.b32 	[%rd1+648], {%r345, %r344};
	mov.b32 	%r346, 2138996092;
	mov.b32 	%r347, 2071624056;
	st.local.v2.b32 	[%rd1+656], {%r347, %r346};
	mov.b32 	%r348, -2021227132;
	mov.b32 	%r349, -2088599168;
	st.local.v2.b32 	[%rd1+664], {%r349, %r348};
	mov.b32 	%r350, -1886483060;
	mov.b32 	%r351, -1953855096;
	st.local.v2.b32 	[%rd1+672], {%r351, %r350};
	mov.b32 	%r352, -1751738988;
	mov.b32 	%r353, -1819111024;
	st.local.v2.b32 	[%rd1+680], {%r353, %r352};
	mov.b32 	%r354, -1616994916;
	mov.b32 	%r355, -1684366952;
	st.local.v2.b32 	[%rd1+688], {%r355, %r354};
	mov.b32 	%r356, -1482250844;
	mov.b32 	%r357, -1549622880;
	st.local.v2.b32 	[%rd1+696], {%r357, %r356};
	mov.b32 	%r358, -1347506772;
	mov.b32 	%r359, -1414878808;
	st.local.v2.b32 	[%rd1+704], {%r359, %r358};
	mov.b32 	%r360, -1212762700;
	mov.b32 	%r361, -1280134736;
	st.local.v2.b32 	[%rd1+712], {%r361, %r360};
	mov.b32 	%r362, -1078018628;
	mov.b32 	%r363, -1145390664;
	st.local.v2.b32 	[%rd1+720], {%r363, %r362};
	mov.b32 	%r364, -943274556;
	mov.b32 	%r365, -1010646592;
	st.local.v2.b32 	[%rd1+728], {%r365, %r364};
	mov.b32 	%r366, -808530484;
	mov.b32 	%r367, -875902520;
	st.local.v2.b32 	[%rd1+736], {%r367, %r366};
	mov.b32 	%r368, -673786412;
	mov.b32 	%r369, -741158448;
	st.local.v2.b32 	[%rd1+744], {%r369, %r368};
	mov.b32 	%r370, -539042340;
	mov.b32 	%r371, -606414376;
	st.local.v2.b32 	[%rd1+752], {%r371, %r370};
	mov.b32 	%r372, -404298268;
	mov.b32 	%r373, -471670304;
	st.local.v2.b32 	[%rd1+760], {%r373, %r372};
	mov.b32 	%r374, -269554196;
	mov.b32 	%r375, -336926232;
	st.local.v2.b32 	[%rd1+768], {%r375, %r374};
	mov.b32 	%r376, -134810124;
	mov.b32 	%r377, -202182160;
	st.local.v2.b32 	[%rd1+776], {%r377, %r376};
	mov.b32 	%r378, -66052;
	mov.b32 	%r379, -67438088;
	st.local.v2.b32 	[%rd1+784], {%r379, %r378};
	st.local.v2.b32 	[%rd1+792], {%r317, %r316};
	st.local.v2.b32 	[%rd1+800], {%r319, %r318};
	st.local.v2.b32 	[%rd1+808], {%r321, %r320};
	st.local.v2.b32 	[%rd1+816], {%r323, %r322};
	st.local.v2.b32 	[%rd1+824], {%r325, %r324};
	st.local.v2.b32 	[%rd1+832], {%r327, %r326};
	st.local.v2.b32 	[%rd1+840], {%r329, %r328};
	st.local.v2.b32 	[%rd1+848], {%r331, %r330};
	st.local.v2.b32 	[%rd1+856], {%r333, %r332};
	st.local.v2.b32 	[%rd1+864], {%r335, %r334};
	st.local.v2.b32 	[%rd1+872], {%r337, %r336};
	st.local.v2.b32 	[%rd1+880], {%r339, %r338};
	st.local.v2.b32 	[%rd1+888], {%r341, %r340};
	st.local.v2.b32 	[%rd1+896], {%r343, %r342};
	st.local.v2.b32 	[%rd1+904], {%r345, %r344};
	st.local.v2.b32 	[%rd1+912], {%r347, %r346};
	st.local.v2.b32 	[%rd1+920], {%r349, %r348};
	st.local.v2.b32 	[%rd1+928], {%r351, %r350};
	st.local.v2.b32 	[%rd1+936], {%r353, %r352};
	st.local.v2.b32 	[%rd1+944], {%r355, %r354};
	st.local.v2.b32 	[%rd1+952], {%r357, %r356};
	st.local.v2.b32 	[%rd1+960], {%r359, %r358};
	st.local.v2.b32 	[%rd1+968], {%r361, %r360};
	st.local.v2.b32 	[%rd1+976], {%r363, %r362};
	st.local.v2.b32 	[%rd1+984], {%r365, %r364};
	st.local.v2.b32 	[%rd1+992], {%r367, %r366};
	st.local.v2.b32 	[%rd1+1000], {%r369, %r368};
	st.local.v2.b32 	[%rd1+1008], {%r371, %r370};
	st.local.v2.b32 	[%rd1+1016], {%r373, %r372};
	st.local.v2.b32 	[%rd1+1024], {%r375, %r374};
	st.local.v2.b32 	[%rd1+1032], {%r377, %r376};
	st.local.v2.b32 	[%rd1+1040], {%r379, %r378};
	mov.b32 	%r3776, 0;
$L__BB0_14:
	sub.s32 	%r13, 256, %r3776;
	sub.s32 	%r380, 255, %r3776;
	and.b32  	%r381, %r13, %r380;
	setp.eq.s32 	%p9, %r381, 0;
	@%p9 bra 	$L__BB0_16;
$L__BB0_15:
	mad.lo.s64 	%rd234, %rd970, 25214903917, 11;
	and.b64  	%rd970, %rd234, 281474976710655;
	shr.u64 	%rd235, %rd970, 17;
	cvt.u32.u64 	%r382, %rd235;
	rem.u32 	%r3777, %r382, %r13;
	sub.s32 	%r383, %r13, %r3777;
	add.s32 	%r384, %r383, %r382;
	setp.lt.s32 	%p10, %r384, 1;
	@%p10 bra 	$L__BB0_15;
	bra.uni 	$L__BB0_17;
$L__BB0_16:
	cvt.u64.u32 	%rd236, %r13;
	mad.lo.s64 	%rd237, %rd970, 25214903917, 11;
	and.b64  	%rd970, %rd237, 281474976710655;
	shr.u64 	%rd238, %rd970, 17;
	mul.lo.s64 	%rd239, %rd238, %rd236;
	shr.u64 	%rd240, %rd239, 31;
	cvt.u32.u64 	%r3777, %rd240;
$L__BB0_17:
	add.s32 	%r385, %r3777, %r3776;
	cvt.u64.u32 	%rd241, %r3776;
	add.s64 	%rd242, %rd1, %rd241;
	ld.local.u8 	%rs3, [%rd242+536];
	cvt.u64.u32 	%rd243, %r385;
	add.s64 	%rd244, %rd1, %rd243;
	ld.local.u8 	%rs4, [%rd244+536];
	st.local.u8 	[%rd242+536], %rs4;
	st.local.u8 	[%rd244+536], %rs3;
	add.s32 	%r3776, %r3776, 1;
	setp.ne.s32 	%p11, %r3776, 256;
	@%p11 bra 	$L__BB0_14;
	ld.local.v2.b32 	{%r387, %r388}, [%rd1+536];
	st.local.v2.b32 	[%rd1+792], {%r387, %r388};
	ld.local.v2.b32 	{%r389, %r390}, [%rd1+544];
	st.local.v2.b32 	[%rd1+800], {%r389, %r390};
	ld.local.v2.b32 	{%r391, %r392}, [%rd1+552];
	st.local.v2.b32 	[%rd1+808], {%r391, %r392};
	ld.local.v2.b32 	{%r393, %r394}, [%rd1+560];
	st.local.v2.b32 	[%rd1+816], {%r393, %r394};
	ld.local.v2.b32 	{%r395, %r396}, [%rd1+568];
	st.local.v2.b32 	[%rd1+824], {%r395, %r396};
	ld.local.v2.b32 	{%r397, %r398}, [%rd1+576];
	st.local.v2.b32 	[%rd1+832], {%r397, %r398};
	ld.local.v2.b32 	{%r399, %r400}, [%rd1+584];
	st.local.v2.b32 	[%rd1+840], {%r399, %r400};
	ld.local.v2.b32 	{%r401, %r402}, [%rd1+592];
	st.local.v2.b32 	[%rd1+848], {%r401, %r402};
	ld.local.v2.b32 	{%r403, %r404}, [%rd1+600];
	st.local.v2.b32 	[%rd1+856], {%r403, %r404};
	ld.local.v2.b32 	{%r405, %r406}, [%rd1+608];
	st.local.v2.b32 	[%rd1+864], {%r405, %r406};
	ld.local.v2.b32 	{%r407, %r408}, [%rd1+616];
	st.local.v2.b32 	[%rd1+872], {%r407, %r408};
	ld.local.v2.b32 	{%r409, %r410}, [%rd1+624];
	st.local.v2.b32 	[%rd1+880], {%r409, %r410};
	ld.local.v2.b32 	{%r411, %r412}, [%rd1+632];
	st.local.v2.b32 	[%rd1+888], {%r411, %r412};
	ld.local.v2.b32 	{%r413, %r414}, [%rd1+640];
	st.local.v2.b32 	[%rd1+896], {%r413, %r414};
	ld.local.v2.b32 	{%r415, %r416}, [%rd1+648];
	st.local.v2.b32 	[%rd1+904], {%r415, %r416};
	ld.local.v2.b32 	{%r417, %r418}, [%rd1+656];
	st.local.v2.b32 	[%rd1+912], {%r417, %r418};
	ld.local.v2.b32 	{%r419, %r420}, [%rd1+664];
	st.local.v2.b32 	[%rd1+920], {%r419, %r420};
	ld.local.v2.b32 	{%r421, %r422}, [%rd1+672];
	st.local.v2.b32 	[%rd1+928], {%r421, %r422};
	ld.local.v2.b32 	{%r423, %r424}, [%rd1+680];
	st.local.v2.b32 	[%rd1+936], {%r423, %r424};
	ld.local.v2.b32 	{%r425, %r426}, [%rd1+688];
	st.local.v2.b32 	[%rd1+944], {%r425, %r426};
	ld.local.v2.b32 	{%r427, %r428}, [%rd1+696];
	st.local.v2.b32 	[%rd1+952], {%r427, %r428};
	ld.local.v2.b32 	{%r429, %r430}, [%rd1+704];
	st.local.v2.b32 	[%rd1+960], {%r429, %r430};
	ld.local.v2.b32 	{%r431, %r432}, [%rd1+712];
	st.local.v2.b32 	[%rd1+968], {%r431, %r432};
	ld.local.v2.b32 	{%r433, %r434}, [%rd1+720];
	st.local.v2.b32 	[%rd1+976], {%r433, %r434};
	ld.local.v2.b32 	{%r435, %r436}, [%rd1+728];
	st.local.v2.b32 	[%rd1+984], {%r435, %r436};
	ld.local.v2.b32 	{%r437, %r438}, [%rd1+736];
	st.local.v2.b32 	[%rd1+992], {%r437, %r438};
	ld.local.v2.b32 	{%r439, %r440}, [%rd1+744];
	st.local.v2.b32 	[%rd1+1000], {%r439, %r440};
	ld.local.v2.b32 	{%r441, %r442}, [%rd1+752];
	st.local.v2.b32 	[%rd1+1008], {%r441, %r442};
	ld.local.v2.b32 	{%r443, %r444}, [%rd1+760];
	st.local.v2.b32 	[%rd1+1016], {%r443, %r444};
	ld.local.v2.b32 	{%r445, %r446}, [%rd1+768];
	st.local.v2.b32 	[%rd1+1024], {%r445, %r446};
	ld.local.v2.b32 	{%r447, %r448}, [%rd1+776];
	st.local.v2.b32 	[%rd1+1032], {%r447, %r448};
	ld.local.v2.b32 	{%r449, %r450}, [%rd1+784];
	st.local.v2.b32 	[%rd1+1040], {%r449, %r450};
	mad.lo.s64 	%rd245, %rd970, 806876925344, 352;
	and.b64  	%rd246, %rd245, 9007199120523264;
	mad.lo.s64 	%rd247, %rd970, 8602081037417187945, 277363943098;
	shr.u64 	%rd248, %rd247, 21;
	and.b64  	%rd249, %rd248, 134217727;
	or.b64  	%rd250, %rd249, %rd246;
	cvt.rn.f64.u64 	%fd23, %rd250;
	mul.f64 	%fd24, %fd23, 0d3CA0000000000000;
	mul.f64 	%fd25, %fd24, 0d4070000000000000;
	st.local.f64 	[%rd1+1584], %fd25;
	mad.lo.s64 	%rd251, %rd970, 1736862336005215904, 2666505958129870752;
	and.b64  	%rd252, %rd251, 9007199120523264;
	mad.lo.s64 	%rd253, %rd970, 5985058416696778513, -8542997297661424380;
	shr.u64 	%rd254, %rd253, 21;
	and.b64  	%rd255, %rd254, 134217727;
	or.b64  	%rd256, %rd255, %rd252;
	cvt.rn.f64.u64 	%fd26, %rd256;
	mul.f64 	%fd27, %fd26, 0d3CA0000000000000;
	mul.f64 	%fd28, %fd27, 0d4070000000000000;
	st.local.f64 	[%rd1+1592], %fd28;
	mad.lo.s64 	%rd257, %rd970, 8074320948992935840, 7136985854854846432;
	and.b64  	%rd258, %rd257, 9007199120523264;
	mad.lo.s64 	%rd259, %rd970, 3291645168302270457, 7610264652607923550;
	and.b64  	%rd973, %rd259, 281474976710655;
	shr.u64 	%rd260, %rd973, 21;
	or.b64  	%rd261, %rd260, %rd258;
	cvt.rn.f64.u64 	%fd29, %rd261;
	mul.f64 	%fd30, %fd29, 0d3CA0000000000000;
	mul.f64 	%fd31, %fd30, 0d4070000000000000;
	st.local.f64 	[%rd1+1600], %fd31;
	mov.b32 	%r451, 117835012;
	mov.b32 	%r452, 50462976;
	st.local.v2.b32 	[%rd1+1072], {%r452, %r451};
	mov.b32 	%r453, 252579084;
	mov.b32 	%r454, 185207048;
	st.local.v2.b32 	[%rd1+1080], {%r454, %r453};
	mov.b32 	%r455, 387323156;
	mov.b32 	%r456, 319951120;
	st.local.v2.b32 	[%rd1+1088], {%r456, %r455};
	mov.b32 	%r457, 522067228;
	mov.b32 	%r458, 454695192;
	st.local.v2.b32 	[%rd1+1096], {%r458, %r457};
	mov.b32 	%r459, 656811300;
	mov.b32 	%r460, 589439264;
	st.local.v2.b32 	[%rd1+1104], {%r460, %r459};
	mov.b32 	%r461, 791555372;
	mov.b32 	%r462, 724183336;
	st.local.v2.b32 	[%rd1+1112], {%r462, %r461};
	mov.b32 	%r463, 926299444;
	mov.b32 	%r464, 858927408;
	st.local.v2.b32 	[%rd1+1120], {%r464, %r463};
	mov.b32 	%r465, 1061043516;
	mov.b32 	%r466, 993671480;
	st.local.v2.b32 	[%rd1+1128], {%r466, %r465};
	mov.b32 	%r467, 1195787588;
	mov.b32 	%r468, 1128415552;
	st.local.v2.b32 	[%rd1+1136], {%r468, %r467};
	mov.b32 	%r469, 1330531660;
	mov.b32 	%r470, 1263159624;
	st.local.v2.b32 	[%rd1+1144], {%r470, %r469};
	mov.b32 	%r471, 1465275732;
	mov.b32 	%r472, 1397903696;
	st.local.v2.b32 	[%rd1+1152], {%r472, %r471};
	mov.b32 	%r473, 1600019804;
	mov.b32 	%r474, 1532647768;
	st.local.v2.b32 	[%rd1+1160], {%r474, %r473};
	mov.b32 	%r475, 1734763876;
	mov.b32 	%r476, 1667391840;
	st.local.v2.b32 	[%rd1+1168], {%r476, %r475};
	mov.b32 	%r477, 1869507948;
	mov.b32 	%r478, 1802135912;
	st.local.v2.b32 	[%rd1+1176], {%r478, %r477};
	mov.b32 	%r479, 2004252020;
	mov.b32 	%r480, 1936879984;
	st.local.v2.b32 	[%rd1+1184], {%r480, %r479};
	mov.b32 	%r481, 2138996092;
	mov.b32 	%r482, 2071624056;
	st.local.v2.b32 	[%rd1+1192], {%r482, %r481};
	mov.b32 	%r483, -2021227132;
	mov.b32 	%r484, -2088599168;
	st.local.v2.b32 	[%rd1+1200], {%r484, %r483};
	mov.b32 	%r485, -1886483060;
	mov.b32 	%r486, -1953855096;
	st.local.v2.b32 	[%rd1+1208], {%r486, %r485};
	mov.b32 	%r487, -1751738988;
	mov.b32 	%r488, -1819111024;
	st.local.v2.b32 	[%rd1+1216], {%r488, %r487};
	mov.b32 	%r489, -1616994916;
	mov.b32 	%r490, -1684366952;
	st.local.v2.b32 	[%rd1+1224], {%r490, %r489};
	mov.b32 	%r491, -1482250844;
	mov.b32 	%r492, -1549622880;
	st.local.v2.b32 	[%rd1+1232], {%r492, %r491};
	mov.b32 	%r493, -1347506772;
	mov.b32 	%r494, -1414878808;
	st.local.v2.b32 	[%rd1+1240], {%r494, %r493};
	mov.b32 	%r495, -1212762700;
	mov.b32 	%r496, -1280134736;
	st.local.v2.b32 	[%rd1+1248], {%r496, %r495};
	mov.b32 	%r497, -1078018628;
	mov.b32 	%r498, -1145390664;
	st.local.v2.b32 	[%rd1+1256], {%r498, %r497};
	mov.b32 	%r499, -943274556;
	mov.b32 	%r500, -1010646592;
	st.local.v2.b32 	[%rd1+1264], {%r500, %r499};
	mov.b32 	%r501, -808530484;
	mov.b32 	%r502, -875902520;
	st.local.v2.b32 	[%rd1+1272], {%r502, %r501};
	mov.b32 	%r503, -673786412;
	mov.b32 	%r504, -741158448;
	st.local.v2.b32 	[%rd1+1280], {%r504, %r503};
	mov.b32 	%r505, -539042340;
	mov.b32 	%r506, -606414376;
	st.local.v2.b32 	[%rd1+1288], {%r506, %r505};
	mov.b32 	%r507, -404298268;
	mov.b32 	%r508, -471670304;
	st.local.v2.b32 	[%rd1+1296], {%r508, %r507};
	mov.b32 	%r509, -269554196;
	mov.b32 	%r510, -336926232;
	st.local.v2.b32 	[%rd1+1304], {%r510, %r509};
	mov.b32 	%r511, -134810124;
	mov.b32 	%r512, -202182160;
	st.local.v2.b32 	[%rd1+1312], {%r512, %r511};
	mov.b32 	%r513, -66052;
	mov.b32 	%r514, -67438088;
	st.local.v2.b32 	[%rd1+1320], {%r514, %r513};
	st.local.v2.b32 	[%rd1+1328], {%r452, %r451};
	st.local.v2.b32 	[%rd1+1336], {%r454, %r453};
	st.local.v2.b32 	[%rd1+1344], {%r456, %r455};
	st.local.v2.b32 	[%rd1+1352], {%r458, %r457};
	st.local.v2.b32 	[%rd1+1360], {%r460, %r459};
	st.local.v2.b32 	[%rd1+1368], {%r462, %r461};
	st.local.v2.b32 	[%rd1+1376], {%r464, %r463};
	st.local.v2.b32 	[%rd1+1384], {%r466, %r465};
	st.local.v2.b32 	[%rd1+1392], {%r468, %r467};
	st.local.v2.b32 	[%rd1+1400], {%r470, %r469};
	st.local.v2.b32 	[%rd1+1408], {%r472, %r471};
	st.local.v2.b32 	[%rd1+1416], {%r474, %r473};
	st.local.v2.b32 	[%rd1+1424], {%r476, %r475};
	st.local.v2.b32 	[%rd1+1432], {%r478, %r477};
	st.local.v2.b32 	[%rd1+1440], {%r480, %r479};
	st.local.v2.b32 	[%rd1+1448], {%r482, %r481};
	st.local.v2.b32 	[%rd1+1456], {%r484, %r483};
	st.local.v2.b32 	[%rd1+1464], {%r486, %r485};
	st.local.v2.b32 	[%rd1+1472], {%r488, %r487};
	st.local.v2.b32 	[%rd1+1480], {%r490, %r489};
	st.local.v2.b32 	[%rd1+1488], {%r492, %r491};
	st.local.v2.b32 	[%rd1+1496], {%r494, %r493};
	st.local.v2.b32 	[%rd1+1504], {%r496, %r495};
	st.local.v2.b32 	[%rd1+1512], {%r498, %r497};
	st.local.v2.b32 	[%rd1+1520], {%r500, %r499};
	st.local.v2.b32 	[%rd1+1528], {%r502, %r501};
	st.local.v2.b32 	[%rd1+1536], {%r504, %r503};
	st.local.v2.b32 	[%rd1+1544], {%r506, %r505};
	st.local.v2.b32 	[%rd1+1552], {%r508, %r507};
	st.local.v2.b32 	[%rd1+1560], {%r510, %r509};
	st.local.v2.b32 	[%rd1+1568], {%r512, %r511};
	st.local.v2.b32 	[%rd1+1576], {%r514, %r513};
	mov.b32 	%r3778, 0;
$L__BB0_19:
	sub.s32 	%r19, 256, %r3778;
	sub.s32 	%r515, 255, %r3778;
	and.b32  	%r516, %r19, %r515;
	setp.eq.s32 	%p12, %r516, 0;
	@%p12 bra 	$L__BB0_21;
$L__BB0_20:
	mad.lo.s64 	%rd262, %rd973, 25214903917, 11;
	and.b64  	%rd973, %rd262, 281474976710655;
	shr.u64 	%rd263, %rd973, 17;
	cvt.u32.u64 	%r517, %rd263;
	rem.u32 	%r3779, %r517, %r19;
	sub.s32 	%r518, %r19, %r3779;
	add.s32 	%r519, %r518, %r517;
	setp.lt.s32 	%p13, %r519, 1;
	@%p13 bra 	$L__BB0_20;
	bra.uni 	$L__BB0_22;
$L__BB0_21:
	cvt.u64.u32 	%rd264, %r19;
	mad.lo.s64 	%rd265, %rd973, 25214903917, 11;
	and.b64  	%rd973, %rd265, 281474976710655;
	shr.u64 	%rd266, %rd973, 17;
	mul.lo.s64 	%rd267, %rd266, %rd264;
	shr.u64 	%rd268, %rd267, 31;
	cvt.u32.u64 	%r3779, %rd268;
$L__BB0_22:
	add.s32 	%r520, %r3779, %r3778;
	cvt.u64.u32 	%rd269, %r3778;
	add.s64 	%rd270, %rd1, %rd269;
	ld.local.u8 	%rs5, [%rd270+1072];
	cvt.u64.u32 	%rd271, %r520;
	add.s64 	%rd272, %rd1, %rd271;
	ld.local.u8 	%rs6, [%rd272+1072];
	st.local.u8 	[%rd270+1072], %rs6;
	st.local.u8 	[%rd272+1072], %rs5;
	add.s32 	%r3778, %r3778, 1;
	setp.ne.s32 	%p14, %r3778, 256;
	@%p14 bra 	$L__BB0_19;
	ld.local.v2.b32 	{%r522, %r523}, [%rd1+1072];
	st.local.v2.b32 	[%rd1+1328], {%r522, %r523};
	ld.local.v2.b32 	{%r524, %r525}, [%rd1+1080];
	st.local.v2.b32 	[%rd1+1336], {%r524, %r525};
	ld.local.v2.b32 	{%r526, %r527}, [%rd1+1088];
	st.local.v2.b32 	[%rd1+1344], {%r526, %r527};
	ld.local.v2.b32 	{%r528, %r529}, [%rd1+1096];
	st.local.v2.b32 	[%rd1+1352], {%r528, %r529};
	ld.local.v2.b32 	{%r530, %r531}, [%rd1+1104];
	st.local.v2.b32 	[%rd1+1360], {%r530, %r531};
	ld.local.v2.b32 	{%r532, %r533}, [%rd1+1112];
	st.local.v2.b32 	[%rd1+1368], {%r532, %r533};
	ld.local.v2.b32 	{%r534, %r535}, [%rd1+1120];
	st.local.v2.b32 	[%rd1+1376], {%r534, %r535};
	ld.local.v2.b32 	{%r536, %r537}, [%rd1+1128];
	st.local.v2.b32 	[%rd1+1384], {%r536, %r537};
	ld.local.v2.b32 	{%r538, %r539}, [%rd1+1136];
	st.local.v2.b32 	[%rd1+1392], {%r538, %r539};
	ld.local.v2.b32 	{%r540, %r541}, [%rd1+1144];
	st.local.v2.b32 	[%rd1+1400], {%r540, %r541};
	ld.local.v2.b32 	{%r542, %r543}, [%rd1+1152];
	st.local.v2.b32 	[%rd1+1408], {%r542, %r543};
	ld.local.v2.b32 	{%r544, %r545}, [%rd1+1160];
	st.local.v2.b32 	[%rd1+1416], {%r544, %r545};
	ld.local.v2.b32 	{%r546, %r547}, [%rd1+1168];
	st.local.v2.b32 	[%rd1+1424], {%r546, %r547};
	ld.local.v2.b32 	{%r548, %r549}, [%rd1+1176];
	st.local.v2.b32 	[%rd1+1432], {%r548, %r549};
	ld.local.v2.b32 	{%r550, %r551}, [%rd1+1184];
	st.local.v2.b32 	[%rd1+1440], {%r550, %r551};
	ld.local.v2.b32 	{%r552, %r553}, [%rd1+1192];
	st.local.v2.b32 	[%rd1+1448], {%r552, %r553};
	ld.local.v2.b32 	{%r554, %r555}, [%rd1+1200];
	st.local.v2.b32 	[%rd1+1456], {%r554, %r555};
	ld.local.v2.b32 	{%r556, %r557}, [%rd1+1208];
	st.local.v2.b32 	[%rd1+1464], {%r556, %r557};
	ld.local.v2.b32 	{%r558, %r559}, [%rd1+1216];
	st.local.v2.b32 	[%rd1+1472], {%r558, %r559};
	ld.local.v2.b32 	{%r560, %r561}, [%rd1+1224];
	st.local.v2.b32 	[%rd1+1480], {%r560, %r561};
	ld.local.v2.b32 	{%r562, %r563}, [%rd1+1232];
	st.local.v2.b32 	[%rd1+1488], {%r562, %r563};
	ld.local.v2.b32 	{%r564, %r565}, [%rd1+1240];
	st.local.v2.b32 	[%rd1+1496], {%r564, %r565};
	ld.local.v2.b32 	{%r566, %r567}, [%rd1+1248];
	st.local.v2.b32 	[%rd1+1504], {%r566, %r567};
	ld.local.v2.b32 	{%r568, %r569}, [%rd1+1256];
	st.local.v2.b32 	[%rd1+1512], {%r568, %r569};
	ld.local.v2.b32 	{%r570, %r571}, [%rd1+1264];
	st.local.v2.b32 	[%rd1+1520], {%r570, %r571};
	ld.local.v2.b32 	{%r572, %r573}, [%rd1+1272];
	st.local.v2.b32 	[%rd1+1528], {%r572, %r573};
	ld.local.v2.b32 	{%r574, %r575}, [%rd1+1280];
	st.local.v2.b32 	[%rd1+1536], {%r574, %r575};
	ld.local.v2.b32 	{%r576, %r577}, [%rd1+1288];
	st.local.v2.b32 	[%rd1+1544], {%r576, %r577};
	ld.local.v2.b32 	{%r578, %r579}, [%rd1+1296];
	st.local.v2.b32 	[%rd1+1552], {%r578, %r579};
	ld.local.v2.b32 	{%r580, %r581}, [%rd1+1304];
	st.local.v2.b32 	[%rd1+1560], {%r580, %r581};
	ld.local.v2.b32 	{%r582, %r583}, [%rd1+1312];
	st.local.v2.b32 	[%rd1+1568], {%r582, %r583};
	ld.local.v2.b32 	{%r584, %r585}, [%rd1+1320];
	st.local.v2.b32 	[%rd1+1576], {%r584, %r585};
	mad.lo.s64 	%rd273, %rd973, 806876925344, 352;
	and.b64  	%rd274, %rd273, 9007199120523264;
	mad.lo.s64 	%rd275, %rd973, 8602081037417187945, 277363943098;
	shr.u64 	%rd276, %rd275, 21;
	and.b64  	%rd277, %rd276, 134217727;
	or.b64  	%rd278, %rd277, %rd274;
	cvt.rn.f64.u64 	%fd32, %rd278;
	mul.f64 	%fd33, %fd32, 0d3CA0000000000000;
	mul.f64 	%fd34, %fd33, 0d4070000000000000;
	st.local.f64 	[%rd1+2120], %fd34;
	mad.lo.s64 	%rd279, %rd973, 1736862336005215904, 2666505958129870752;
	and.b64  	%rd280, %rd279, 9007199120523264;
	mad.lo.s64 	%rd281, %rd973, 5985058416696778513, -8542997297661424380;
	shr.u64 	%rd282, %rd281, 21;
	and.b64  	%rd283, %rd282, 134217727;
	or.b64  	%rd284, %rd283, %rd280;
	cvt.rn.f64.u64 	%fd35, %rd284;
	mul.f64 	%fd36, %fd35, 0d3CA0000000000000;
	mul.f64 	%fd37, %fd36, 0d4070000000000000;
	st.local.f64 	[%rd1+2128], %fd37;
	mad.lo.s64 	%rd285, %rd973, 8074320948992935840, 7136985854854846432;
	and.b64  	%rd286, %rd285, 9007199120523264;
	mad.lo.s64 	%rd287, %rd973, 3291645168302270457, 7610264652607923550;
	and.b64  	%rd976, %rd287, 281474976710655;
	shr.u64 	%rd288, %rd976, 21;
	or.b64  	%rd289, %rd288, %rd286;
	cvt.rn.f64.u64 	%fd38, %rd289;
	mul.f64 	%fd39, %fd38, 0d3CA0000000000000;
	mul.f64 	%fd40, %fd39, 0d4070000000000000;
	st.local.f64 	[%rd1+2136], %fd40;
	mov.b32 	%r586, 117835012;
	mov.b32 	%r587, 50462976;
	st.local.v2.b32 	[%rd1+1608], {%r587, %r586};
	mov.b32 	%r588, 252579084;
	mov.b32 	%r589, 185207048;
	st.local.v2.b32 	[%rd1+1616], {%r589, %r588};
	mov.b32 	%r590, 387323156;
	mov.b32 	%r591, 319951120;
	st.local.v2.b32 	[%rd1+1624], {%r591, %r590};
	mov.b32 	%r592, 522067228;
	mov.b32 	%r593, 454695192;
	st.local.v2.b32 	[%rd1+1632], {%r593, %r592};
	mov.b32 	%r594, 656811300;
	mov.b32 	%r595, 589439264;
	st.local.v2.b32 	[%rd1+1640], {%r595, %r594};
	mov.b32 	%r596, 791555372;
	mov.b32 	%r597, 724183336;
	st.local.v2.b32 	[%rd1+1648], {%r597, %r596};
	mov.b32 	%r598, 926299444;
	mov.b32 	%r599, 858927408;
	st.local.v2.b32 	[%rd1+1656], {%r599, %r598};
	mov.b32 	%r600, 1061043516;
	mov.b32 	%r601, 993671480;
	st.local.v2.b32 	[%rd1+1664], {%r601, %r600};
	mov.b32 	%r602, 1195787588;
	mov.b32 	%r603, 1128415552;
	st.local.v2.b32 	[%rd1+1672], {%r603, %r602};
	mov.b32 	%r604, 1330531660;
	mov.b32 	%r605, 1263159624;
	st.local.v2.b32 	[%rd1+1680], {%r605, %r604};
	mov.b32 	%r606, 1465275732;
	mov.b32 	%r607, 1397903696;
	st.local.v2.b32 	[%rd1+1688], {%r607, %r606};
	mov.b32 	%r608, 1600019804;
	mov.b32 	%r609, 1532647768;
	st.local.v2.b32 	[%rd1+1696], {%r609, %r608};
	mov.b32 	%r610, 1734763876;
	mov.b32 	%r611, 1667391840;
	st.local.v2.b32 	[%rd1+1704], {%r611, %r610};
	mov.b32 	%r612, 1869507948;
	mov.b32 	%r613, 1802135912;
	st.local.v2.b32 	[%rd1+1712], {%r613, %r612};
	mov.b32 	%r614, 2004252020;
	mov.b32 	%r615, 1936879984;
	st.local.v2.b32 	[%rd1+1720], {%r615, %r614};
	mov.b32 	%r616, 2138996092;
	mov.b32 	%r617, 2071624056;
	st.local.v2.b32 	[%rd1+1728], {%r617, %r616};
	mov.b32 	%r618, -2021227132;
	mov.b32 	%r619, -2088599168;
	st.local.v2.b32 	[%rd1+1736], {%r619, %r618};
	mov.b32 	%r620, -1886483060;
	mov.b32 	%r621, -1953855096;
	st.local.v2.b32 	[%rd1+1744], {%r621, %r620};
	mov.b32 	%r622, -1751738988;
	mov.b32 	%r623, -1819111024;
	st.local.v2.b32 	[%rd1+1752], {%r623, %r622};
	mov.b32 	%r624, -1616994916;
	mov.b32 	%r625, -1684366952;
	st.local.v2.b32 	[%rd1+1760], {%r625, %r624};
	mov.b32 	%r626, -1482250844;
	mov.b32 	%r627, -1549622880;
	st.local.v2.b32 	[%rd1+1768], {%r627, %r626};
	mov.b32 	%r628, -1347506772;
	mov.b32 	%r629, -1414878808;
	st.local.v2.b32 	[%rd1+1776], {%r629, %r628};
	mov.b32 	%r630, -1212762700;
	mov.b32 	%r631, -1280134736;
	st.local.v2.b32 	[%rd1+1784], {%r631, %r630};
	mov.b32 	%r632, -1078018628;
	mov.b32 	%r633, -1145390664;
	st.local.v2.b32 	[%rd1+1792], {%r633, %r632};
	mov.b32 	%r634, -943274556;
	mov.b32 	%r635, -1010646592;
	st.local.v2.b32 	[%rd1+1800], {%r635, %r634};
	mov.b32 	%r636, -808530484;
	mov.b32 	%r637, -875902520;
	st.local.v2.b32 	[%rd1+1808], {%r637, %r636};
	mov.b32 	%r638, -673786412;
	mov.b32 	%r639, -741158448;
	st.local.v2.b32 	[%rd1+1816], {%r639, %r638};
	mov.b32 	%r640, -539042340;
	mov.b32 	%r641, -606414376;
	st.local.v2.b32 	[%rd1+1824], {%r641, %r640};
	mov.b32 	%r642, -404298268;
	mov.b32 	%r643, -471670304;
	st.local.v2.b32 	[%rd1+1832], {%r643, %r642};
	mov.b32 	%r644, -269554196;
	mov.b32 	%r645, -336926232;
	st.local.v2.b32 	[%rd1+1840], {%r645, %r644};
	mov.b32 	%r646, -134810124;
	mov.b32 	%r647, -202182160;
	st.local.v2.b32 	[%rd1+1848], {%r647, %r646};
	mov.b32 	%r648, -66052;
	mov.b32 	%r649, -67438088;
	st.local.v2.b32 	[%rd1+1856], {%r649, %r648};
	st.local.v2.b32 	[%rd1+1864], {%r587, %r586};
	st.local.v2.b32 	[%rd1+1872], {%r589, %r588};
	st.local.v2.b32 	[%rd1+1880], {%r591, %r590};
	st.local.v2.b32 	[%rd1+1888], {%r593, %r592};
	st.local.v2.b32 	[%rd1+1896], {%r595, %r594};
	st.local.v2.b32 	[%rd1+1904], {%r597, %r596};
	st.local.v2.b32 	[%rd1+1912], {%r599, %r598};
	st.local.v2.b32 	[%rd1+1920], {%r601, %r600};
	st.local.v2.b32 	[%rd1+1928], {%r603, %r602};
	st.local.v2.b32 	[%rd1+1936], {%r605, %r604};
	st.local.v2.b32 	[%rd1+1944], {%r607, %r606};
	st.local.v2.b32 	[%rd1+1952], {%r609, %r608};
	st.local.v2.b32 	[%rd1+1960], {%r611, %r610};
	st.local.v2.b32 	[%rd1+1968], {%r613, %r612};
	st.local.v2.b32 	[%rd1+1976], {%r615, %r614};
	st.local.v2.b32 	[%rd1+1984], {%r617, %r616};
	st.local.v2.b32 	[%rd1+1992], {%r619, %r618};
	st.local.v2.b32 	[%rd1+2000], {%r621, %r620};
	st.local.v2.b32 	[%rd1+2008], {%r623, %r622};
	st.local.v2.b32 	[%rd1+2016], {%r625, %r624};
	st.local.v2.b32 	[%rd1+2024], {%r627, %r626};
	st.local.v2.b32 	[%rd1+2032], {%r629, %r628};
	st.local.v2.b32 	[%rd1+2040], {%r631, %r630};
	st.local.v2.b32 	[%rd1+2048], {%r633, %r632};
	st.local.v2.b32 	[%rd1+2056], {%r635, %r634};
	st.local.v2.b32 	[%rd1+2064], {%r637, %r636};
	st.local.v2.b32 	[%rd1+2072], {%r639, %r638};
	st.local.v2.b32 	[%rd1+2080], {%r641, %r640};
	st.local.v2.b32 	[%rd1+2088], {%r643, %r642};
	st.local.v2.b32 	[%rd1+2096], {%r645, %r644};
	st.local.v2.b32 	[%rd1+2104], {%r647, %r646};
	st.local.v2.b32 	[%rd1+2112], {%r649, %r648};
	mov.b32 	%r3780, 0;
$L__BB0_24:
	sub.s32 	%r25, 256, %r3780;
	sub.s32 	%r650, 255, %r3780;
	and.b32  	%r651, %r25, %r650;
	setp.eq.s32 	%p15, %r651, 0;
	@%p15 bra 	$L__BB0_26;
$L__BB0_25:
	mad.lo.s64 	%rd290, %rd976, 25214903917, 11;
	and.b64  	%rd976, %rd290, 281474976710655;
	shr.u64 	%rd291, %rd976, 17;
	cvt.u32.u64 	%r652, %rd291;
	rem.u32 	%r3781, %r652, %r25;
	sub.s32 	%r653, %r25, %r3781;
	add.s32 	%r654, %r653, %r652;
	setp.lt.s32 	%p16, %r654, 1;
	@%p16 bra 	$L__BB0_25;
	bra.uni 	$L__BB0_27;
$L__BB0_26:
	cvt.u64.u32 	%rd292, %r25;
	mad.lo.s64 	%rd293, %rd976, 25214903917, 11;
	and.b64  	%rd976, %rd293, 281474976710655;
	shr.u64 	%rd294, %rd976, 17;
	mul.lo.s64 	%rd295, %rd294, %rd292;
	shr.u64 	%rd296, %rd295, 31;
	cvt.u32.u64 	%r3781, %rd296;
$L__BB0_27:
	add.s32 	%r655, %r3781, %r3780;
	cvt.u64.u32 	%rd297, %r3780;
	add.s64 	%rd298, %rd1, %rd297;
	ld.local.u8 	%rs7, [%rd298+1608];
	cvt.u64.u32 	%rd299, %r655;
	add.s64 	%rd300, %rd1, %rd299;
	ld.local.u8 	%rs8, [%rd300+1608];
	st.local.u8 	[%rd298+1608], %rs8;
	st.local.u8 	[%rd300+1608], %rs7;
	add.s32 	%r3780, %r3780, 1;
	setp.ne.s32 	%p17, %r3780, 256;
	@%p17 bra 	$L__BB0_24;
	ld.local.v2.b32 	{%r657, %r658}, [%rd1+1608];
	st.local.v2.b32 	[%rd1+1864], {%r657, %r658};
	ld.local.v2.b32 	{%r659, %r660}, [%rd1+1616];
	st.local.v2.b32 	[%rd1+1872], {%r659, %r660};
	ld.local.v2.b32 	{%r661, %r662}, [%rd1+1624];
	st.local.v2.b32 	[%rd1+1880], {%r661, %r662};
	ld.local.v2.b32 	{%r663, %r664}, [%rd1+1632];
	st.local.v2.b32 	[%rd1+1888], {%r663, %r664};
	ld.local.v2.b32 	{%r665, %r666}, [%rd1+1640];
	st.local.v2.b32 	[%rd1+1896], {%r665, %r666};
	ld.local.v2.b32 	{%r667, %r668}, [%rd1+1648];
	st.local.v2.b32 	[%rd1+1904], {%r667, %r668};
	ld.local.v2.b32 	{%r669, %r670}, [%rd1+1656];
	st.local.v2.b32 	[%rd1+1912], {%r669, %r670};
	ld.local.v2.b32 	{%r671, %r672}, [%rd1+1664];
	st.local.v2.b32 	[%rd1+1920], {%r671, %r672};
	ld.local.v2.b32 	{%r673, %r674}, [%rd1+1672];
	st.local.v2.b32 	[%rd1+1928], {%r673, %r674};
	ld.local.v2.b32 	{%r675, %r676}, [%rd1+1680];
	st.local.v2.b32 	[%rd1+1936], {%r675, %r676};
	ld.local.v2.b32 	{%r677, %r678}, [%rd1+1688];
	st.local.v2.b32 	[%rd1+1944], {%r677, %r678};
	ld.local.v2.b32 	{%r679, %r680}, [%rd1+1696];
	st.local.v2.b32 	[%rd1+1952], {%r679, %r680};
	ld.local.v2.b32 	{%r681, %r682}, [%rd1+1704];
	st.local.v2.b32 	[%rd1+1960], {%r681, %r682};
	ld.local.v2.b32 	{%r683, %r684}, [%rd1+1712];
	st.local.v2.b32 	[%rd1+1968], {%r683, %r684};
	ld.local.v2.b32 	{%r685, %r686}, [%rd1+1720];
	st.local.v2.b32 	[%rd1+1976], {%r685, %r686};
	ld.local.v2.b32 	{%r687, %r688}, [%rd1+1728];
	st.local.v2.b32 	[%rd1+1984], {%r687, %r688};
	ld.local.v2.b32 	{%r689, %r690}, [%rd1+1736];
	st.local.v2.b32 	[%rd1+1992], {%r689, %r690};
	ld.local.v2.b32 	{%r691, %r692}, [%rd1+1744];
	st.local.v2.b32 	[%rd1+2000], {%r691, %r692};
	ld.local.v2.b32 	{%r693, %r694}, [%rd1+1752];
	st.local.v2.b32 	[%rd1+2008], {%r693, %r694};
	ld.local.v2.b32 	{%r695, %r696}, [%rd1+1760];
	st.local.v2.b32 	[%rd1+2016], {%r695, %r696};
	ld.local.v2.b32 	{%r697, %r698}, [%rd1+1768];
	st.local.v2.b32 	[%rd1+2024], {%r697, %r698};
	ld.local.v2.b32 	{%r699, %r700}, [%rd1+1776];
	st.local.v2.b32 	[%rd1+2032], {%r699, %r700};
	ld.local.v2.b32 	{%r701, %r702}, [%rd1+1784];
	st.local.v2.b32 	[%rd1+2040], {%r701, %r702};
	ld.local.v2.b32 	{%r703, %r704}, [%rd1+1792];
	st.local.v2.b32 	[%rd1+2048], {%r703, %r704};
	ld.local.v2.b32 	{%r705, %r706}, [%rd1+1800];
	st.local.v2.b32 	[%rd1+2056], {%r705, %r706};
	ld.local.v2.b32 	{%r707, %r708}, [%rd1+1808];
	st.local.v2.b32 	[%rd1+2064], {%r707, %r708};
	ld.local.v2.b32 	{%r709, %r710}, [%rd1+1816];
	st.local.v2.b32 	[%rd1+2072], {%r709, %r710};
	ld.local.v2.b32 	{%r711, %r712}, [%rd1+1824];
	st.local.v2.b32 	[%rd1+2080], {%r711, %r712};
	ld.local.v2.b32 	{%r713, %r714}, [%rd1+1832];
	st.local.v2.b32 	[%rd1+2088], {%r713, %r714};
	ld.local.v2.b32 	{%r715, %r716}, [%rd1+1840];
	st.local.v2.b32 	[%rd1+2096], {%r715, %r716};
	ld.local.v2.b32 	{%r717, %r718}, [%rd1+1848];
	st.local.v2.b32 	[%rd1+2104], {%r717, %r718};
	ld.local.v2.b32 	{%r719, %r720}, [%rd1+1856];
	st.local.v2.b32 	[%rd1+2112], {%r719, %r720};
	mad.lo.s64 	%rd301, %rd976, 806876925344, 352;
	and.b64  	%rd302, %rd301, 9007199120523264;
	mad.lo.s64 	%rd303, %rd976, 8602081037417187945, 277363943098;
	shr.u64 	%rd304, %rd303, 21;
	and.b64  	%rd305, %rd304, 134217727;
	or.b64  	%rd306, %rd305, %rd302;
	cvt.rn.f64.u64 	%fd41, %rd306;
	mul.f64 	%fd42, %fd41, 0d3CA0000000000000;
	mul.f64 	%fd43, %fd42, 0d4070000000000000;
	st.local.f64 	[%rd1+2656], %fd43;
	mad.lo.s64 	%rd307, %rd976, 1736862336005215904, 2666505958129870752;
	and.b64  	%rd308, %rd307, 9007199120523264;
	mad.lo.s64 	%rd309, %rd976, 5985058416696778513, -8542997297661424380;
	shr.u64 	%rd310, %rd309, 21;
	and.b64  	%rd311, %rd310, 134217727;
	or.b64  	%rd312, %rd311, %rd308;
	cvt.rn.f64.u64 	%fd44, %rd312;
	mul.f64 	%fd45, %fd44, 0d3CA0000000000000;
	mul.f64 	%fd46, %fd45, 0d4070000000000000;
	st.local.f64 	[%rd1+2664], %fd46;
	mad.lo.s64 	%rd313, %rd976, 8074320948992935840, 7136985854854846432;
	and.b64  	%rd314, %rd313, 9007199120523264;
	mad.lo.s64 	%rd315, %rd976, 3291645168302270457, 7610264652607923550;
	and.b64  	%rd979, %rd315, 281474976710655;
	shr.u64 	%rd316, %rd979, 21;
	or.b64  	%rd317, %rd316, %rd314;
	cvt.rn.f64.u64 	%fd47, %rd317;
	mul.f64 	%fd48, %fd47, 0d3CA0000000000000;
	mul.f64 	%fd49, %fd48, 0d4070000000000000;
	st.local.f64 	[%rd1+2672], %fd49;
	mov.b32 	%r721, 117835012;
	mov.b32 	%r722, 50462976;
	st.local.v2.b32 	[%rd1+2144], {%r722, %r721};
	mov.b32 	%r723, 252579084;
	mov.b32 	%r724, 185207048;
	st.local.v2.b32 	[%rd1+2152], {%r724, %r723};
	mov.b32 	%r725, 387323156;
	mov.b32 	%r726, 319951120;
	st.local.v2.b32 	[%rd1+2160], {%r726, %r725};
	mov.b32 	%r727, 522067228;
	mov.b32 	%r728, 454695192;
	st.local.v2.b32 	[%rd1+2168], {%r728, %r727};
	mov.b32 	%r729, 656811300;
	mov.b32 	%r730, 589439264;
	st.local.v2.b32 	[%rd1+2176], {%r730, %r729};
	mov.b32 	%r731, 791555372;
	mov.b32 	%r732, 724183336;
	st.local.v2.b32 	[%rd1+2184], {%r732, %r731};
	mov.b32 	%r733, 926299444;
	mov.b32 	%r734, 858927408;
	st.local.v2.b32 	[%rd1+2192], {%r734, %r733};
	mov.b32 	%r735, 1061043516;
	mov.b32 	%r736, 993671480;
	st.local.v2.b32 	[%rd1+2200], {%r736, %r735};
	mov.b32 	%r737, 1195787588;
	mov.b32 	%r738, 1128415552;
	st.local.v2.b32 	[%rd1+2208], {%r738, %r737};
	mov.b32 	%r739, 1330531660;
	mov.b32 	%r740, 1263159624;
	st.local.v2.b32 	[%rd1+2216], {%r740, %r739};
	mov.b32 	%r741, 1465275732;
	mov.b32 	%r742, 1397903696;
	st.local.v2.b32 	[%rd1+2224], {%r742, %r741};
	mov.b32 	%r743, 1600019804;
	mov.b32 	%r744, 1532647768;
	st.local.v2.b32 	[%rd1+2232], {%r744, %r743};
	mov.b32 	%r745, 1734763876;
	mov.b32 	%r746, 1667391840;
	st.local.v2.b32 	[%rd1+2240], {%r746, %r745};
	mov.b32 	%r747, 1869507948;
	mov.b32 	%r748, 1802135912;
	st.local.v2.b32 	[%rd1+2248], {%r748, %r747};
	mov.b32 	%r749, 2004252020;
	mov.b32 	%r750, 1936879984;
	st.local.v2.b32 	[%rd1+2256], {%r750, %r749};
	mov.b32 	%r751, 2138996092;
	mov.b32 	%r752, 2071624056;
	st.local.v2.b32 	[%rd1+2264], {%r752, %r751};
	mov.b32 	%r753, -2021227132;
	mov.b32 	%r754, -2088599168;
	st.local.v2.b32 	[%rd1+2272], {%r754, %r753};
	mov.b32 	%r755, -1886483060;
	mov.b32 	%r756, -1953855096;
	st.local.v2.b32 	[%rd1+2280], {%r756, %r755};
	mov.b32 	%r757, -1751738988;
	mov.b32 	%r758, -1819111024;
	st.local.v2.b32 	[%rd1+2288], {%r758, %r757};
	mov.b32 	%r759, -1616994916;
	mov.b32 	%r760, -1684366952;
	st.local.v2.b32 	[%rd1+2296], {%r760, %r759};
	mov.b32 	%r761, -1482250844;
	mov.b32 	%r762, -1549622880;
	st.local.v2.b32 	[%rd1+2304], {%r762, %r761};
	mov.b32 	%r763, -1347506772;
	mov.b32 	%r764, -1414878808;
	st.local.v2.b32 	[%rd1+2312], {%r764, %r763};
	mov.b32 	%r765, -1212762700;
	mov.b32 	%r766, -1280134736;
	st.local.v2.b32 	[%rd1+2320], {%r766, %r765};
	mov.b32 	%r767, -1078018628;
	mov.b32 	%r768, -1145390664;
	st.local.v2.b32 	[%rd1+2328], {%r768, %r767};
	mov.b32 	%r769, -943274556;
	mov.b32 	%r770, -1010646592;
	st.local.v2.b32 	[%rd1+2336], {%r770, %r769};
	mov.b32 	%r771, -808530484;
	mov.b32 	%r772, -875902520;
	st.local.v2.b32 	[%rd1+2344], {%r772, %r771};
	mov.b32 	%r773, -673786412;
	mov.b32 	%r774, -741158448;
	st.local.v2.b32 	[%rd1+2352], {%r774, %r773};
	mov.b32 	%r775, -539042340;
	mov.b32 	%r776, -606414376;
	st.local.v2.b32 	[%rd1+2360], {%r776, %r775};
	mov.b32 	%r777, -404298268;
	mov.b32 	%r778, -471670304;
	st.local.v2.b32 	[%rd1+2368], {%r778, %r777};
	mov.b32 	%r779, -269554196;
	mov.b32 	%r780, -336926232;
	st.local.v2.b32 	[%rd1+2376], {%r780, %r779};
	mov.b32 	%r781, -134810124;
	mov.b32 	%r782, -202182160;
	st.local.v2.b32 	[%rd1+2384], {%r782, %r781};
	mov.b32 	%r783, -66052;
	mov.b32 	%r784, -67438088;
	st.local.v2.b32 	[%rd1+2392], {%r784, %r783};
	st.local.v2.b32 	[%rd1+2400], {%r722, %r721};
	st.local.v2.b32 	[%rd1+2408], {%r724, %r723};
	st.local.v2.b32 	[%rd1+2416], {%r726, %r725};
	st.local.v2.b32 	[%rd1+2424], {%r728, %r727};
	st.local.v2.b32 	[%rd1+2432], {%r730, %r729};
	st.local.v2.b32 	[%rd1+2440], {%r732, %r731};
	st.local.v2.b32 	[%rd1+2448], {%r734, %r733};
	st.local.v2.b32 	[%rd1+2456], {%r736, %r735};
	st.local.v2.b32 	[%rd1+2464], {%r738, %r737};
	st.local.v2.b32 	[%rd1+2472], {%r740, %r739};
	st.local.v2.b32 	[%rd1+2480], {%r742, %r741};
	st.local.v2.b32 	[%rd1+2488], {%r744, %r743};
	st.local.v2.b32 	[%rd1+2496], {%r746, %r745};
	st.local.v2.b32 	[%rd1+2504], {%r748, %r747};
	st.local.v2.b32 	[%rd1+2512], {%r750, %r749};
	st.local.v2.b32 	[%rd1+2520], {%r752, %r751};
	st.local.v2.b32 	[%rd1+2528], {%r754, %r753};
	st.local.v2.b32 	[%rd1+2536], {%r756, %r755};
	st.local.v2.b32 	[%rd1+2544], {%r758, %r757};
	st.local.v2.b32 	[%rd1+2552], {%r760, %r759};
	st.local.v2.b32 	[%rd1+2560], {%r762, %r761};
	st.local.v2.b32 	[%rd1+2568], {%r764, %r763};
	st.local.v2.b32 	[%rd1+2576], {%r766, %r765};
	st.local.v2.b32 	[%rd1+2584], {%r768, %r767};
	st.local.v2.b32 	[%rd1+2592], {%r770, %r769};
	st.local.v2.b32 	[%rd1+2600], {%r772, %r771};
	st.local.v2.b32 	[%rd1+2608], {%r774, %r773};
	st.local.v2.b32 	[%rd1+2616], {%r776, %r775};
	st.local.v2.b32 	[%rd1+2624], {%r778, %r777};
	st.local.v2.b32 	[%rd1+2632], {%r780, %r779};
	st.local.v2.b32 	[%rd1+2640], {%r782, %r781};
	st.local.v2.b32 	[%rd1+2648], {%r784, %r783};
	mov.b32 	%r3782, 0;
$L__BB0_29:
	sub.s32 	%r31, 256, %r3782;
	sub.s32 	%r785, 255, %r3782;
	and.b32  	%r786, %r31, %r785;
	setp.eq.s32 	%p18, %r786, 0;
	@%p18 bra 	$L__BB0_31;
$L__BB0_30:
	mad.lo.s64 	%rd318, %rd979, 25214903917, 11;
	and.b64  	%rd979, %rd318, 281474976710655;
	shr.u64 	%rd319, %rd979, 17;
	cvt.u32.u64 	%r787, %rd319;
	rem.u32 	%r3783, %r787, %r31;
	sub.s32 	%r788, %r31, %r3783;
	add.s32 	%r789, %r788, %r787;
	setp.lt.s32 	%p19, %r789, 1;
	@%p19 bra 	$L__BB0_30;
	bra.uni 	$L__BB0_32;
$L__BB0_31:
	cvt.u64.u32 	%rd320, %r31;
	mad.lo.s64 	%rd321, %rd979, 25214903917, 11;
	and.b64  	%rd979, %rd321, 281474976710655;
	shr.u64 	%rd322, %rd979, 17;
	mul.lo.s64 	%rd323, %rd322, %rd320;
	shr.u64 	%rd324, %rd323, 31;
	cvt.u32.u64 	%r3783, %rd324;
$L__BB0_32:
	add.s32 	%r790, %r3783, %r3782;
	cvt.u64.u32 	%rd325, %r3782;
	add.s64 	%rd326, %rd1, %rd325;
	ld.local.u8 	%rs9, [%rd326+2144];
	cvt.u64.u32 	%rd327, %r790;
	add.s64 	%rd328, %rd1, %rd327;
	ld.local.u8 	%rs10, [%rd328+2144];
	st.local.u8 	[%rd326+2144], %rs10;
	st.local.u8 	[%rd328+2144], %rs9;
	add.s32 	%r3782, %r3782, 1;
	setp.ne.s32 	%p20, %r3782, 256;
	@%p20 bra 	$L__BB0_29;
	ld.local.v2.b32 	{%r792, %r793}, [%rd1+2144];
	st.local.v2.b32 	[%rd1+2400], {%r792, %r793};
	ld.local.v2.b32 	{%r794, %r795}, [%rd1+2152];
	st.local.v2.b32 	[%rd1+2408], {%r794, %r795};
	ld.local.v2.b32 	{%r796, %r797}, [%rd1+2160];
	st.local.v2.b32 	[%rd1+2416], {%r796, %r797};
	ld.local.v2.b32 	{%r798, %r799}, [%rd1+2168];
	st.local.v2.b32 	[%rd1+2424], {%r798, %r799};
	ld.local.v2.b32 	{%r800, %r801}, [%rd1+2176];
	st.local.v2.b32 	[%rd1+2432], {%r800, %r801};
	ld.local.v2.b32 	{%r802, %r803}, [%rd1+2184];
	st.local.v2.b32 	[%rd1+2440], {%r802, %r803};
	ld.local.v2.b32 	{%r804, %r805}, [%rd1+2192];
	st.local.v2.b32 	[%rd1+2448], {%r804, %r805};
	ld.local.v2.b32 	{%r806, %r807}, [%rd1+2200];
	st.local.v2.b32 	[%rd1+2456], {%r806, %r807};
	ld.local.v2.b32 	{%r808, %r809}, [%rd1+2208];
	st.local.v2.b32 	[%rd1+2464], {%r808, %r809};
	ld.local.v2.b32 	{%r810, %r811}, [%rd1+2216];
	st.local.v2.b32 	[%rd1+2472], {%r810, %r811};
	ld.local.v2.b32 	{%r812, %r813}, [%rd1+2224];
	st.local.v2.b32 	[%rd1+2480], {%r812, %r813};
	ld.local.v2.b32 	{%r814, %r815}, [%rd1+2232];
	st.local.v2.b32 	[%rd1+2488], {%r814, %r815};
	ld.local.v2.b32 	{%r816, %r817}, [%rd1+2240];
	st.local.v2.b32 	[%rd1+2496], {%r816, %r817};
	ld.local.v2.b32 	{%r818, %r819}, [%rd1+2248];
	st.local.v2.b32 	[%rd1+2504], {%r818, %r819};
	ld.local.v2.b32 	{%r820, %r821}, [%rd1+2256];
	st.local.v2.b32 	[%rd1+2512], {%r820, %r821};
	ld.local.v2.b32 	{%r822, %r823}, [%rd1+2264];
	st.local.v2.b32 	[%rd1+2520], {%r822, %r823};
	ld.local.v2.b32 	{%r824, %r825}, [%rd1+2272];
	st.local.v2.b32 	[%rd1+2528], {%r824, %r825};
	ld.local.v2.b32 	{%r826, %r827}, [%rd1+2280];
	st.local.v2.b32 	[%rd1+2536], {%r826, %r827};
	ld.local.v2.b32 	{%r828, %r829}, [%rd1+2288];
	st.local.v2.b32 	[%rd1+2544], {%r828, %r829};
	ld.local.v2.b32 	{%r830, %r831}, [%rd1+2296];
	st.local.v2.b32 	[%rd1+2552], {%r830, %r831};
	ld.local.v2.b32 	{%r832, %r833}, [%rd1+2304];
	st.local.v2.b32 	[%rd1+2560], {%r832, %r833};
	ld.local.v2.b32 	{%r834, %r835}, [%rd1+2312];
	st.local.v2.b32 	[%rd1+2568], {%r834, %r835};
	ld.local.v2.b32 	{%r836, %r837}, [%rd1+2320];
	st.local.v2.b32 	[%rd1+2576], {%r836, %r837};
	ld.local.v2.b32 	{%r838, %r839}, [%rd1+2328];
	st.local.v2.b32 	[%rd1+2584], {%r838, %r839};
	ld.local.v2.b32 	{%r840, %r841}, [%rd1+2336];
	st.local.v2.b32 	[%rd1+2592], {%r840, %r841};
	ld.local.v2.b32 	{%r842, %r843}, [%rd1+2344];
	st.local.v2.b32 	[%rd1+2600], {%r842, %r843};
	ld.local.v2.b32 	{%r844, %r845}, [%rd1+2352];
	st.local.v2.b32 	[%rd1+2608], {%r844, %r845};
	ld.local.v2.b32 	{%r846, %r847}, [%rd1+2360];
	st.local.v2.b32 	[%rd1+2616], {%r846, %r847};
	ld.local.v2.b32 	{%r848, %r849}, [%rd1+2368];
	st.local.v2.b32 	[%rd1+2624], {%r848, %r849};
	ld.local.v2.b32 	{%r850, %r851}, [%rd1+2376];
	st.local.v2.b32 	[%rd1+2632], {%r850, %r851};
	ld.local.v2.b32 	{%r852, %r853}, [%rd1+2384];
	st.local.v2.b32 	[%rd1+2640], {%r852, %r853};
	ld.local.v2.b32 	{%r854, %r855}, [%rd1+2392];
	st.local.v2.b32 	[%rd1+2648], {%r854, %r855};
	mad.lo.s64 	%rd329, %rd979, 806876925344, 352;
	and.b64  	%rd330, %rd329, 9007199120523264;
	mad.lo.s64 	%rd331, %rd979, 8602081037417187945, 277363943098;
	shr.u64 	%rd332, %rd331, 21;
	and.b64  	%rd333, %rd332, 134217727;
	or.b64  	%rd334, %rd333, %rd330;
	cvt.rn.f64.u64 	%fd50, %rd334;
	mul.f64 	%fd51, %fd50, 0d3CA0000000000000;
	mul.f64 	%fd52, %fd51, 0d4070000000000000;
	st.local.f64 	[%rd1+3192], %fd52;
	mad.lo.s64 	%rd335, %rd979, 1736862336005215904, 2666505958129870752;
	and.b64  	%rd336, %rd335, 9007199120523264;
	mad.lo.s64 	%rd337, %rd979, 5985058416696778513, -8542997297661424380;
	shr.u64 	%rd338, %rd337, 21;
	and.b64  	%rd339, %rd338, 134217727;
	or.b64  	%rd340, %rd339, %rd336;
	cvt.rn.f64.u64 	%fd53, %rd340;
	mul.f64 	%fd54, %fd53, 0d3CA0000000000000;
	mul.f64 	%fd55, %fd54, 0d4070000000000000;
	st.local.f64 	[%rd1+3200], %fd55;
	mad.lo.s64 	%rd341, %rd979, 8074320948992935840, 7136985854854846432;
	and.b64  	%rd342, %rd341, 9007199120523264;
	mad.lo.s64 	%rd343, %rd979, 3291645168302270457, 7610264652607923550;
	and.b64  	%rd982, %rd343, 281474976710655;
	shr.u64 	%rd344, %rd982, 21;
	or.b64  	%rd345, %rd344, %rd342;
	cvt.rn.f64.u64 	%fd56, %rd345;
	mul.f64 	%fd57, %fd56, 0d3CA0000000000000;
	mul.f64 	%fd58, %fd57, 0d4070000000000000;
	st.local.f64 	[%rd1+3208], %fd58;
	mov.b32 	%r856, 117835012;
	mov.b32 	%r857, 50462976;
	st.local.v2.b32 	[%rd1+2680], {%r857, %r856};
	mov.b32 	%r858, 252579084;
	mov.b32 	%r859, 185207048;
	st.local.v2.b32 	[%rd1+2688], {%r859, %r858};
	mov.b32 	%r860, 387323156;
	mov.b32 	%r861, 319951120;
	st.local.v2.b32 	[%rd1+2696], {%r861, %r860};
	mov.b32 	%r862, 522067228;
	mov.b32 	%r863, 454695192;
	st.local.v2.b32 	[%rd1+2704], {%r863, %r862};
	mov.b32 	%r864, 656811300;
	mov.b32 	%r865, 589439264;
	st.local.v2.b32 	[%rd1+2712], {%r865, %r864};
	mov.b32 	%r866, 791555372;
	mov.b32 	%r867, 724183336;
	st.local.v2.b32 	[%rd1+2720], {%r867, %r866};
	mov.b32 	%r868, 926299444;
	mov.b32 	%r869, 858927408;
	st.local.v2.b32 	[%rd1+2728], {%r869, %r868};
	mov.b32 	%r870, 1061043516;
	mov.b32 	%r871, 993671480;
	st.local.v2.b32 	[%rd1+2736], {%r871, %r870};
	mov.b32 	%r872, 1195787588;
	mov.b32 	%r873, 1128415552;
	st.local.v2.b32 	[%rd1+2744], {%r873, %r872};
	mov.b32 	%r874, 1330531660;
	mov.b32 	%r875, 1263159624;
	st.local.v2.b32 	[%rd1+2752], {%r875, %r874};
	mov.b32 	%r876, 1465275732;
	mov.b32 	%r877, 1397903696;
	st.local.v2.b32 	[%rd1+2760], {%r877, %r876};
	mov.b32 	%r878, 1600019804;
	mov.b32 	%r879, 1532647768;
	st.local.v2.b32 	[%rd1+2768], {%r879, %r878};
	mov.b32 	%r880, 1734763876;
	mov.b32 	%r881, 1667391840;
	st.local.v2.b32 	[%rd1+2776], {%r881, %r880};
	mov.b32 	%r882, 1869507948;
	mov.b32 	%r883, 1802135912;
	st.local.v2.b32 	[%rd1+2784], {%r883, %r882};
	mov.b32 	%r884, 2004252020;
	mov.b32 	%r885, 1936879984;
	st.local.v2.b32 	[%rd1+2792], {%r885, %r884};
	mov.b32 	%r886, 2138996092;
	mov.b32 	%r887, 2071624056;
	st.local.v2.b32 	[%rd1+2800], {%r887, %r886};
	mov.b32 	%r888, -2021227132;
	mov.b32 	%r889, -2088599168;
	st.local.v2.b32 	[%rd1+2808], {%r889, %r888};
	mov.b32 	%r890, -1886483060;
	mov.b32 	%r891, -1953855096;
	st.local.v2.b32 	[%rd1+2816], {%r891, %r890};
	mov.b32 	%r892, -1751738988;
	mov.b32 	%r893, -1819111024;
	st.local.v2.b32 	[%rd1+2824], {%r893, %r892};
	mov.b32 	%r894, -1616994916;
	mov.b32 	%r895, -1684366952;
	st.local.v2.b32 	[%rd1+2832], {%r895, %r894};
	mov.b32 	%r896, -1482250844;
	mov.b32 	%r897, -1549622880;
	st.local.v2.b32 	[%rd1+2840], {%r897, %r896};
	mov.b32 	%r898, -1347506772;
	mov.b32 	%r899, -1414878808;
	st.local.v2.b32 	[%rd1+2848], {%r899, %r898};
	mov.b32 	%r900, -1212762700;
	mov.b32 	%r901, -1280134736;
	st.local.v2.b32 	[%rd1+2856], {%r901, %r900};
	mov.b32 	%r902, -1078018628;
	mov.b32 	%r903, -1145390664;
	st.local.v2.b32 	[%rd1+2864], {%r903, %r902};
	mov.b32 	%r904, -943274556;
	mov.b32 	%r905, -1010646592;
	st.local.v2.b32 	[%rd1+2872], {%r905, %r904};
	mov.b32 	%r906, -808530484;
	mov.b32 	%r907, -875902520;
	st.local.v2.b32 	[%rd1+2880], {%r907, %r906};
	mov.b32 	%r908, -673786412;
	mov.b32 	%r909, -741158448;
	st.local.v2.b32 	[%rd1+2888], {%r909, %r908};
	mov.b32 	%r910, -539042340;
	mov.b32 	%r911, -606414376;
	st.local.v2.b32 	[%rd1+2896], {%r911, %r910};
	mov.b32 	%r912, -404298268;
	mov.b32 	%r913, -471670304;
	st.local.v2.b32 	[%rd1+2904], {%r913, %r912};
	mov.b32 	%r914, -269554196;
	mov.b32 	%r915, -336926232;
	st.local.v2.b32 	[%rd1+2912], {%r915, %r914};
	mov.b32 	%r916, -134810124;
	mov.b32 	%r917, -202182160;
	st.local.v2.b32 	[%rd1+2920], {%r917, %r916};
	mov.b32 	%r918, -66052;
	mov.b32 	%r919, -67438088;
	st.local.v2.b32 	[%rd1+2928], {%r919, %r918};
	st.local.v2.b32 	[%rd1+2936], {%r857, %r856};
	st.local.v2.b32 	[%rd1+2944], {%r859, %r858};
	st.local.v2.b32 	[%rd1+2952], {%r861, %r860};
	st.local.v2.b32 	[%rd1+2960], {%r863, %r862};
	st.local.v2.b32 	[%rd1+2968], {%r865, %r864};
	st.local.v2.b32 	[%rd1+2976], {%r867, %r866};
	st.local.v2.b32 	[%rd1+2984], {%r869, %r868};
	st.local.v2.b32 	[%rd1+2992], {%r871, %r870};
	st.local.v2.b32 	[%rd1+3000], {%r873, %r872};
	st.local.v2.b32 	[%rd1+3008], {%r875, %r874};
	st.local.v2.b32 	[%rd1+3016], {%r877, %r876};
	st.local.v2.b32 	[%rd1+3024], {%r879, %r878};
	st.local.v2.b32 	[%rd1+3032], {%r881, %r880};
	st.local.v2.b32 	[%rd1+3040], {%r883, %r882};
	st.local.v2.b32 	[%rd1+3048], {%r885, %r884};
	st.local.v2.b32 	[%rd1+3056], {%r887, %r886};
	st.local.v2.b32 	[%rd1+3064], {%r889, %r888};
	st.local.v2.b32 	[%rd1+3072], {%r891, %r890};
	st.local.v2.b32 	[%rd1+3080], {%r893, %r892};
	st.local.v2.b32 	[%rd1+3088], {%r895, %r894};
	st.local.v2.b32 	[%rd1+3096], {%r897, %r896};
	st.local.v2.b32 	[%rd1+3104], {%r899, %r898};
	st.local.v2.b32 	[%rd1+3112], {%r901, %r900};
	st.local.v2.b32 	[%rd1+3120], {%r903, %r902};
	st.local.v2.b32 	[%rd1+3128], {%r905, %r904};
	st.local.v2.b32 	[%rd1+3136], {%r907, %r906};
	st.local.v2.b32 	[%rd1+3144], {%r909, %r908};
	st.local.v2.b32 	[%rd1+3152], {%r911, %r910};
	st.local.v2.b32 	[%rd1+3160], {%r913, %r912};
	st.local.v2.b32 	[%rd1+3168], {%r915, %r914};
	st.local.v2.b32 	[%rd1+3176], {%r917, %r916};
	st.local.v2.b32 	[%rd1+3184], {%r919, %r918};
	mov.b32 	%r3784, 0;
$L__BB0_34:
	sub.s32 	%r37, 256, %r3784;
	sub.s32 	%r920, 255, %r3784;
	and.b32  	%r921, %r37, %r920;
	setp.eq.s32 	%p21, %r921, 0;
	@%p21 bra 	$L__BB0_36;
$L__BB0_35:
	mad.lo.s64 	%rd346, %rd982, 25214903917, 11;
	and.b64  	%rd982, %rd346, 281474976710655;
	shr.u64 	%rd347, %rd982, 17;
	cvt.u32.u64 	%r922, %rd347;
	rem.u32 	%r3785, %r922, %r37;
	sub.s32 	%r923, %r37, %r3785;
	add.s32 	%r924, %r923, %r922;
	setp.lt.s32 	%p22, %r924, 1;
	@%p22 bra 	$L__BB0_35;
	bra.uni 	$L__BB0_37;
$L__BB0_36:
	cvt.u64.u32 	%rd348, %r37;
	mad.lo.s64 	%rd349, %rd982, 25214903917, 11;
	and.b64  	%rd982, %rd349, 281474976710655;
	shr.u64 	%rd350, %rd982, 17;
	mul.lo.s64 	%rd351, %rd350, %rd348;
	shr.u64 	%rd352, %rd351, 31;
	cvt.u32.u64 	%r3785, %rd352;
$L__BB0_37:
	add.s32 	%r925, %r3785, %r3784;
	cvt.u64.u32 	%rd353, %r3784;
	add.s64 	%rd354, %rd1, %rd353;
	ld.local.u8 	%rs11, [%rd354+2680];
	cvt.u64.u32 	%rd355, %r925;
	add.s64 	%rd356, %rd1, %rd355;
	ld.local.u8 	%rs12, [%rd356+2680];
	st.local.u8 	[%rd354+2680], %rs12;
	st.local.u8 	[%rd356+2680], %rs11;
	add.s32 	%r3784, %r3784, 1;
	setp.ne.s32 	%p23, %r3784, 256;
	@%p23 bra 	$L__BB0_34;
	ld.local.v2.b32 	{%r927, %r928}, [%rd1+2680];
	st.local.v2.b32 	[%rd1+2936], {%r927, %r928};
	ld.local.v2.b32 	{%r929, %r930}, [%rd1+2688];
	st.local.v2.b32 	[%rd1+2944], {%r929, %r930};
	ld.local.v2.b32 	{%r931, %r932}, [%rd1+2696];
	st.local.v2.b32 	[%rd1+2952], {%r931, %r932};
	ld.local.v2.b32 	{%r933, %r934}, [%rd1+2704];
	st.local.v2.b32 	[%rd1+2960], {%r933, %r934};
	ld.local.v2.b32 	{%r935, %r936}, [%rd1+2712];
	st.local.v2.b32 	[%rd1+2968], {%r935, %r936};
	ld.local.v2.b32 	{%r937, %r938}, [%rd1+2720];
	st.local.v2.b32 	[%rd1+2976], {%r937, %r938};
	ld.local.v2.b32 	{%r939, %r940}, [%rd1+2728];
	st.local.v2.b32 	[%rd1+2984], {%r939, %r940};
	ld.local.v2.b32 	{%r941, %r942}, [%rd1+2736];
	st.local.v2.b32 	[%rd1+2992], {%r941, %r942};
	ld.local.v2.b32 	{%r943, %r944}, [%rd1+2744];
	st.local.v2.b32 	[%rd1+3000], {%r943, %r944};
	ld.local.v2.b32 	{%r945, %r946}, [%rd1+2752];
	st.local.v2.b32 	[%rd1+3008], {%r945, %r946};
	ld.local.v2.b32 	{%r947, %r948}, [%rd1+2760];
	st.local.v2.b32 	[%rd1+3016], {%r947, %r948};
	ld.local.v2.b32 	{%r949, %r950}, [%rd1+2768];
	st.local.v2.b32 	[%rd1+3024], {%r949, %r950};
	ld.local.v2.b32 	{%r951, %r952}, [%rd1+2776];
	st.local.v2.b32 	[%rd1+3032], {%r951, %r952};
	ld.local.v2.b32 	{%r953, %r954}, [%rd1+2784];
	st.local.v2.b32 	[%rd1+3040], {%r953, %r954};
	ld.local.v2.b32 	{%r955, %r956}, [%rd1+2792];
	st.local.v2.b32 	[%rd1+3048], {%r955, %r956};
	ld.local.v2.b32 	{%r957, %r958}, [%rd1+2800];
	st.local.v2.b32 	[%rd1+3056], {%r957, %r958};
	ld.local.v2.b32 	{%r959, %r960}, [%rd1+2808];
	st.local.v2.b32 	[%rd1+3064], {%r959, %r960};
	ld.local.v2.b32 	{%r961, %r962}, [%rd1+2816];
	st.local.v2.b32 	[%rd1+3072], {%r961, %r962};
	ld.local.v2.b32 	{%r963, %r964}, [%rd1+2824];
	st.local.v2.b32 	[%rd1+3080], {%r963, %r964};
	ld.local.v2.b32 	{%r965, %r966}, [%rd1+2832];
	st.local.v2.b32 	[%rd1+3088], {%r965, %r966};
	ld.local.v2.b32 	{%r967, %r968}, [%rd1+2840];
	st.local.v2.b32 	[%rd1+3096], {%r967, %r968};
	ld.local.v2.b32 	{%r969, %r970}, [%rd1+2848];
	st.local.v2.b32 	[%rd1+3104], {%r969, %r970};
	ld.local.v2.b32 	{%r971, %r972}, [%rd1+2856];
	st.local.v2.b32 	[%rd1+3112], {%r971, %r972};
	ld.local.v2.b32 	{%r973, %r974}, [%rd1+2864];
	st.local.v2.b32 	[%rd1+3120], {%r973, %r974};
	ld.local.v2.b32 	{%r975, %r976}, [%rd1+2872];
	st.local.v2.b32 	[%rd1+3128], {%r975, %r976};
	ld.local.v2.b32 	{%r977, %r978}, [%rd1+2880];
	st.local.v2.b32 	[%rd1+3136], {%r977, %r978};
	ld.local.v2.b32 	{%r979, %r980}, [%rd1+2888];
	st.local.v2.b32 	[%rd1+3144], {%r979, %r980};
	ld.local.v2.b32 	{%r981, %r982}, [%rd1+2896];
	st.local.v2.b32 	[%rd1+3152], {%r981, %r982};
	ld.local.v2.b32 	{%r983, %r984}, [%rd1+2904];
	st.local.v2.b32 	[%rd1+3160], {%r983, %r984};
	ld.local.v2.b32 	{%r985, %r986}, [%rd1+2912];
	st.local.v2.b32 	[%rd1+3168], {%r985, %r986};
	ld.local.v2.b32 	{%r987, %r988}, [%rd1+2920];
	st.local.v2.b32 	[%rd1+3176], {%r987, %r988};
	ld.local.v2.b32 	{%r989, %r990}, [%rd1+2928];
	st.local.v2.b32 	[%rd1+3184], {%r989, %r990};
	mad.lo.s64 	%rd357, %rd982, 806876925344, 352;
	and.b64  	%rd358, %rd357, 9007199120523264;
	mad.lo.s64 	%rd359, %rd982, 8602081037417187945, 277363943098;
	shr.u64 	%rd360, %rd359, 21;
	and.b64  	%rd361, %rd360, 134217727;
	or.b64  	%rd362, %rd361, %rd358;
	cvt.rn.f64.u64 	%fd59, %rd362;
	mul.f64 	%fd60, %fd59, 0d3CA0000000000000;
	mul.f64 	%fd61, %fd60, 0d4070000000000000;
	st.local.f64 	[%rd1+3728], %fd61;
	mad.lo.s64 	%rd363, %rd982, 1736862336005215904, 2666505958129870752;
	and.b64  	%rd364, %rd363, 9007199120523264;
	mad.lo.s64 	%rd365, %rd982, 5985058416696778513, -8542997297661424380;
	shr.u64 	%rd366, %rd365, 21;
	and.b64  	%rd367, %rd366, 134217727;
	or.b64  	%rd368, %rd367, %rd364;
	cvt.rn.f64.u64 	%fd62, %rd368;
	mul.f64 	%fd63, %fd62, 0d3CA0000000000000;
	mul.f64 	%fd64, %fd63, 0d4070000000000000;
	st.local.f64 	[%rd1+3736], %fd64;
	mad.lo.s64 	%rd369, %rd982, 8074320948992935840, 7136985854854846432;
	and.b64  	%rd370, %rd369, 9007199120523264;
	mad.lo.s64 	%rd371, %rd982, 3291645168302270457, 7610264652607923550;
	and.b64  	%rd985, %rd371, 281474976710655;
	shr.u64 	%rd372, %rd985, 21;
	or.b64  	%rd373, %rd372, %rd370;
	cvt.rn.f64.u64 	%fd65, %rd373;
	mul.f64 	%fd66, %fd65, 0d3CA0000000000000;
	mul.f64 	%fd67, %fd66, 0d4070000000000000;
	st.local.f64 	[%rd1+3744], %fd67;
	mov.b32 	%r991, 117835012;
	mov.b32 	%r992, 50462976;
	st.local.v2.b32 	[%rd1+3216], {%r992, %r991};
	mov.b32 	%r993, 252579084;
	mov.b32 	%r994, 185207048;
	st.local.v2.b32 	[%rd1+3224], {%r994, %r993};
	mov.b32 	%r995, 387323156;
	mov.b32 	%r996, 319951120;
	st.local.v2.b32 	[%rd1+3232], {%r996, %r995};
	mov.b32 	%r997, 522067228;
	mov.b32 	%r998, 454695192;
	st.local.v2.b32 	[%rd1+3240], {%r998, %r997};
	mov.b32 	%r999, 656811300;
	mov.b32 	%r1000, 589439264;
	st.local.v2.b32 	[%rd1+3248], {%r1000, %r999};
	mov.b32 	%r1001, 791555372;
	mov.b32 	%r1002, 724183336;
	st.local.v2.b32 	[%rd1+3256], {%r1002, %r1001};
	mov.b32 	%r1003, 926299444;
	mov.b32 	%r1004, 858927408;
	st.local.v2.b32 	[%rd1+3264], {%r1004, %r1003};
	mov.b32 	%r1005, 1061043516;
	mov.b32 	%r1006, 993671480;
	st.local.v2.b32 	[%rd1+3272], {%r1006, %r1005};
	mov.b32 	%r1007, 1195787588;
	mov.b32 	%r1008, 1128415552;
	st.local.v2.b32 	[%rd1+3280], {%r1008, %r1007};
	mov.b32 	%r1009, 1330531660;
	mov.b32 	%r1010, 1263159624;
	st.local.v2.b32 	[%rd1+3288], {%r1010, %r1009};
	mov.b32 	%r1011, 1465275732;
	mov.b32 	%r1012, 1397903696;
	st.local.v2.b32 	[%rd1+3296], {%r1012, %r1011};
	mov.b32 	%r1013, 1600019804;
	mov.b32 	%r1014, 1532647768;
	st.local.v2.b32 	[%rd1+3304], {%r1014, %r1013};
	mov.b32 	%r1015, 1734763876;
	mov.b32 	%r1016, 1667391840;
	st.local.v2.b32 	[%rd1+3312], {%r1016, %r1015};
	mov.b32 	%r1017, 1869507948;
	mov.b32 	%r1018, 1802135912;
	st.local.v2.b32 	[%rd1+3320], {%r1018, %r1017};
	mov.b32 	%r1019, 2004252020;
	mov.b32 	%r1020, 1936879984;
	st.local.v2.b32 	[%rd1+3328], {%r1020, %r1019};
	mov.b32 	%r1021, 2138996092;
	mov.b32 	%r1022, 2071624056;
	st.local.v2.b32 	[%rd1+3336], {%r1022, %r1021};
	mov.b32 	%r1023, -2021227132;
	mov.b32 	%r1024, -2088599168;
	st.local.v2.b32 	[%rd1+3344], {%r1024, %r1023};
	mov.b32 	%r1025, -1886483060;
	mov.b32 	%r1026, -1953855096;
	st.local.v2.b32 	[%rd1+3352], {%r1026, %r1025};
	mov.b32 	%r1027, -1751738988;
	mov.b32 	%r1028, -1819111024;
	st.local.v2.b32 	[%rd1+3360], {%r1028, %r1027};
	mov.b32 	%r1029, -1616994916;
	mov.b32 	%r1030, -1684366952;
	st.local.v2.b32 	[%rd1+3368], {%r1030, %r1029};
	mov.b32 	%r1031, -1482250844;
	mov.b32 	%r1032, -1549622880;
	st.local.v2.b32 	[%rd1+3376], {%r1032, %r1031};
	mov.b32 	%r1033, -1347506772;
	mov.b32 	%r1034, -1414878808;
	st.local.v2.b32 	[%rd1+3384], {%r1034, %r1033};
	mov.b32 	%r1035, -1212762700;
	mov.b32 	%r1036, -1280134736;
	st.local.v2.b32 	[%rd1+3392], {%r1036, %r1035};
	mov.b32 	%r1037, -1078018628;
	mov.b32 	%r1038, -1145390664;
	st.local.v2.b32 	[%rd1+3400], {%r1038, %r1037};
	mov.b32 	%r1039, -943274556;
	mov.b32 	%r1040, -1010646592;
	st.local.v2.b32 	[%rd1+3408], {%r1040, %r1039};
	mov.b32 	%r1041, -808530484;
	mov.b32 	%r1042, -875902520;
	st.local.v2.b32 	[%rd1+3416], {%r1042, %r1041};
	mov.b32 	%r1043, -673786412;
	mov.b32 	%r1044, -741158448;
	st.local.v2.b32 	[%rd1+3424], {%r1044, %r1043};
	mov.b32 	%r1045, -539042340;
	mov.b32 	%r1046, -606414376;
	st.local.v2.b32 	[%rd1+3432], {%r1046, %r1045};
	mov.b32 	%r1047, -404298268;
	mov.b32 	%r1048, -471670304;
	st.local.v2.b32 	[%rd1+3440], {%r1048, %r1047};
	mov.b32 	%r1049, -269554196;
	mov.b32 	%r1050, -336926232;
	st.local.v2.b32 	[%rd1+3448], {%r1050, %r1049};
	mov.b32 	%r1051, -134810124;
	mov.b32 	%r1052, -202182160;
	st.local.v2.b32 	[%rd1+3456], {%r1052, %r1051};
	mov.b32 	%r1053, -66052;
	mov.b32 	%r1054, -67438088;
	st.local.v2.b32 	[%rd1+3464], {%r1054, %r1053};
	st.local.v2.b32 	[%rd1+3472], {%r992, %r991};
	st.local.v2.b32 	[%rd1+3480], {%r994, %r993};
	st.local.v2.b32 	[%rd1+3488], {%r996, %r995};
	st.local.v2.b32 	[%rd1+3496], {%r998, %r997};
	st.local.v2.b32 	[%rd1+3504], {%r1000, %r999};
	st.local.v2.b32 	[%rd1+3512], {%r1002, %r1001};
	st.local.v2.b32 	[%rd1+3520], {%r1004, %r1003};
	st.local.v2.b32 	[%rd1+3528], {%r1006, %r1005};
	st.local.v2.b32 	[%rd1+3536], {%r1008, %r1007};
	st.local.v2.b32 	[%rd1+3544], {%r1010, %r1009};
	st.local.v2.b32 	[%rd1+3552], {%r1012, %r1011};
	st.local.v2.b32 	[%rd1+3560], {%r1014, %r1013};
	st.local.v2.b32 	[%rd1+3568], {%r1016, %r1015};
	st.local.v2.b32 	[%rd1+3576], {%r1018, %r1017};
	st.local.v2.b32 	[%rd1+3584], {%r1020, %r1019};
	st.local.v2.b32 	[%rd1+3592], {%r1022, %r1021};
	st.local.v2.b32 	[%rd1+3600], {%r1024, %r1023};
	st.local.v2.b32 	[%rd1+3608], {%r1026, %r1025};
	st.local.v2.b32 	[%rd1+3616], {%r1028, %r1027};
	st.local.v2.b32 	[%rd1+3624], {%r1030, %r1029};
	st.local.v2.b32 	[%rd1+3632], {%r1032, %r1031};
	st.local.v2.b32 	[%rd1+3640], {%r1034, %r1033};
	st.local.v2.b32 	[%rd1+3648], {%r1036, %r1035};
	st.local.v2.b32 	[%rd1+3656], {%r1038, %r1037};
	st.local.v2.b32 	[%rd1+3664], {%r1040, %r1039};
	st.local.v2.b32 	[%rd1+3672], {%r1042, %r1041};
	st.local.v2.b32 	[%rd1+3680], {%r1044, %r1043};
	st.local.v2.b32 	[%rd1+3688], {%r1046, %r1045};
	st.local.v2.b32 	[%rd1+3696], {%r1048, %r1047};
	st.local.v2.b32 	[%rd1+3704], {%r1050, %r1049};
	st.local.v2.b32 	[%rd1+3712], {%r1052, %r1051};
	st.local.v2.b32 	[%rd1+3720], {%r1054, %r1053};
	mov.b32 	%r3786, 0;
$L__BB0_39:
	sub.s32 	%r43, 256, %r3786;
	sub.s32 	%r1055, 255, %r3786;
	and.b32  	%r1056, %r43, %r1055;
	setp.eq.s32 	%p24, %r1056, 0;
	@%p24 bra 	$L__BB0_41;
$L__BB0_40:
	mad.lo.s64 	%rd374, %rd985, 25214903917, 11;
	and.b64  	%rd985, %rd374, 281474976710655;
	shr.u64 	%rd375, %rd985, 17;
	cvt.u32.u64 	%r1057, %rd375;
	rem.u32 	%r3787, %r1057, %r43;
	sub.s32 	%r1058, %r43, %r3787;
	add.s32 	%r1059, %r1058, %r1057;
	setp.lt.s32 	%p25, %r1059, 1;
	@%p25 bra 	$L__BB0_40;
	bra.uni 	$L__BB0_42;
$L__BB0_41:
	cvt.u64.u32 	%rd376, %r43;
	mad.lo.s64 	%rd377, %rd985, 25214903917, 11;
	and.b64  	%rd985, %rd377, 281474976710655;
	shr.u64 	%rd378, %rd985, 17;
	mul.lo.s64 	%rd379, %rd378, %rd376;
	shr.u64 	%rd380, %rd379, 31;
	cvt.u32.u64 	%r3787, %rd380;
$L__BB0_42:
	add.s32 	%r1060, %r3787, %r3786;
	cvt.u64.u32 	%rd381, %r3786;
	add.s64 	%rd382, %rd1, %rd381;
	ld.local.u8 	%rs13, [%rd382+3216];
	cvt.u64.u32 	%rd383, %r1060;
	add.s64 	%rd384, %rd1, %rd383;
	ld.local.u8 	%rs14, [%rd384+3216];
	st.local.u8 	[%rd382+3216], %rs14;
	st.local.u8 	[%rd384+3216], %rs13;
	add.s32 	%r3786, %r3786, 1;
	setp.ne.s32 	%p26, %r3786, 256;
	@%p26 bra 	$L__BB0_39;
	ld.local.v2.b32 	{%r1062, %r1063}, [%rd1+3216];
	st.local.v2.b32 	[%rd1+3472], {%r1062, %r1063};
	ld.local.v2.b32 	{%r1064, %r1065}, [%rd1+3224];
	st.local.v2.b32 	[%rd1+3480], {%r1064, %r1065};
	ld.local.v2.b32 	{%r1066, %r1067}, [%rd1+3232];
	st.local.v2.b32 	[%rd1+3488], {%r1066, %r1067};
	ld.local.v2.b32 	{%r1068, %r1069}, [%rd1+3240];
	st.local.v2.b32 	[%rd1+3496], {%r1068, %r1069};
	ld.local.v2.b32 	{%r1070, %r1071}, [%rd1+3248];
	st.local.v2.b32 	[%rd1+3504], {%r1070, %r1071};
	ld.local.v2.b32 	{%r1072, %r1073}, [%rd1+3256];
	st.local.v2.b32 	[%rd1+3512], {%r1072, %r1073};
	ld.local.v2.b32 	{%r1074, %r1075}, [%rd1+3264];
	st.local.v2.b32 	[%rd1+3520], {%r1074, %r1075};
	ld.local.v2.b32 	{%r1076, %r1077}, [%rd1+3272];
	st.local.v2.b32 	[%rd1+3528], {%r1076, %r1077};
	ld.local.v2.b32 	{%r1078, %r1079}, [%rd1+3280];
	st.local.v2.b32 	[%rd1+3536], {%r1078, %r1079};
	ld.local.v2.b32 	{%r1080, %r1081}, [%rd1+3288];
	st.local.v2.b32 	[%rd1+3544], {%r1080, %r1081};
	ld.local.v2.b32 	{%r1082, %r1083}, [%rd1+3296];
	st.local.v2.b32 	[%rd1+3552], {%r1082, %r1083};
	ld.local.v2.b32 	{%r1084, %r1085}, [%rd1+3304];
	st.local.v2.b32 	[%rd1+3560], {%r1084, %r1085};
	ld.local.v2.b32 	{%r1086, %r1087}, [%rd1+3312];
	st.local.v2.b32 	[%rd1+3568], {%r1086, %r1087};
	ld.local.v2.b32 	{%r1088, %r1089}, [%rd1+3320];
	st.local.v2.b32 	[%rd1+3576], {%r1088, %r1089};
	ld.local.v2.b32 	{%r1090, %r1091}, [%rd1+3328];
	st.local.v2.b32 	[%rd1+3584], {%r1090, %r1091};
	ld.local.v2.b32 	{%r1092, %r1093}, [%rd1+3336];
	st.local.v2.b32 	[%rd1+3592], {%r1092, %r1093};
	ld.local.v2.b32 	{%r1094, %r1095}, [%rd1+3344];
	st.local.v2.b32 	[%rd1+3600], {%r1094, %r1095};
	ld.local.v2.b32 	{%r1096, %r1097}, [%rd1+3352];
	st.local.v2.b32 	[%rd1+3608], {%r1096, %r1097};
	ld.local.v2.b32 	{%r1098, %r1099}, [%rd1+3360];
	st.local.v2.b32 	[%rd1+3616], {%r1098, %r1099};
	ld.local.v2.b32 	{%r1100, %r1101}, [%rd1+3368];
	st.local.v2.b32 	[%rd1+3624], {%r1100, %r1101};
	ld.local.v2.b32 	{%r1102, %r1103}, [%rd1+3376];
	st.local.v2.b32 	[%rd1+3632], {%r1102, %r1103};
	ld.local.v2.b32 	{%r1104, %r1105}, [%rd1+3384];
	st.local.v2.b32 	[%rd1+3640], {%r1104, %r1105};
	ld.local.v2.b32 	{%r1106, %r1107}, [%rd1+3392];
	st.local.v2.b32 	[%rd1+3648], {%r1106, %r1107};
	ld.local.v2.b32 	{%r1108, %r1109}, [%rd1+3400];
	st.local.v2.b32 	[%rd1+3656], {%r1108, %r1109};
	ld.local.v2.b32 	{%r1110, %r1111}, [%rd1+3408];
	st.local.v2.b32 	[%rd1+3664], {%r1110, %r1111};
	ld.local.v2.b32 	{%r1112, %r1113}, [%rd1+3416];
	st.local.v2.b32 	[%rd1+3672], {%r1112, %r1113};
	ld.local.v2.b32 	{%r1114, %r1115}, [%rd1+3424];
	st.local.v2.b32 	[%rd1+3680], {%r1114, %r1115};
	ld.local.v2.b32 	{%r1116, %r1117}, [%rd1+3432];
	st.local.v2.b32 	[%rd1+3688], {%r1116, %r1117};
	ld.local.v2.b32 	{%r1118, %r1119}, [%rd1+3440];
	st.local.v2.b32 	[%rd1+3696], {%r1118, %r1119};
	ld.local.v2.b32 	{%r1120, %r1121}, [%rd1+3448];
	st.local.v2.b32 	[%rd1+3704], {%r1120, %r1121};
	ld.local.v2.b32 	{%r1122, %r1123}, [%rd1+3456];
	st.local.v2.b32 	[%rd1+3712], {%r1122, %r1123};
	ld.local.v2.b32 	{%r1124, %r1125}, [%rd1+3464];
	st.local.v2.b32 	[%rd1+3720], {%r1124, %r1125};
	mad.lo.s64 	%rd385, %rd985, 806876925344, 352;
	and.b64  	%rd386, %rd385, 9007199120523264;
	mad.lo.s64 	%rd387, %rd985, 8602081037417187945, 277363943098;
	shr.u64 	%rd388, %rd387, 21;
	and.b64  	%rd389, %rd388, 134217727;
	or.b64  	%rd390, %rd389, %rd386;
	cvt.rn.f64.u64 	%fd68, %rd390;
	mul.f64 	%fd69, %fd68, 0d3CA0000000000000;
	mul.f64 	%fd70, %fd69, 0d4070000000000000;
	st.local.f64 	[%rd1+4264], %fd70;
	mad.lo.s64 	%rd391, %rd985, 1736862336005215904, 2666505958129870752;
	and.b64  	%rd392, %rd391, 9007199120523264;
	mad.lo.s64 	%rd393, %rd985, 5985058416696778513, -8542997297661424380;
	shr.u64 	%rd394, %rd393, 21;
	and.b64  	%rd395, %rd394, 134217727;
	or.b64  	%rd396, %rd395, %rd392;
	cvt.rn.f64.u64 	%fd71, %rd396;
	mul.f64 	%fd72, %fd71, 0d3CA0000000000000;
	mul.f64 	%fd73, %fd72, 0d4070000000000000;
	st.local.f64 	[%rd1+4272], %fd73;
	mad.lo.s64 	%rd397, %rd985, 8074320948992935840, 7136985854854846432;
	and.b64  	%rd398, %rd397, 9007199120523264;
	mad.lo.s64 	%rd399, %rd985, 3291645168302270457, 7610264652607923550;
	and.b64  	%rd988, %rd399, 281474976710655;
	shr.u64 	%rd400, %rd988, 21;
	or.b64  	%rd401, %rd400, %rd398;
	cvt.rn.f64.u64 	%fd74, %rd401;
	mul.f64 	%fd75, %fd74, 0d3CA0000000000000;
	mul.f64 	%fd76, %fd75, 0d4070000000000000;
	st.local.f64 	[%rd1+4280], %fd76;
	mov.b32 	%r1126, 117835012;
	mov.b32 	%r1127, 50462976;
	st.local.v2.b32 	[%rd1+3752], {%r1127, %r1126};
	mov.b32 	%r1128, 252579084;
	mov.b32 	%r1129, 185207048;
	st.local.v2.b32 	[%rd1+3760], {%r1129, %r1128};
	mov.b32 	%r1130, 387323156;
	mov.b32 	%r1131, 319951120;
	st.local.v2.b32 	[%rd1+3768], {%r1131, %r1130};
	mov.b32 	%r1132, 522067228;
	mov.b32 	%r1133, 454695192;
	st.local.v2.b32 	[%rd1+3776], {%r1133, %r1132};
	mov.b32 	%r1134, 656811300;
	mov.b32 	%r1135, 589439264;
	st.local.v2.b32 	[%rd1+3784], {%r1135, %r1134};
	mov.b32 	%r1136, 791555372;
	mov.b32 	%r1137, 724183336;
	st.local.v2.b32 	[%rd1+3792], {%r1137, %r1136};
	mov.b32 	%r1138, 926299444;
	mov.b32 	%r1139, 858927408;
	st.local.v2.b32 	[%rd1+3800], {%r1139, %r1138};
	mov.b32 	%r1140, 1061043516;
	mov.b32 	%r1141, 993671480;
	st.local.v2.b32 	[%rd1+3808], {%r1141, %r1140};
	mov.b32 	%r1142, 1195787588;
	mov.b32 	%r1143, 1128415552;
	st.local.v2.b32 	[%rd1+3816], {%r1143, %r1142};
	mov.b32 	%r1144, 1330531660;
	mov.b32 	%r1145, 1263159624;
	st.local.v2.b32 	[%rd1+3824], {%r1145, %r1144};
	mov.b32 	%r1146, 1465275732;
	mov.b32 	%r1147, 1397903696;
	st.local.v2.b32 	[%rd1+3832], {%r1147, %r1146};
	mov.b32 	%r1148, 1600019804;
	mov.b32 	%r1149, 1532647768;
	st.local.v2.b32 	[%rd1+3840], {%r1149, %r1148};
	mov.b32 	%r1150, 1734763876;
	mov.b32 	%r1151, 1667391840;
	st.local.v2.b32 	[%rd1+3848], {%r1151, %r1150};
	mov.b32 	%r1152, 1869507948;
	mov.b32 	%r1153, 1802135912;
	st.local.v2.b32 	[%rd1+3856], {%r1153, %r1152};
	mov.b32 	%r1154, 2004252020;
	mov.b32 	%r1155, 1936879984;
	st.local.v2.b32 	[%rd1+3864], {%r1155, %r1154};
	mov.b32 	%r1156, 2138996092;
	mov.b32 	%r1157, 2071624056;
	st.local.v2.b32 	[%rd1+3872], {%r1157, %r1156};
	mov.b32 	%r1158, -2021227132;
	mov.b32 	%r1159, -2088599168;
	st.local.v2.b32 	[%rd1+3880], {%r1159, %r1158};
	mov.b32 	%r1160, -1886483060;
	mov.b32 	%r1161, -1953855096;
	st.local.v2.b32 	[%rd1+3888], {%r1161, %r1160};
	mov.b32 	%r1162, -1751738988;
	mov.b32 	%r1163, -1819111024;
	st.local.v2.b32 	[%rd1+3896], {%r1163, %r1162};
	mov.b32 	%r1164, -1616994916;
	mov.b32 	%r1165, -1684366952;
	st.local.v2.b32 	[%rd1+3904], {%r1165, %r1164};
	mov.b32 	%r1166, -1482250844;
	mov.b32 	%r1167, -1549622880;
	st.local.v2.b32 	[%rd1+3912], {%r1167, %r1166};
	mov.b32 	%r1168, -1347506772;
	mov.b32 	%r1169, -1414878808;
	st.local.v2.b32 	[%rd1+3920], {%r1169, %r1168};
	mov.b32 	%r1170, -1212762700;
	mov.b32 	%r1171, -1280134736;
	st.local.v2.b32 	[%rd1+3928], {%r1171, %r1170};
	mov.b32 	%r1172, -1078018628;
	mov.b32 	%r1173, -1145390664;
	st.local.v2.b32 	[%rd1+3936], {%r1173, %r1172};
	mov.b32 	%r1174, -943274556;
	mov.b32 	%r1175, -1010646592;
	st.local.v2.b32 	[%rd1+3944], {%r1175, %r1174};
	mov.b32 	%r1176, -808530484;
	mov.b32 	%r1177, -875902520;
	st.local.v2.b32 	[%rd1+3952], {%r1177, %r1176};
	mov.b32 	%r1178, -673786412;
	mov.b32 	%r1179, -741158448;
	st.local.v2.b32 	[%rd1+3960], {%r1179, %r1178};
	mov.b32 	%r1180, -539042340;
	mov.b32 	%r1181, -606414376;
	st.local.v2.b32 	[%rd1+3968], {%r1181, %r1180};
	mov.b32 	%r1182, -404298268;
	mov.b32 	%r1183, -471670304;
	st.local.v2.b32 	[%rd1+3976], {%r1183, %r1182};
	mov.b32 	%r1184, -269554196;
	mov.b32 	%r1185, -336926232;
	st.local.v2.b32 	[%rd1+3984], {%r1185, %r1184};
	mov.b32 	%r1186, -134810124;
	mov.b32 	%r1187, -202182160;
	st.local.v2.b32 	[%rd1+3992], {%r1187, %r1186};
	mov.b32 	%r1188, -66052;
	mov.b32 	%r1189, -67438088;
	st.local.v2.b32 	[%rd1+4000], {%r1189, %r1188};
	st.local.v2.b32 	[%rd1+4008], {%r1127, %r1126};
	st.local.v2.b32 	[%rd1+4016], {%r1129, %r1128};
	st.local.v2.b32 	[%rd1+4024], {%r1131, %r1130};
	st.local.v2.b32 	[%rd1+4032], {%r1133, %r1132};
	st.local.v2.b32 	[%rd1+4040], {%r1135, %r1134};
	st.local.v2.b32 	[%rd1+4048], {%r1137, %r1136};
	st.local.v2.b32 	[%rd1+4056], {%r1139, %r1138};
	st.local.v2.b32 	[%rd1+4064], {%r1141, %r1140};
	st.local.v2.b32 	[%rd1+4072], {%r1143, %r1142};
	st.local.v2.b32 	[%rd1+4080], {%r1145, %r1144};
	st.local.v2.b32 	[%rd1+4088], {%r1147, %r1146};
	st.local.v2.b32 	[%rd1+4096], {%r1149, %r1148};
	st.local.v2.b32 	[%rd1+4104], {%r1151, %r1150};
	st.local.v2.b32 	[%rd1+4112], {%r1153, %r1152};
	st.local.v2.b32 	[%rd1+4120], {%r1155, %r1154};
	st.local.v2.b32 	[%rd1+4128], {%r1157, %r1156};
	st.local.v2.b32 	[%rd1+4136], {%r1159, %r1158};
	st.local.v2.b32 	[%rd1+4144], {%r1161, %r1160};
	st.local.v2.b32 	[%rd1+4152], {%r1163, %r1162};
	st.local.v2.b32 	[%rd1+4160], {%r1165, %r1164};
	st.local.v2.b32 	[%rd1+4168], {%r1167, %r1166};
	st.local.v2.b32 	[%rd1+4176], {%r1169, %r1168};
	st.local.v2.b32 	[%rd1+4184], {%r1171, %r1170};
	st.local.v2.b32 	[%rd1+4192], {%r1173, %r1172};
	st.local.v2.b32 	[%rd1+4200], {%r1175, %r1174};
	st.local.v2.b32 	[%rd1+4208], {%r1177, %r1176};
	st.local.v2.b32 	[%rd1+4216], {%r1179, %r1178};
	st.local.v2.b32 	[%rd1+4224], {%r1181, %r1180};
	st.local.v2.b32 	[%rd1+4232], {%r1183, %r1182};
	st.local.v2.b32 	[%rd1+4240], {%r1185, %r1184};
	st.local.v2.b32 	[%rd1+4248], {%r1187, %r1186};
	st.local.v2.b32 	[%rd1+4256], {%r1189, %r1188};
	mov.b32 	%r3788, 0;
$L__BB0_44:
	sub.s32 	%r49, 256, %r3788;
	sub.s32 	%r1190, 255, %r3788;
	and.b32  	%r1191, %r49, %r1190;
	setp.eq.s32 	%p27, %r1191, 0;
	@%p27 bra 	$L__BB0_46;
$L__BB0_45:
	mad.lo.s64 	%rd402, %rd988, 25214903917, 11;
	and.b64  	%rd988, %rd402, 281474976710655;
	shr.u64 	%rd403, %rd988, 17;
	cvt.u32.u64 	%r1192, %rd403;
	rem.u32 	%r3789, %r1192, %r49;
	sub.s32 	%r1193, %r49, %r3789;
	add.s32 	%r1194, %r1193, %r1192;
	setp.lt.s32 	%p28, %r1194, 1;
	@%p28 bra 	$L__BB0_45;
	bra.uni 	$L__BB0_47;
$L__BB0_46:
	cvt.u64.u32 	%rd404, %r49;
	mad.lo.s64 	%rd405, %rd988, 25214903917, 11;
	and.b64  	%rd988, %rd405, 281474976710655;
	shr.u64 	%rd406, %rd988, 17;
	mul.lo.s64 	%rd407, %rd406, %rd404;
	shr.u64 	%rd408, %rd407, 31;
	cvt.u32.u64 	%r3789, %rd408;
$L__BB0_47:
	add.s32 	%r1195, %r3789, %r3788;
	cvt.u64.u32 	%rd409, %r3788;
	add.s64 	%rd410, %rd1, %rd409;
	ld.local.u8 	%rs15, [%rd410+3752];
	cvt.u64.u32 	%rd411, %r1195;
	add.s64 	%rd412, %rd1, %rd411;
	ld.local.u8 	%rs16, [%rd412+3752];
	st.local.u8 	[%rd410+3752], %rs16;
	st.local.u8 	[%rd412+3752], %rs15;
	add.s32 	%r3788, %r3788, 1;
	setp.ne.s32 	%p29, %r3788, 256;
	@%p29 bra 	$L__BB0_44;
	ld.local.v2.b32 	{%r1197, %r1198}, [%rd1+3752];
	st.local.v2.b32 	[%rd1+4008], {%r1197, %r1198};
	ld.local.v2.b32 	{%r1199, %r1200}, [%rd1+3760];
	st.local.v2.b32 	[%rd1+4016], {%r1199, %r1200};
	ld.local.v2.b32 	{%r1201, %r1202}, [%rd1+3768];
	st.local.v2.b32 	[%rd1+4024], {%r1201, %r1202};
	ld.local.v2.b32 	{%r1203, %r1204}, [%rd1+3776];
	st.local.v2.b32 	[%rd1+4032], {%r1203, %r1204};
	ld.local.v2.b32 	{%r1205, %r1206}, [%rd1+3784];
	st.local.v2.b32 	[%rd1+4040], {%r1205, %r1206};
	ld.local.v2.b32 	{%r1207, %r1208}, [%rd1+3792];
	st.local.v2.b32 	[%rd1+4048], {%r1207, %r1208};
	ld.local.v2.b32 	{%r1209, %r1210}, [%rd1+3800];
	st.local.v2.b32 	[%rd1+4056], {%r1209, %r1210};
	ld.local.v2.b32 	{%r1211, %r1212}, [%rd1+3808];
	st.local.v2.b32 	[%rd1+4064], {%r1211, %r1212};
	ld.local.v2.b32 	{%r1213, %r1214}, [%rd1+3816];
	st.local.v2.b32 	[%rd1+4072], {%r1213, %r1214};
	ld.local.v2.b32 	{%r1215, %r1216}, [%rd1+3824];
	st.local.v2.b32 	[%rd1+4080], {%r1215, %r1216};
	ld.local.v2.b32 	{%r1217, %r1218}, [%rd1+3832];
	st.local.v2.b32 	[%rd1+4088], {%r1217, %r1218};
	ld.local.v2.b32 	{%r1219, %r1220}, [%rd1+3840];
	st.local.v2.b32 	[%rd1+4096], {%r1219, %r1220};
	ld.local.v2.b32 	{%r1221, %r1222}, [%rd1+3848];
	st.local.v2.b32 	[%rd1+4104], {%r1221, %r1222};
	ld.local.v2.b32 	{%r1223, %r1224}, [%rd1+3856];
	st.local.v2.b32 	[%rd1+4112], {%r1223, %r1224};
	ld.local.v2.b32 	{%r1225, %r1226}, [%rd1+3864];
	st.local.v2.b32 	[%rd1+4120], {%r1225, %r1226};
	ld.local.v2.b32 	{%r1227, %r1228}, [%rd1+3872];
	st.local.v2.b32 	[%rd1+4128], {%r1227, %r1228};
	ld.local.v2.b32 	{%r1229, %r1230}, [%rd1+3880];
	st.local.v2.b32 	[%rd1+4136], {%r1229, %r1230};
	ld.local.v2.b32 	{%r1231, %r1232}, [%rd1+3888];
	st.local.v2.b32 	[%rd1+4144], {%r1231, %r1232};
	ld.local.v2.b32 	{%r1233, %r1234}, [%rd1+3896];
	st.local.v2.b32 	[%rd1+4152], {%r1233, %r1234};
	ld.local.v2.b32 	{%r1235, %r1236}, [%rd1+3904];
	st.local.v2.b32 	[%rd1+4160], {%r1235, %r1236};
	ld.local.v2.b32 	{%r1237, %r1238}, [%rd1+3912];
	st.local.v2.b32 	[%rd1+4168], {%r1237, %r1238};
	ld.local.v2.b32 	{%r1239, %r1240}, [%rd1+3920];
	st.local.v2.b32 	[%rd1+4176], {%r1239, %r1240};
	ld.local.v2.b32 	{%r1241, %r1242}, [%rd1+3928];
	st.local.v2.b32 	[%rd1+4184], {%r1241, %r1242};
	ld.local.v2.b32 	{%r1243, %r1244}, [%rd1+3936];
	st.local.v2.b32 	[%rd1+4192], {%r1243, %r1244};
	ld.local.v2.b32 	{%r1245, %r1246}, [%rd1+3944];
	st.local.v2.b32 	[%rd1+4200], {%r1245, %r1246};
	ld.local.v2.b32 	{%r1247, %r1248}, [%rd1+3952];
	st.local.v2.b32 	[%rd1+4208], {%r1247, %r1248};
	ld.local.v2.b32 	{%r1249, %r1250}, [%rd1+3960];
	st.local.v2.b32 	[%rd1+4216], {%r1249, %r1250};
	ld.local.v2.b32 	{%r1251, %r1252}, [%rd1+3968];
	st.local.v2.b32 	[%rd1+4224], {%r1251, %r1252};
	ld.local.v2.b32 	{%r1253, %r1254}, [%rd1+3976];
	st.local.v2.b32 	[%rd1+4232], {%r1253, %r1254};
	ld.local.v2.b32 	{%r1255, %r1256}, [%rd1+3984];
	st.local.v2.b32 	[%rd1+4240], {%r1255, %r1256};
	ld.local.v2.b32 	{%r1257, %r1258}, [%rd1+3992];
	st.local.v2.b32 	[%rd1+4248], {%r1257, %r1258};
	ld.local.v2.b32 	{%r1259, %r1260}, [%rd1+4000];
	st.local.v2.b32 	[%rd1+4256], {%r1259, %r1260};
	mad.lo.s64 	%rd413, %rd988, 806876925344, 352;
	and.b64  	%rd414, %rd413, 9007199120523264;
	mad.lo.s64 	%rd415, %rd988, 8602081037417187945, 277363943098;
	shr.u64 	%rd416, %rd415, 21;
	and.b64  	%rd417, %rd416, 134217727;
	or.b64  	%rd418, %rd417, %rd414;
	cvt.rn.f64.u64 	%fd77, %rd418;
	mul.f64 	%fd78, %fd77, 0d3CA0000000000000;
	mul.f64 	%fd79, %fd78, 0d4070000000000000;
	st.local.f64 	[%rd1+4800], %fd79;
	mad.lo.s64 	%rd419, %rd988, 1736862336005215904, 2666505958129870752;
	and.b64  	%rd420, %rd419, 9007199120523264;
	mad.lo.s64 	%rd421, %rd988, 5985058416696778513, -8542997297661424380;
	shr.u64 	%rd422, %rd421, 21;
	and.b64  	%rd423, %rd422, 134217727;
	or.b64  	%rd424, %rd423, %rd420;
	cvt.rn.f64.u64 	%fd80, %rd424;
	mul.f64 	%fd81, %fd80, 0d3CA0000000000000;
	mul.f64 	%fd82, %fd81, 0d4070000000000000;
	st.local.f64 	[%rd1+4808], %fd82;
	mad.lo.s64 	%rd425, %rd988, 8074320948992935840, 7136985854854846432;
	and.b64  	%rd426, %rd425, 9007199120523264;
	mad.lo.s64 	%rd427, %rd988, 3291645168302270457, 7610264652607923550;
	and.b64  	%rd991, %rd427, 281474976710655;
	shr.u64 	%rd428, %rd991, 21;
	or.b64  	%rd429, %rd428, %rd426;
	cvt.rn.f64.u64 	%fd83, %rd429;
	mul.f64 	%fd84, %fd83, 0d3CA0000000000000;
	mul.f64 	%fd85, %fd84, 0d4070000000000000;
	st.local.f64 	[%rd1+4816], %fd85;
	mov.b32 	%r1261, 117835012;
	mov.b32 	%r1262, 50462976;
	st.local.v2.b32 	[%rd1+4288], {%r1262, %r1261};
	mov.b32 	%r1263, 252579084;
	mov.b32 	%r1264, 185207048;
	st.local.v2.b32 	[%rd1+4296], {%r1264, %r1263};
	mov.b32 	%r1265, 387323156;
	mov.b32 	%r1266, 319951120;
	st.local.v2.b32 	[%rd1+4304], {%r1266, %r1265};
	mov.b32 	%r1267, 522067228;
	mov.b32 	%r1268, 454695192;
	st.local.v2.b32 	[%rd1+4312], {%r1268, %r1267};
	mov.b32 	%r1269, 656811300;
	mov.b32 	%r1270, 589439264;
	st.local.v2.b32 	[%rd1+4320], {%r1270, %r1269};
	mov.b32 	%r1271, 791555372;
	mov.b32 	%r1272, 724183336;
	st.local.v2.b32 	[%rd1+4328], {%r1272, %r1271};
	mov.b32 	%r1273, 926299444;
	mov.b32 	%r1274, 858927408;
	st.local.v2.b32 	[%rd1+4336], {%r1274, %r1273};
	mov.b32 	%r1275, 1061043516;
	mov.b32 	%r1276, 993671480;
	st.local.v2.b32 	[%rd1+4344], {%r1276, %r1275};
	mov.b32 	%r1277, 1195787588;
	mov.b32 	%r1278, 1128415552;
	st.local.v2.b32 	[%rd1+4352], {%r1278, %r1277};
	mov.b32 	%r1279, 1330531660;
	mov.b32 	%r1280, 1263159624;
	st.local.v2.b32 	[%rd1+4360], {%r1280, %r1279};
	mov.b32 	%r1281, 1465275732;
	mov.b32 	%r1282, 1397903696;
	st.local.v2.b32 	[%rd1+4368], {%r1282, %r1281};
	mov.b32 	%r1283, 1600019804;
	mov.b32 	%r1284, 1532647768;
	st.local.v2.b32 	[%rd1+4376], {%r1284, %r1283};
	mov.b32 	%r1285, 1734763876;
	mov.b32 	%r1286, 1667391840;
	st.local.v2.b32 	[%rd1+4384], {%r1286, %r1285};
	mov.b32 	%r1287, 1869507948;
	mov.b32 	%r1288, 1802135912;
	st.local.v2.b32 	[%rd1+4392], {%r1288, %r1287};
	mov.b32 	%r1289, 2004252020;
	mov.b32 	%r1290, 1936879984;
	st.local.v2.b32 	[%rd1+4400], {%r1290, %r1289};
	mov.b32 	%r1291, 2138996092;
	mov.b32 	%r1292, 2071624056;
	st.local.v2.b32 	[%rd1+4408], {%r1292, %r1291};
	mov.b32 	%r1293, -2021227132;
	mov.b32 	%r1294, -2088599168;
	st.local.v2.b32 	[%rd1+4416], {%r1294, %r1293};
	mov.b32 	%r1295, -1886483060;
	mov.b32 	%r1296, -1953855096;
	st.local.v2.b32 	[%rd1+4424], {%r1296, %r1295};
	mov.b32 	%r1297, -1751738988;
	mov.b32 	%r1298, -1819111024;
	st.local.v2.b32 	[%rd1+4432], {%r1298, %r1297};
	mov.b32 	%r1299, -1616994916;
	mov.b32 	%r1300, -1684366952;
	st.local.v2.b32 	[%rd1+4440], {%r1300, %r1299};
	mov.b32 	%r1301, -1482250844;
	mov.b32 	%r1302, -1549622880;
	st.local.v2.b32 	[%rd1+4448], {%r1302, %r1301};
	mov.b32 	%r1303, -1347506772;
	mov.b32 	%r1304, -1414878808;
	st.local.v2.b32 	[%rd1+4456], {%r1304, %r1303};
	mov.b32 	%r1305, -1212762700;
	mov.b32 	%r1306, -1280134736;
	st.local.v2.b32 	[%rd1+4464], {%r1306, %r1305};
	mov.b32 	%r1307, -1078018628;
	mov.b32 	%r1308, -1145390664;
	st.local.v2.b32 	[%rd1+4472], {%r1308, %r1307};
	mov.b32 	%r1309, -943274556;
	mov.b32 	%r1310, -1010646592;
	st.local.v2.b32 	[%rd1+4480], {%r1310, %r1309};
	mov.b32 	%r1311, -808530484;
	mov.b32 	%r1312, -875902520;
	st.local.v2.b32 	[%rd1+4488], {%r1312, %r1311};
	mov.b32 	%r1313, -673786412;
	mov.b32 	%r1314, -741158448;
	st.local.v2.b32 	[%rd1+4496], {%r1314, %r1313};
	mov.b32 	%r1315, -539042340;
	mov.b32 	%r1316, -606414376;
	st.local.v2.b32 	[%rd1+4504], {%r1316, %r1315};
	mov.b32 	%r1317, -404298268;
	mov.b32 	%r1318, -471670304;
	st.local.v2.b32 	[%rd1+4512], {%r1318, %r1317};
	mov.b32 	%r1319, -269554196;
	mov.b32 	%r1320, -336926232;
	st.local.v2.b32 	[%rd1+4520], {%r1320, %r1319};
	mov.b32 	%r1321, -134810124;
	mov.b32 	%r1322, -202182160;
	st.local.v2.b32 	[%rd1+4528], {%r1322, %r1321};
	mov.b32 	%r1323, -66052;
	mov.b32 	%r1324, -67438088;
	st.local.v2.b32 	[%rd1+4536], {%r1324, %r1323};
	st.local.v2.b32 	[%rd1+4544], {%r1262, %r1261};
	st.local.v2.b32 	[%rd1+4552], {%r1264, %r1263};
	st.local.v2.b32 	[%rd1+4560], {%r1266, %r1265};
	st.local.v2.b32 	[%rd1+4568], {%r1268, %r1267};
	st.local.v2.b32 	[%rd1+4576], {%r1270, %r1269};
	st.local.v2.b32 	[%rd1+4584], {%r1272, %r1271};
	st.local.v2.b32 	[%rd1+4592], {%r1274, %r1273};
	st.local.v2.b32 	[%rd1+4600], {%r1276, %r1275};
	st.local.v2.b32 	[%rd1+4608], {%r1278, %r1277};
	st.local.v2.b32 	[%rd1+4616], {%r1280, %r1279};
	st.local.v2.b32 	[%rd1+4624], {%r1282, %r1281};
	st.local.v2.b32 	[%rd1+4632], {%r1284, %r1283};
	st.local.v2.b32 	[%rd1+4640], {%r1286, %r1285};
	st.local.v2.b32 	[%rd1+4648], {%r1288, %r1287};
	st.local.v2.b32 	[%rd1+4656], {%r1290, %r1289};
	st.local.v2.b32 	[%rd1+4664], {%r1292, %r1291};
	st.local.v2.b32 	[%rd1+4672], {%r1294, %r1293};
	st.local.v2.b32 	[%rd1+4680], {%r1296, %r1295};
	st.local.v2.b32 	[%rd1+4688], {%r1298, %r1297};
	st.local.v2.b32 	[%rd1+4696], {%r1300, %r1299};
	st.local.v2.b32 	[%rd1+4704], {%r1302, %r1301};
	st.local.v2.b32 	[%rd1+4712], {%r1304, %r1303};
	st.local.v2.b32 	[%rd1+4720], {%r1306, %r1305};
	st.local.v2.b32 	[%rd1+4728], {%r1308, %r1307};
	st.local.v2.b32 	[%rd1+4736], {%r1310, %r1309};
	st.local.v2.b32 	[%rd1+4744], {%r1312, %r1311};
	st.local.v2.b32 	[%rd1+4752], {%r1314, %r1313};
	st.local.v2.b32 	[%rd1+4760], {%r1316, %r1315};
	st.local.v2.b32 	[%rd1+4768], {%r1318, %r1317};
	st.local.v2.b32 	[%rd1+4776], {%r1320, %r1319};
	st.local.v2.b32 	[%rd1+4784], {%r1322, %r1321};
	st.local.v2.b32 	[%rd1+4792], {%r1324, %r1323};
	mov.b32 	%r3790, 0;
$L__BB0_49:
	sub.s32 	%r55, 256, %r3790;
	sub.s32 	%r1325, 255, %r3790;
	and.b32  	%r1326, %r55, %r1325;
	setp.eq.s32 	%p30, %r1326, 0;
	@%p30 bra 	$L__BB0_51;
$L__BB0_50:
	mad.lo.s64 	%rd430, %rd991, 25214903917, 11;
	and.b64  	%rd991, %rd430, 281474976710655;
	shr.u64 	%rd431, %rd991, 17;
	cvt.u32.u64 	%r1327, %rd431;
	rem.u32 	%r3791, %r1327, %r55;
	sub.s32 	%r1328, %r55, %r3791;
	add.s32 	%r1329, %r1328, %r1327;
	setp.lt.s32 	%p31, %r1329, 1;
	@%p31 bra 	$L__BB0_50;
	bra.uni 	$L__BB0_52;
$L__BB0_51:
	cvt.u64.u32 	%rd432, %r55;
	mad.lo.s64 	%rd433, %rd991, 25214903917, 11;
	and.b64  	%rd991, %rd433, 281474976710655;
	shr.u64 	%rd434, %rd991, 17;
	mul.lo.s64 	%rd435, %rd434, %rd432;
	shr.u64 	%rd436, %rd435, 31;
	cvt.u32.u64 	%r3791, %rd436;
$L__BB0_52:
	add.s32 	%r1330, %r3791, %r3790;
	cvt.u64.u32 	%rd437, %r3790;
	add.s64 	%rd438, %rd1, %rd437;
	ld.local.u8 	%rs17, [%rd438+4288];
	cvt.u64.u32 	%rd439, %r1330;
	add.s64 	%rd440, %rd1, %rd439;
	ld.local.u8 	%rs18, [%rd440+4288];
	st.local.u8 	[%rd438+4288], %rs18;
	st.local.u8 	[%rd440+4288], %rs17;
	add.s32 	%r3790, %r3790, 1;
	setp.ne.s32 	%p32, %r3790, 256;
	@%p32 bra 	$L__BB0_49;
	ld.local.v2.b32 	{%r1332, %r1333}, [%rd1+4288];
	st.local.v2.b32 	[%rd1+4544], {%r1332, %r1333};
	ld.local.v2.b32 	{%r1334, %r1335}, [%rd1+4296];
	st.local.v2.b32 	[%rd1+4552], {%r1334, %r1335};
	ld.local.v2.b32 	{%r1336, %r1337}, [%rd1+4304];
	st.local.v2.b32 	[%rd1+4560], {%r1336, %r1337};
	ld.local.v2.b32 	{%r1338, %r1339}, [%rd1+4312];
	st.local.v2.b32 	[%rd1+4568], {%r1338, %r1339};
	ld.local.v2.b32 	{%r1340, %r1341}, [%rd1+4320];
	st.local.v2.b32 	[%rd1+4576], {%r1340, %r1341};
	ld.local.v2.b32 	{%r1342, %r1343}, [%rd1+4328];
	st.local.v2.b32 	[%rd1+4584], {%r1342, %r1343};
	ld.local.v2.b32 	{%r1344, %r1345}, [%rd1+4336];
	st.local.v2.b32 	[%rd1+4592], {%r1344, %r1345};
	ld.local.v2.b32 	{%r1346, %r1347}, [%rd1+4344];
	st.local.v2.b32 	[%rd1+4600], {%r1346, %r1347};
	ld.local.v2.b32 	{%r1348, %r1349}, [%rd1+4352];
	st.local.v2.b32 	[%rd1+4608], {%r1348, %r1349};
	ld.local.v2.b32 	{%r1350, %r1351}, [%rd1+4360];
	st.local.v2.b32 	[%rd1+4616], {%r1350, %r1351};
	ld.local.v2.b32 	{%r1352, %r1353}, [%rd1+4368];
	st.local.v2.b32 	[%rd1+4624], {%r1352, %r1353};
	ld.local.v2.b32 	{%r1354, %r1355}, [%rd1+4376];
	st.local.v2.b32 	[%rd1+4632], {%r1354, %r1355};
	ld.local.v2.b32 	{%r1356, %r1357}, [%rd1+4384];
	st.local.v2.b32 	[%rd1+4640], {%r1356, %r1357};
	ld.local.v2.b32 	{%r1358, %r1359}, [%rd1+4392];
	st.local.v2.b32 	[%rd1+4648], {%r1358, %r1359};
	ld.local.v2.b32 	{%r1360, %r1361}, [%rd1+4400];
	st.local.v2.b32 	[%rd1+4656], {%r1360, %r1361};
	ld.local.v2.b32 	{%r1362, %r1363}, [%rd1+4408];
	st.local.v2.b32 	[%rd1+4664], {%r1362, %r1363};
	ld.local.v2.b32 	{%r1364, %r1365}, [%rd1+4416];
	st.local.v2.b32 	[%rd1+4672], {%r1364, %r1365};
	ld.local.v2.b32 	{%r1366, %r1367}, [%rd1+4424];
	st.local.v2.b32 	[%rd1+4680], {%r1366, %r1367};
	ld.local.v2.b32 	{%r1368, %r1369}, [%rd1+4432];
	st.local.v2.b32 	[%rd1+4688], {%r1368, %r1369};
	ld.local.v2.b32 	{%r1370, %r1371}, [%rd1+4440];
	st.local.v2.b32 	[%rd1+4696], {%r1370, %r1371};
	ld.local.v2.b32 	{%r1372, %r1373}, [%rd1+4448];
	st.local.v2.b32 	[%rd1+4704], {%r1372, %r1373};
	ld.local.v2.b32 	{%r1374, %r1375}, [%rd1+4456];
	st.local.v2.b32 	[%rd1+4712], {%r1374, %r1375};
	ld.local.v2.b32 	{%r1376, %r1377}, [%rd1+4464];
	st.local.v2.b32 	[%rd1+4720], {%r1376, %r1377};
	ld.local.v2.b32 	{%r1378, %r1379}, [%rd1+4472];
	st.local.v2.b32 	[%rd1+4728], {%r1378, %r1379};
	ld.local.v2.b32 	{%r1380, %r1381}, [%rd1+4480];
	st.local.v2.b32 	[%rd1+4736], {%r1380, %r1381};
	ld.local.v2.b32 	{%r1382, %r1383}, [%rd1+4488];
	st.local.v2.b32 	[%rd1+4744], {%r1382, %r1383};
	ld.local.v2.b32 	{%r1384, %r1385}, [%rd1+4496];
	st.local.v2.b32 	[%rd1+4752], {%r1384, %r1385};
	ld.local.v2.b32 	{%r1386, %r1387}, [%rd1+4504];
	st.local.v2.b32 	[%rd1+4760], {%r1386, %r1387};
	ld.local.v2.b32 	{%r1388, %r1389}, [%rd1+4512];
	st.local.v2.b32 	[%rd1+4768], {%r1388, %r1389};
	ld.local.v2.b32 	{%r1390, %r1391}, [%rd1+4520];
	st.local.v2.b32 	[%rd1+4776], {%r1390, %r1391};
	ld.local.v2.b32 	{%r1392, %r1393}, [%rd1+4528];
	st.local.v2.b32 	[%rd1+4784], {%r1392, %r1393};
	ld.local.v2.b32 	{%r1394, %r1395}, [%rd1+4536];
	st.local.v2.b32 	[%rd1+4792], {%r1394, %r1395};
	mad.lo.s64 	%rd441, %rd991, 806876925344, 352;
	and.b64  	%rd442, %rd441, 9007199120523264;
	mad.lo.s64 	%rd443, %rd991, 8602081037417187945, 277363943098;
	shr.u64 	%rd444, %rd443, 21;
	and.b64  	%rd445, %rd444, 134217727;
	or.b64  	%rd446, %rd445, %rd442;
	cvt.rn.f64.u64 	%fd86, %rd446;
	mul.f64 	%fd87, %fd86, 0d3CA0000000000000;
	mul.f64 	%fd88, %fd87, 0d4070000000000000;
	st.local.f64 	[%rd1+5336], %fd88;
	mad.lo.s64 	%rd447, %rd991, 1736862336005215904, 2666505958129870752;
	and.b64  	%rd448, %rd447, 9007199120523264;
	mad.lo.s64 	%rd449, %rd991, 5985058416696778513, -8542997297661424380;
	shr.u64 	%rd450, %rd449, 21;
	and.b64  	%rd451, %rd450, 134217727;
	or.b64  	%rd452, %rd451, %rd448;
	cvt.rn.f64.u64 	%fd89, %rd452;
	mul.f64 	%fd90, %fd89, 0d3CA0000000000000;
	mul.f64 	%fd91, %fd90, 0d4070000000000000;
	st.local.f64 	[%rd1+5344], %fd91;
	mad.lo.s64 	%rd453, %rd991, 8074320948992935840, 7136985854854846432;
	and.b64  	%rd454, %rd453, 9007199120523264;
	mad.lo.s64 	%rd455, %rd991, 3291645168302270457, 7610264652607923550;
	and.b64  	%rd994, %rd455, 281474976710655;
	shr.u64 	%rd456, %rd994, 21;
	or.b64  	%rd457, %rd456, %rd454;
	cvt.rn.f64.u64 	%fd92, %rd457;
	mul.f64 	%fd93, %fd92, 0d3CA0000000000000;
	mul.f64 	%fd94, %fd93, 0d4070000000000000;
	st.local.f64 	[%rd1+5352], %fd94;
	mov.b32 	%r1396, 117835012;
	mov.b32 	%r1397, 50462976;
	st.local.v2.b32 	[%rd1+4824], {%r1397, %r1396};
	mov.b32 	%r1398, 252579084;
	mov.b32 	%r1399, 185207048;
	st.local.v2.b32 	[%rd1+4832], {%r1399, %r1398};
	mov.b32 	%r1400, 387323156;
	mov.b32 	%r1401, 319951120;
	st.local.v2.b32 	[%rd1+4840], {%r1401, %r1400};
	mov.b32 	%r1402, 522067228;
	mov.b32 	%r1403, 454695192;
	st.local.v2.b32 	[%rd1+4848], {%r1403, %r1402};
	mov.b32 	%r1404, 656811300;
	mov.b32 	%r1405, 589439264;
	st.local.v2.b32 	[%rd1+4856], {%r1405, %r1404};
	mov.b32 	%r1406, 791555372;
	mov.b32 	%r1407, 724183336;
	st.local.v2.b32 	[%rd1+4864], {%r1407, %r1406};
	mov.b32 	%r1408, 926299444;
	mov.b32 	%r1409, 858927408;
	st.local.v2.b32 	[%rd1+4872], {%r1409, %r1408};
	mov.b32 	%r1410, 1061043516;
	mov.b32 	%r1411, 993671480;
	st.local.v2.b32 	[%rd1+4880], {%r1411, %r1410};
	mov.b32 	%r1412, 1195787588;
	mov.b32 	%r1413, 1128415552;
	st.local.v2.b32 	[%rd1+4888], {%r1413, %r1412};
	mov.b32 	%r1414, 1330531660;
	mov.b32 	%r1415, 1263159624;
	st.local.v2.b32 	[%rd1+4896], {%r1415, %r1414};
	mov.b32 	%r1416, 1465275732;
	mov.b32 	%r1417, 1397903696;
	st.local.v2.b32 	[%rd1+4904], {%r1417, %r1416};
	mov.b32 	%r1418, 1600019804;
	mov.b32 	%r1419, 1532647768;
	st.local.v2.b32 	[%rd1+4912], {%r1419, %r1418};
	mov.b32 	%r1420, 1734763876;
	mov.b32 	%r1421, 1667391840;
	st.local.v2.b32 	[%rd1+4920], {%r1421, %r1420};
	mov.b32 	%r1422, 1869507948;
	mov.b32 	%r1423, 1802135912;
	st.local.v2.b32 	[%rd1+4928], {%r1423, %r1422};
	mov.b32 	%r1424, 2004252020;
	mov.b32 	%r1425, 1936879984;
	st.local.v2.b32 	[%rd1+4936], {%r1425, %r1424};
	mov.b32 	%r1426, 2138996092;
	mov.b32 	%r1427, 2071624056;
	st.local.v2.b32 	[%rd1+4944], {%r1427, %r1426};
	mov.b32 	%r1428, -2021227132;
	mov.b32 	%r1429, -2088599168;
	st.local.v2.b32 	[%rd1+4952], {%r1429, %r1428};
	mov.b32 	%r1430, -1886483060;
	mov.b32 	%r1431, -1953855096;
	st.local.v2.b32 	[%rd1+4960], {%r1431, %r1430};
	mov.b32 	%r1432, -1751738988;
	mov.b32 	%r1433, -1819111024;
	st.local.v2.b32 	[%rd1+4968], {%r1433, %r1432};
	mov.b32 	%r1434, -1616994916;
	mov.b32 	%r1435, -1684366952;
	st.local.v2.b32 	[%rd1+4976], {%r1435, %r1434};
	mov.b32 	%r1436, -1482250844;
	mov.b32 	%r1437, -1549622880;
	st.local.v2.b32 	[%rd1+4984], {%r1437, %r1436};
	mov.b32 	%r1438, -1347506772;
	mov.b32 	%r1439, -1414878808;
	st.local.v2.b32 	[%rd1+4992], {%r1439, %r1438};
	mov.b32 	%r1440, -1212762700;
	mov.b32 	%r1441, -1280134736;
	st.local.v2.b32 	[%rd1+5000], {%r1441, %r1440};
	mov.b32 	%r1442, -1078018628;
	mov.b32 	%r1443, -1145390664;
	st.local.v2.b32 	[%rd1+5008], {%r1443, %r1442};
	mov.b32 	%r1444, -943274556;
	mov.b32 	%r1445, -1010646592;
	st.local.v2.b32 	[%rd1+5016], {%r1445, %r1444};
	mov.b32 	%r1446, -808530484;
	mov.b32 	%r1447, -875902520;
	st.local.v2.b32 	[%rd1+5024], {%r1447, %r1446};
	mov.b32 	%r1448, -673786412;
	mov.b32 	%r1449, -741158448;
	st.local.v2.b32 	[%rd1+5032], {%r1449, %r1448};
	mov.b32 	%r1450, -539042340;
	mov.b32 	%r1451, -606414376;
	st.local.v2.b32 	[%rd1+5040], {%r1451, %r1450};
	mov.b32 	%r1452, -404298268;
	mov.b32 	%r1453, -471670304;
	st.local.v2.b32 	[%rd1+5048], {%r1453, %r1452};
	mov.b32 	%r1454, -269554196;
	mov.b32 	%r1455, -336926232;
	st.local.v2.b32 	[%rd1+5056], {%r1455, %r1454};
	mov.b32 	%r1456, -134810124;
	mov.b32 	%r1457, -202182160;
	st.local.v2.b32 	[%rd1+5064], {%r1457, %r1456};
	mov.b32 	%r1458, -66052;
	mov.b32 	%r1459, -67438088;
	st.local.v2.b32 	[%rd1+5072], {%r1459, %r1458};
	st.local.v2.b32 	[%rd1+5080], {%r1397, %r1396};
	st.local.v2.b32 	[%rd1+5088], {%r1399, %r1398};
	st.local.v2.b32 	[%rd1+5096], {%r1401, %r1400};
	st.local.v2.b32 	[%rd1+5104], {%r1403, %r1402};
	st.local.v2.b32 	[%rd1+5112], {%r1405, %r1404};
	st.local.v2.b32 	[%rd1+5120], {%r1407, %r1406};
	st.local.v2.b32 	[%rd1+5128], {%r1409, %r1408};
	st.local.v2.b32 	[%rd1+5136], {%r1411, %r1410};
	st.local.v2.b32 	[%rd1+5144], {%r1413, %r1412};
	st.local.v2.b32 	[%rd1+5152], {%r1415, %r1414};
	st.local.v2.b32 	[%rd1+5160], {%r1417, %r1416};
	st.local.v2.b32 	[%rd1+5168], {%r1419, %r1418};
	st.local.v2.b32 	[%rd1+5176], {%r1421, %r1420};
	st.local.v2.b32 	[%rd1+5184], {%r1423, %r1422};
	st.local.v2.b32 	[%rd1+5192], {%r1425, %r1424};
	st.local.v2.b32 	[%rd1+5200], {%r1427, %r1426};
	st.local.v2.b32 	[%rd1+5208], {%r1429, %r1428};
	st.local.v2.b32 	[%rd1+5216], {%r1431, %r1430};
	st.local.v2.b32 	[%rd1+5224], {%r1433, %r1432};
	st.local.v2.b32 	[%rd1+5232], {%r1435, %r1434};
	st.local.v2.b32 	[%rd1+5240], {%r1437, %r1436};
	st.local.v2.b32 	[%rd1+5248], {%r1439, %r1438};
	st.local.v2.b32 	[%rd1+5256], {%r1441, %r1440};
	st.local.v2.b32 	[%rd1+5264], {%r1443, %r1442};
	st.local.v2.b32 	[%rd1+5272], {%r1445, %r1444};
	st.local.v2.b32 	[%rd1+5280], {%r1447, %r1446};
	st.local.v2.b32 	[%rd1+5288], {%r1449, %r1448};
	st.local.v2.b32 	[%rd1+5296], {%r1451, %r1450};
	st.local.v2.b32 	[%rd1+5304], {%r1453, %r1452};
	st.local.v2.b32 	[%rd1+5312], {%r1455, %r1454};
	st.local.v2.b32 	[%rd1+5320], {%r1457, %r1456};
	st.local.v2.b32 	[%rd1+5328], {%r1459, %r1458};
	mov.b32 	%r3792, 0;
$L__BB0_54:
	sub.s32 	%r61, 256, %r3792;
	sub.s32 	%r1460, 255, %r3792;
	and.b32  	%r1461, %r61, %r1460;
	setp.eq.s32 	%p33, %r1461, 0;
	@%p33 bra 	$L__BB0_56;
$L__BB0_55:
	mad.lo.s64 	%rd458, %rd994, 25214903917, 11;
	and.b64  	%rd994, %rd458, 281474976710655;
	shr.u64 	%rd459, %rd994, 17;
	cvt.u32.u64 	%r1462, %rd459;
	rem.u32 	%r3793, %r1462, %r61;
	sub.s32 	%r1463, %r61, %r3793;
	add.s32 	%r1464, %r1463, %r1462;
	setp.lt.s32 	%p34, %r1464, 1;
	@%p34 bra 	$L__BB0_55;
	bra.uni 	$L__BB0_57;
$L__BB0_56:
	cvt.u64.u32 	%rd460, %r61;
	mad.lo.s64 	%rd461, %rd994, 25214903917, 11;
	and.b64  	%rd994, %rd461, 281474976710655;
	shr.u64 	%rd462, %rd994, 17;
	mul.lo.s64 	%rd463, %rd462, %rd460;
	shr.u64 	%rd464, %rd463, 31;
	cvt.u32.u64 	%r3793, %rd464;
$L__BB0_57:
	add.s32 	%r1465, %r3793, %r3792;
	cvt.u64.u32 	%rd465, %r3792;
	add.s64 	%rd466, %rd1, %rd465;
	ld.local.u8 	%rs19, [%rd466+4824];
	cvt.u64.u32 	%rd467, %r1465;
	add.s64 	%rd468, %rd1, %rd467;
	ld.local.u8 	%rs20, [%rd468+4824];
	st.local.u8 	[%rd466+4824], %rs20;
	st.local.u8 	[%rd468+4824], %rs19;
	add.s32 	%r3792, %r3792, 1;
	setp.ne.s32 	%p35, %r3792, 256;
	@%p35 bra 	$L__BB0_54;
	ld.local.v2.b32 	{%r1467, %r1468}, [%rd1+4824];
	st.local.v2.b32 	[%rd1+5080], {%r1467, %r1468};
	ld.local.v2.b32 	{%r1469, %r1470}, [%rd1+4832];
	st.local.v2.b32 	[%rd1+5088], {%r1469, %r1470};
	ld.local.v2.b32 	{%r1471, %r1472}, [%rd1+4840];
	st.local.v2.b32 	[%rd1+5096], {%r1471, %r1472};
	ld.local.v2.b32 	{%r1473, %r1474}, [%rd1+4848];
	st.local.v2.b32 	[%rd1+5104], {%r1473, %r1474};
	ld.local.v2.b32 	{%r1475, %r1476}, [%rd1+4856];
	st.local.v2.b32 	[%rd1+5112], {%r1475, %r1476};
	ld.local.v2.b32 	{%r1477, %r1478}, [%rd1+4864];
	st.local.v2.b32 	[%rd1+5120], {%r1477, %r1478};
	ld.local.v2.b32 	{%r1479, %r1480}, [%rd1+4872];
	st.local.v2.b32 	[%rd1+5128], {%r1479, %r1480};
	ld.local.v2.b32 	{%r1481, %r1482}, [%rd1+4880];
	st.local.v2.b32 	[%rd1+5136], {%r1481, %r1482};
	ld.local.v2.b32 	{%r1483, %r1484}, [%rd1+4888];
	st.local.v2.b32 	[%rd1+5144], {%r1483, %r1484};
	ld.local.v2.b32 	{%r1485, %r1486}, [%rd1+4896];
	st.local.v2.b32 	[%rd1+5152], {%r1485, %r1486};
	ld.local.v2.b32 	{%r1487, %r1488}, [%rd1+4904];
	st.local.v2.b32 	[%rd1+5160], {%r1487, %r1488};
	ld.local.v2.b32 	{%r1489, %r1490}, [%rd1+4912];
	st.local.v2.b32 	[%rd1+5168], {%r1489, %r1490};
	ld.local.v2.b32 	{%r1491, %r1492}, [%rd1+4920];
	st.local.v2.b32 	[%rd1+5176], {%r1491, %r1492};
	ld.local.v2.b32 	{%r1493, %r1494}, [%rd1+4928];
	st.local.v2.b32 	[%rd1+5184], {%r1493, %r1494};
	ld.local.v2.b32 	{%r1495, %r1496}, [%rd1+4936];
	st.local.v2.b32 	[%rd1+5192], {%r1495, %r1496};
	ld.local.v2.b32 	{%r1497, %r1498}, [%rd1+4944];
	st.local.v2.b32 	[%rd1+5200], {%r1497, %r1498};
	ld.local.v2.b32 	{%r1499, %r1500}, [%rd1+4952];
	st.local.v2.b32 	[%rd1+5208], {%r1499, %r1500};
	ld.local.v2.b32 	{%r1501, %r1502}, [%rd1+4960];
	st.local.v2.b32 	[%rd1+5216], {%r1501, %r1502};
	ld.local.v2.b32 	{%r1503, %r1504}, [%rd1+4968];
	st.local.v2.b32 	[%rd1+5224], {%r1503, %r1504};
	ld.local.v2.b32 	{%r1505, %r1506}, [%rd1+4976];
	st.local.v2.b32 	[%rd1+5232], {%r1505, %r1506};
	ld.local.v2.b32 	{%r1507, %r1508}, [%rd1+4984];
	st.local.v2.b32 	[%rd1+5240], {%r1507, %r1508};
	ld.local.v2.b32 	{%r1509, %r1510}, [%rd1+4992];
	st.local.v2.b32 	[%rd1+5248], {%r1509, %r1510};
	ld.local.v2.b32 	{%r1511, %r1512}, [%rd1+5000];
	st.local.v2.b32 	[%rd1+5256], {%r1511, %r1512};
	ld.local.v2.b32 	{%r1513, %r1514}, [%rd1+5008];
	st.local.v2.b32 	[%rd1+5264], {%r1513, %r1514};
	ld.local.v2.b32 	{%r1515, %r1516}, [%rd1+5016];
	st.local.v2.b32 	[%rd1+5272], {%r1515, %r1516};
	ld.local.v2.b32 	{%r1517, %r1518}, [%rd1+5024];
	st.local.v2.b32 	[%rd1+5280], {%r1517, %r1518};
	ld.local.v2.b32 	{%r1519, %r1520}, [%rd1+5032];
	st.local.v2.b32 	[%rd1+5288], {%r1519, %r1520};
	ld.local.v2.b32 	{%r1521, %r1522}, [%rd1+5040];
	st.local.v2.b32 	[%rd1+5296], {%r1521, %r1522};
	ld.local.v2.b32 	{%r1523, %r1524}, [%rd1+5048];
	st.local.v2.b32 	[%rd1+5304], {%r1523, %r1524};
	ld.local.v2.b32 	{%r1525, %r1526}, [%rd1+5056];
	st.local.v2.b32 	[%rd1+5312], {%r1525, %r1526};
	ld.local.v2.b32 	{%r1527, %r1528}, [%rd1+5064];
	st.local.v2.b32 	[%rd1+5320], {%r1527, %r1528};
	ld.local.v2.b32 	{%r1529, %r1530}, [%rd1+5072];
	st.local.v2.b32 	[%rd1+5328], {%r1529, %r1530};
	mad.lo.s64 	%rd469, %rd994, 806876925344, 352;
	and.b64  	%rd470, %rd469, 9007199120523264;
	mad.lo.s64 	%rd471, %rd994, 8602081037417187945, 277363943098;
	shr.u64 	%rd472, %rd471, 21;
	and.b64  	%rd473, %rd472, 134217727;
	or.b64  	%rd474, %rd473, %rd470;
	cvt.rn.f64.u64 	%fd95, %rd474;
	mul.f64 	%fd96, %fd95, 0d3CA0000000000000;
	mul.f64 	%fd97, %fd96, 0d4070000000000000;
	st.local.f64 	[%rd1+5872], %fd97;
	mad.lo.s64 	%rd475, %rd994, 1736862336005215904, 2666505958129870752;
	and.b64  	%rd476, %rd475, 9007199120523264;
	mad.lo.s64 	%rd477, %rd994, 5985058416696778513, -8542997297661424380;
	shr.u64 	%rd478, %rd477, 21;
	and.b64  	%rd479, %rd478, 134217727;
	or.b64  	%rd480, %rd479, %rd476;
	cvt.rn.f64.u64 	%fd98, %rd480;
	mul.f64 	%fd99, %fd98, 0d3CA0000000000000;
	mul.f64 	%fd100, %fd99, 0d4070000000000000;
	st.local.f64 	[%rd1+5880], %fd100;
	mad.lo.s64 	%rd481, %rd994, 8074320948992935840, 7136985854854846432;
	and.b64  	%rd482, %rd481, 9007199120523264;
	mad.lo.s64 	%rd483, %rd994, 3291645168302270457, 7610264652607923550;
	and.b64  	%rd997, %rd483, 281474976710655;
	shr.u64 	%rd484, %rd997, 21;
	or.b64  	%rd485, %rd484, %rd482;
	cvt.rn.f64.u64 	%fd101, %rd485;
	mul.f64 	%fd102, %fd101, 0d3CA0000000000000;
	mul.f64 	%fd103, %fd102, 0d4070000000000000;
	st.local.f64 	[%rd1+5888], %fd103;
	mov.b32 	%r1531, 117835012;
	mov.b32 	%r1532, 50462976;
	st.local.v2.b32 	[%rd1+5360], {%r1532, %r1531};
	mov.b32 	%r1533, 252579084;
	mov.b32 	%r1534, 185207048;
	st.local.v2.b32 	[%rd1+5368], {%r1534, %r1533};
	mov.b32 	%r1535, 387323156;
	mov.b32 	%r1536, 319951120;
	st.local.v2.b32 	[%rd1+5376], {%r1536, %r1535};
	mov.b32 	%r1537, 522067228;
	mov.b32 	%r1538, 454695192;
	st.local.v2.b32 	[%rd1+5384], {%r1538, %r1537};
	mov.b32 	%r1539, 656811300;
	mov.b32 	%r1540, 589439264;
	st.local.v2.b32 	[%rd1+5392], {%r1540, %r1539};
	mov.b32 	%r1541, 791555372;
	mov.b32 	%r1542, 724183336;
	st.local.v2.b32 	[%rd1+5400], {%r1542, %r1541};
	mov.b32 	%r1543, 926299444;
	mov.b32 	%r1544, 858927408;
	st.local.v2.b32 	[%rd1+5408], {%r1544, %r1543};
	mov.b32 	%r1545, 1061043516;
	mov.b32 	%r1546, 993671480;
	st.local.v2.b32 	[%rd1+5416], {%r1546, %r1545};
	mov.b32 	%r1547, 1195787588;
	mov.b32 	%r1548, 1128415552;
	st.local.v2.b32 	[%rd1+5424], {%r1548, %r1547};
	mov.b32 	%r1549, 1330531660;
	mov.b32 	%r1550, 1263159624;
	st.local.v2.b32 	[%rd1+5432], {%r1550, %r1549};
	mov.b32 	%r1551, 1465275732;
	mov.b32 	%r1552, 1397903696;
	st.local.v2.b32 	[%rd1+5440], {%r1552, %r1551};
	mov.b32 	%r1553, 1600019804;
	mov.b32 	%r1554, 1532647768;
	st.local.v2.b32 	[%rd1+5448], {%r1554, %r1553};
	mov.b32 	%r1555, 1734763876;
	mov.b32 	%r1556, 1667391840;
	st.local.v2.b32 	[%rd1+5456], {%r1556, %r1555};
	mov.b32 	%r1557, 1869507948;
	mov.b32 	%r1558, 1802135912;
	st.local.v2.b32 	[%rd1+5464], {%r1558, %r1557};
	mov.b32 	%r1559, 2004252020;
	mov.b32 	%r1560, 1936879984;
	st.local.v2.b32 	[%rd1+5472], {%r1560, %r1559};
	mov.b32 	%r1561, 2138996092;
	mov.b32 	%r1562, 2071624056;
	st.local.v2.b32 	[%rd1+5480], {%r1562, %r1561};
	mov.b32 	%r1563, -2021227132;
	mov.b32 	%r1564, -2088599168;
	st.local.v2.b32 	[%rd1+5488], {%r1564, %r1563};
	mov.b32 	%r1565, -1886483060;
	mov.b32 	%r1566, -1953855096;
	st.local.v2.b32 	[%rd1+5496], {%r1566, %r1565};
	mov.b32 	%r1567, -1751738988;
	mov.b32 	%r1568, -1819111024;
	st.local.v2.b32 	[%rd1+5504], {%r1568, %r1567};
	mov.b32 	%r1569, -1616994916;
	mov.b32 	%r1570, -1684366952;
	st.local.v2.b32 	[%rd1+5512], {%r1570, %r1569};
	mov.b32 	%r1571, -1482250844;
	mov.b32 	%r1572, -1549622880;
	st.local.v2.b32 	[%rd1+5520], {%r1572, %r1571};
	mov.b32 	%r1573, -1347506772;
	mov.b32 	%r1574, -1414878808;
	st.local.v2.b32 	[%rd1+5528], {%r1574, %r1573};
	mov.b32 	%r1575, -1212762700;
	mov.b32 	%r1576, -1280134736;
	st.local.v2.b32 	[%rd1+5536], {%r1576, %r1575};
	mov.b32 	%r1577, -1078018628;
	mov.b32 	%r1578, -1145390664;
	st.local.v2.b32 	[%rd1+5544], {%r1578, %r1577};
	mov.b32 	%r1579, -943274556;
	mov.b32 	%r1580, -1010646592;
	st.local.v2.b32 	[%rd1+5552], {%r1580, %r1579};
	mov.b32 	%r1581, -808530484;
	mov.b32 	%r1582, -875902520;
	st.local.v2.b32 	[%rd1+5560], {%r1582, %r1581};
	mov.b32 	%r1583, -673786412;
	mov.b32 	%r1584, -741158448;
	st.local.v2.b32 	[%rd1+5568], {%r1584, %r1583};
	mov.b32 	%r1585, -539042340;
	mov.b32 	%r1586, -606414376;
	st.local.v2.b32 	[%rd1+5576], {%r1586, %r1585};
	mov.b32 	%r1587, -404298268;
	mov.b32 	%r1588, -471670304;
	st.local.v2.b32 	[%rd1+5584], {%r1588, %r1587};
	mov.b32 	%r1589, -269554196;
	mov.b32 	%r1590, -336926232;
	st.local.v2.b32 	[%rd1+5592], {%r1590, %r1589};
	mov.b32 	%r1591, -134810124;
	mov.b32 	%r1592, -202182160;
	st.local.v2.b32 	[%rd1+5600], {%r1592, %r1591};
	mov.b32 	%r1593, -66052;
	mov.b32 	%r1594, -67438088;
	st.local.v2.b32 	[%rd1+5608], {%r1594, %r1593};
	st.local.v2.b32 	[%rd1+5616], {%r1532, %r1531};
	st.local.v2.b32 	[%rd1+5624], {%r1534, %r1533};
	st.local.v2.b32 	[%rd1+5632], {%r1536, %r1535};
	st.local.v2.b32 	[%rd1+5640], {%r1538, %r1537};
	st.local.v2.b32 	[%rd1+5648], {%r1540, %r1539};
	st.local.v2.b32 	[%rd1+5656], {%r1542, %r1541};
	st.local.v2.b32 	[%rd1+5664], {%r1544, %r1543};
	st.local.v2.b32 	[%rd1+5672], {%r1546, %r1545};
	st.local.v2.b32 	[%rd1+5680], {%r1548, %r1547};
	st.local.v2.b32 	[%rd1+5688], {%r1550, %r1549};
	st.local.v2.b32 	[%rd1+5696], {%r1552, %r1551};
	st.local.v2.b32 	[%rd1+5704], {%r1554, %r1553};
	st.local.v2.b32 	[%rd1+5712], {%r1556, %r1555};
	st.local.v2.b32 	[%rd1+5720], {%r1558, %r1557};
	st.local.v2.b32 	[%rd1+5728], {%r1560, %r1559};
	st.local.v2.b32 	[%rd1+5736], {%r1562, %r1561};
	st.local.v2.b32 	[%rd1+5744], {%r1564, %r1563};
	st.local.v2.b32 	[%rd1+5752], {%r1566, %r1565};
	st.local.v2.b32 	[%rd1+5760], {%r1568, %r1567};
	st.local.v2.b32 	[%rd1+5768], {%r1570, %r1569};
	st.local.v2.b32 	[%rd1+5776], {%r1572, %r1571};
	st.local.v2.b32 	[%rd1+5784], {%r1574, %r1573};
	st.local.v2.b32 	[%rd1+5792], {%r1576, %r1575};
	st.local.v2.b32 	[%rd1+5800], {%r1578, %r1577};
	st.local.v2.b32 	[%rd1+5808], {%r1580, %r1579};
	st.local.v2.b32 	[%rd1+5816], {%r1582, %r1581};
	st.local.v2.b32 	[%rd1+5824], {%r1584, %r1583};
	st.local.v2.b32 	[%rd1+5832], {%r1586, %r1585};
	st.local.v2.b32 	[%rd1+5840], {%r1588, %r1587};
	st.local.v2.b32 	[%rd1+5848], {%r1590, %r1589};
	st.local.v2.b32 	[%rd1+5856], {%r1592, %r1591};
	st.local.v2.b32 	[%rd1+5864], {%r1594, %r1593};
	mov.b32 	%r3794, 0;
$L__BB0_59:
	sub.s32 	%r67, 256, %r3794;
	sub.s32 	%r1595, 255, %r3794;
	and.b32  	%r1596, %r67, %r1595;
	setp.eq.s32 	%p36, %r1596, 0;
	@%p36 bra 	$L__BB0_60;
	bra.uni 	$L__BB0_61;
$L__BB0_60:
	cvt.u64.u32 	%rd488, %r67;
	mad.lo.s64 	%rd489, %rd997, 25214903917, 11;
	and.b64  	%rd997, %rd489, 281474976710655;
	shr.u64 	%rd490, %rd997, 17;
	mul.lo.s64 	%rd491, %rd490, %rd488;
	shr.u64 	%rd492, %rd491, 31;
	cvt.u32.u64 	%r3795, %rd492;
	bra.uni 	$L__BB0_62;
$L__BB0_61:
	mad.lo.s64 	%rd486, %rd997, 25214903917, 11;
	and.b64  	%rd997, %rd486, 281474976710655;
	shr.u64 	%rd487, %rd997, 17;
	cvt.u32.u64 	%r1597, %rd487;
	rem.u32 	%r3795, %r1597, %r67;
	sub.s32 	%r1598, %r67, %r3795;
	add.s32 	%r1599, %r1598, %r1597;
	setp.lt.s32 	%p37, %r1599, 1;
	@%p37 bra 	$L__BB0_61;
$L__BB0_62:
	add.s32 	%r1600, %r3795, %r3794;
	cvt.u64.u32 	%rd493, %r3794;
	add.s64 	%rd494, %rd1, %rd493;
	ld.local.u8 	%rs21, [%rd494+5360];
	cvt.u64.u32 	%rd495, %r1600;
	add.s64 	%rd496, %rd1, %rd495;
	ld.local.u8 	%rs22, [%rd496+5360];
	st.local.u8 	[%rd494+5360], %rs22;
	st.local.u8 	[%rd496+5360], %rs21;
	add.s32 	%r3794, %r3794, 1;
	setp.ne.s32 	%p38, %r3794, 256;
	@%p38 bra 	$L__BB0_59;
	ld.local.v2.b32 	{%r1602, %r1603}, [%rd1+5360];
	st.local.v2.b32 	[%rd1+5616], {%r1602, %r1603};
	ld.local.v2.b32 	{%r1604, %r1605}, [%rd1+5368];
	st.local.v2.b32 	[%rd1+5624], {%r1604, %r1605};
	ld.local.v2.b32 	{%r1606, %r1607}, [%rd1+5376];
	st.local.v2.b32 	[%rd1+5632], {%r1606, %r1607};
	ld.local.v2.b32 	{%r1608, %r1609}, [%rd1+5384];
	st.local.v2.b32 	[%rd1+5640], {%r1608, %r1609};
	ld.local.v2.b32 	{%r1610, %r1611}, [%rd1+5392];
	st.local.v2.b32 	[%rd1+5648], {%r1610, %r1611};
	ld.local.v2.b32 	{%r1612, %r1613}, [%rd1+5400];
	st.local.v2.b32 	[%rd1+5656], {%r1612, %r1613};
	ld.local.v2.b32 	{%r1614, %r1615}, [%rd1+5408];
	st.local.v2.b32 	[%rd1+5664], {%r1614, %r1615};
	ld.local.v2.b32 	{%r1616, %r1617}, [%rd1+5416];
	st.local.v2.b32 	[%rd1+5672], {%r1616, %r1617};
	ld.local.v2.b32 	{%r1618, %r1619}, [%rd1+5424];
	st.local.v2.b32 	[%rd1+5680], {%r1618, %r1619};
	ld.local.v2.b32 	{%r1620, %r1621}, [%rd1+5432];
	st.local.v2.b32 	[%rd1+5688], {%r1620, %r1621};
	ld.local.v2.b32 	{%r1622, %r1623}, [%rd1+5440];
	st.local.v2.b32 	[%rd1+5696], {%r1622, %r1623};
	ld.local.v2.b32 	{%r1624, %r1625}, [%rd1+5448];
	st.local.v2.b32 	[%rd1+5704], {%r1624, %r1625};
	ld.local.v2.b32 	{%r1626, %r1627}, [%rd1+5456];
	st.local.v2.b32 	[%rd1+5712], {%r1626, %r1627};
	ld.local.v2.b32 	{%r1628, %r1629}, [%rd1+5464];
	st.local.v2.b32 	[%rd1+5720], {%r1628, %r1629};
	ld.local.v2.b32 	{%r1630, %r1631}, [%rd1+5472];
	st.local.v2.b32 	[%rd1+5728], {%r1630, %r1631};
	ld.local.v2.b32 	{%r1632, %r1633}, [%rd1+5480];
	st.local.v2.b32 	[%rd1+5736], {%r1632, %r1633};
	ld.local.v2.b32 	{%r1634, %r1635}, [%rd1+5488];
	st.local.v2.b32 	[%rd1+5744], {%r1634, %r1635};
	ld.local.v2.b32 	{%r1636, %r1637}, [%rd1+5496];
	st.local.v2.b32 	[%rd1+5752], {%r1636, %r1637};
	ld.local.v2.b32 	{%r1638, %r1639}, [%rd1+5504];
	st.local.v2.b32 	[%rd1+5760], {%r1638, %r1639};
	ld.local.v2.b32 	{%r1640, %r1641}, [%rd1+5512];
	st.local.v2.b32 	[%rd1+5768], {%r1640, %r1641};
	ld.local.v2.b32 	{%r1642, %r1643}, [%rd1+5520];
	st.local.v2.b32 	[%rd1+5776], {%r1642, %r1643};
	ld.local.v2.b32 	{%r1644, %r1645}, [%rd1+5528];
	st.local.v2.b32 	[%rd1+5784], {%r1644, %r1645};
	ld.local.v2.b32 	{%r1646, %r1647}, [%rd1+5536];
	st.local.v2.b32 	[%rd1+5792], {%r1646, %r1647};
	ld.local.v2.b32 	{%r1648, %r1649}, [%rd1+5544];
	st.local.v2.b32 	[%rd1+5800], {%r1648, %r1649};
	ld.local.v2.b32 	{%r1650, %r1651}, [%rd1+5552];
	st.local.v2.b32 	[%rd1+5808], {%r1650, %r1651};
	ld.local.v2.b32 	{%r1652, %r1653}, [%rd1+5560];
	st.local.v2.b32 	[%rd1+5816], {%r1652, %r1653};
	ld.local.v2.b32 	{%r1654, %r1655}, [%rd1+5568];
	st.local.v2.b32 	[%rd1+5824], {%r1654, %r1655};
	ld.local.v2.b32 	{%r1656, %r1657}, [%rd1+5576];
	st.local.v2.b32 	[%rd1+5832], {%r1656, %r1657};
	ld.local.v2.b32 	{%r1658, %r1659}, [%rd1+5584];
	st.local.v2.b32 	[%rd1+5840], {%r1658, %r1659};
	ld.local.v2.b32 	{%r1660, %r1661}, [%rd1+5592];
	st.local.v2.b32 	[%rd1+5848], {%r1660, %r1661};
	ld.local.v2.b32 	{%r1662, %r1663}, [%rd1+5600];
	st.local.v2.b32 	[%rd1+5856], {%r1662, %r1663};
	ld.local.v2.b32 	{%r1664, %r1665}, [%rd1+5608];
	st.local.v2.b32 	[%rd1+5864], {%r1664, %r1665};
	mad.lo.s64 	%rd497, %rd997, 806876925344, 352;
	and.b64  	%rd498, %rd497, 9007199120523264;
	mad.lo.s64 	%rd499, %rd997, 8602081037417187945, 277363943098;
	shr.u64 	%rd500, %rd499, 21;
	and.b64  	%rd501, %rd500, 134217727;
	or.b64  	%rd502, %rd501, %rd498;
	cvt.rn.f64.u64 	%fd104, %rd502;
	mul.f64 	%fd105, %fd104, 0d3CA0000000000000;
	mul.f64 	%fd106, %fd105, 0d4070000000000000;
	st.local.f64 	[%rd1+6408], %fd106;
	mad.lo.s64 	%rd503, %rd997, 1736862336005215904, 2666505958129870752;
	and.b64  	%rd504, %rd503, 9007199120523264;
	mad.lo.s64 	%rd505, %rd997, 5985058416696778513, -8542997297661424380;
	shr.u64 	%rd506, %rd505, 21;
	and.b64  	%rd507, %rd506, 134217727;
	or.b64  	%rd508, %rd507, %rd504;
	cvt.rn.f64.u64 	%fd107, %rd508;
	mul.f64 	%fd108, %fd107, 0d3CA0000000000000;
	mul.f64 	%fd109, %fd108, 0d4070000000000000;
	st.local.f64 	[%rd1+6416], %fd109;
	mad.lo.s64 	%rd509, %rd997, 8074320948992935840, 7136985854854846432;
	and.b64  	%rd510, %rd509, 9007199120523264;
	mad.lo.s64 	%rd511, %rd997, 3291645168302270457, 7610264652607923550;
	and.b64  	%rd1000, %rd511, 281474976710655;
	shr.u64 	%rd512, %rd1000, 21;
	or.b64  	%rd513, %rd512, %rd510;
	cvt.rn.f64.u64 	%fd110, %rd513;
	mul.f64 	%fd111, %fd110, 0d3CA0000000000000;
	mul.f64 	%fd112, %fd111, 0d4070000000000000;
	st.local.f64 	[%rd1+6424], %fd112;
	mov.b32 	%r1666, 117835012;
	mov.b32 	%r1667, 50462976;
	st.local.v2.b32 	[%rd1+5896], {%r1667, %r1666};
	mov.b32 	%r1668, 252579084;
	mov.b32 	%r1669, 185207048;
	st.local.v2.b32 	[%rd1+5904], {%r1669, %r1668};
	mov.b32 	%r1670, 387323156;
	mov.b32 	%r1671, 319951120;
	st.local.v2.b32 	[%rd1+5912], {%r1671, %r1670};
	mov.b32 	%r1672, 522067228;
	mov.b32 	%r1673, 454695192;
	st.local.v2.b32 	[%rd1+5920], {%r1673, %r1672};
	mov.b32 	%r1674, 656811300;
	mov.b32 	%r1675, 589439264;
	st.local.v2.b32 	[%rd1+5928], {%r1675, %r1674};
	mov.b32 	%r1676, 791555372;
	mov.b32 	%r1677, 724183336;
	st.local.v2.b32 	[%rd1+5936], {%r1677, %r1676};
	mov.b32 	%r1678, 926299444;
	mov.b32 	%r1679, 858927408;
	st.local.v2.b32 	[%rd1+5944], {%r1679, %r1678};
	mov.b32 	%r1680, 1061043516;
	mov.b32 	%r1681, 993671480;
	st.local.v2.b32 	[%rd1+5952], {%r1681, %r1680};
	mov.b32 	%r1682, 1195787588;
	mov.b32 	%r1683, 1128415552;
	st.local.v2.b32 	[%rd1+5960], {%r1683, %r1682};
	mov.b32 	%r1684, 1330531660;
	mov.b32 	%r1685, 1263159624;
	st.local.v2.b32 	[%rd1+5968], {%r1685, %r1684};
	mov.b32 	%r1686, 1465275732;
	mov.b32 	%r1687, 1397903696;
	st.local.v2.b32 	[%rd1+5976], {%r1687, %r1686};
	mov.b32 	%r1688, 1600019804;
	mov.b32 	%r1689, 1532647768;
	st.local.v2.b32 	[%rd1+5984], {%r1689, %r1688};
	mov.b32 	%r1690, 1734763876;
	mov.b32 	%r1691, 1667391840;
	st.local.v2.b32 	[%rd1+5992], {%r1691, %r1690};
	mov.b32 	%r1692, 1869507948;
	mov.b32 	%r1693, 1802135912;
	st.local.v2.b32 	[%rd1+6000], {%r1693, %r1692};
	mov.b32 	%r1694, 2004252020;
	mov.b32 	%r1695, 1936879984;
	st.local.v2.b32 	[%rd1+6008], {%r1695, %r1694};
	mov.b32 	%r1696, 2138996092;
	mov.b32 	%r1697, 2071624056;
	st.local.v2.b32 	[%rd1+6016], {%r1697, %r1696};
	mov.b32 	%r1698, -2021227132;
	mov.b32 	%r1699, -2088599168;
	st.local.v2.b32 	[%rd1+6024], {%r1699, %r1698};
	mov.b32 	%r1700, -1886483060;
	mov.b32 	%r1701, -1953855096;
	st.local.v2.b32 	[%rd1+6032], {%r1701, %r1700};
	mov.b32 	%r1702, -1751738988;
	mov.b32 	%r1703, -1819111024;
	st.local.v2.b32 	[%rd1+6040], {%r1703, %r1702};
	mov.b32 	%r1704, -1616994916;
	mov.b32 	%r1705, -1684366952;
	st.local.v2.b32 	[%rd1+6048], {%r1705, %r1704};
	mov.b32 	%r1706, -1482250844;
	mov.b32 	%r1707, -1549622880;
	st.local.v2.b32 	[%rd1+6056], {%r1707, %r1706};
	mov.b32 	%r1708, -1347506772;
	mov.b32 	%r1709, -1414878808;
	st.local.v2.b32 	[%rd1+6064], {%r1709, %r1708};
	mov.b32 	%r1710, -1212762700;
	mov.b32 	%r1711, -1280134736;
	st.local.v2.b32 	[%rd1+6072], {%r1711, %r1710};
	mov.b32 	%r1712, -1078018628;
	mov.b32 	%r1713, -1145390664;
	st.local.v2.b32 	[%rd1+6080], {%r1713, %r1712};
	mov.b32 	%r1714, -943274556;
	mov.b32 	%r1715, -1010646592;
	st.local.v2.b32 	[%rd1+6088], {%r1715, %r1714};
	mov.b32 	%r1716, -808530484;
	mov.b32 	%r1717, -875902520;
	st.local.v2.b32 	[%rd1+6096], {%r1717, %r1716};
	mov.b32 	%r1718, -673786412;
	mov.b32 	%r1719, -741158448;
	st.local.v2.b32 	[%rd1+6104], {%r1719, %r1718};
	mov.b32 	%r1720, -539042340;
	mov.b32 	%r1721, -606414376;
	st.local.v2.b32 	[%rd1+6112], {%r1721, %r1720};
	mov.b32 	%r1722, -404298268;
	mov.b32 	%r1723, -471670304;
	st.local.v2.b32 	[%rd1+6120], {%r1723, %r1722};
	mov.b32 	%r1724, -269554196;
	mov.b32 	%r1725, -336926232;
	st.local.v2.b32 	[%rd1+6128], {%r1725, %r1724};
	mov.b32 	%r1726, -134810124;
	mov.b32 	%r1727, -202182160;
	st.local.v2.b32 	[%rd1+6136], {%r1727, %r1726};
	mov.b32 	%r1728, -66052;
	mov.b32 	%r1729, -67438088;
	st.local.v2.b32 	[%rd1+6144], {%r1729, %r1728};
	st.local.v2.b32 	[%rd1+6152], {%r1667, %r1666};
	st.local.v2.b32 	[%rd1+6160], {%r1669, %r1668};
	st.local.v2.b32 	[%rd1+6168], {%r1671, %r1670};
	st.local.v2.b32 	[%rd1+6176], {%r1673, %r1672};
	st.local.v2.b32 	[%rd1+6184], {%r1675, %r1674};
	st.local.v2.b32 	[%rd1+6192], {%r1677, %r1676};
	st.local.v2.b32 	[%rd1+6200], {%r1679, %r1678};
	st.local.v2.b32 	[%rd1+6208], {%r1681, %r1680};
	st.local.v2.b32 	[%rd1+6216], {%r1683, %r1682};
	st.local.v2.b32 	[%rd1+6224], {%r1685, %r1684};
	st.local.v2.b32 	[%rd1+6232], {%r1687, %r1686};
	st.local.v2.b32 	[%rd1+6240], {%r1689, %r1688};
	st.local.v2.b32 	[%rd1+6248], {%r1691, %r1690};
	st.local.v2.b32 	[%rd1+6256], {%r1693, %r1692};
	st.local.v2.b32 	[%rd1+6264], {%r1695, %r1694};
	st.local.v2.b32 	[%rd1+6272], {%r1697, %r1696};
	st.local.v2.b32 	[%rd1+6280], {%r1699, %r1698};
	st.local.v2.b32 	[%rd1+6288], {%r1701, %r1700};
	st.local.v2.b32 	[%rd1+6296], {%r1703, %r1702};
	st.local.v2.b32 	[%rd1+6304], {%r1705, %r1704};
	st.local.v2.b32 	[%rd1+6312], {%r1707, %r1706};
	st.local.v2.b32 	[%rd1+6320], {%r1709, %r1708};
	st.local.v2.b32 	[%rd1+6328], {%r1711, %r1710};
	st.local.v2.b32 	[%rd1+6336], {%r1713, %r1712};
	st.local.v2.b32 	[%rd1+6344], {%r1715, %r1714};
	st.local.v2.b32 	[%rd1+6352], {%r1717, %r1716};
	st.local.v2.b32 	[%rd1+6360], {%r1719, %r1718};
	st.local.v2.b32 	[%rd1+6368], {%r1721, %r1720};
	st.local.v2.b32 	[%rd1+6376], {%r1723, %r1722};
	st.local.v2.b32 	[%rd1+6384], {%r1725, %r1724};
	st.local.v2.b32 	[%rd1+6392], {%r1727, %r1726};
	st.local.v2.b32 	[%rd1+6400], {%r1729, %r1728};
	mov.b32 	%r3796, 0;
$L__BB0_64:
	sub.s32 	%r73, 256, %r3796;
	sub.s32 	%r1730, 255, %r3796;
	and.b32  	%r1731, %r73, %r1730;
	setp.eq.s32 	%p39, %r1731, 0;
	@%p39 bra 	$L__BB0_66;
$L__BB0_65:
	mad.lo.s64 	%rd514, %rd1000, 25214903917, 11;
	and.b64  	%rd1000, %rd514, 281474976710655;
	shr.u64 	%rd515, %rd1000, 17;
	cvt.u32.u64 	%r1732, %rd515;
	rem.u32 	%r3797, %r1732, %r73;
	sub.s32 	%r1733, %r73, %r3797;
	add.s32 	%r1734, %r1733, %r1732;
	setp.lt.s32 	%p40, %r1734, 1;
	@%p40 bra 	$L__BB0_65;
	bra.uni 	$L__BB0_67;
$L__BB0_66:
	cvt.u64.u32 	%rd516, %r73;
	mad.lo.s64 	%rd517, %rd1000, 25214903917, 11;
	and.b64  	%rd1000, %rd517, 281474976710655;
	shr.u64 	%rd518, %rd1000, 17;
	mul.lo.s64 	%rd519, %rd518, %rd516;
	shr.u64 	%rd520, %rd519, 31;
	cvt.u32.u64 	%r3797, %rd520;
$L__BB0_67:
	add.s32 	%r1735, %r3797, %r3796;
	cvt.u64.u32 	%rd521, %r3796;
	add.s64 	%rd522, %rd1, %rd521;
	ld.local.u8 	%rs23, [%rd522+5896];
	cvt.u64.u32 	%rd523, %r1735;
	add.s64 	%rd524, %rd1, %rd523;
	ld.local.u8 	%rs24, [%rd524+5896];
	st.local.u8 	[%rd522+5896], %rs24;
	st.local.u8 	[%rd524+5896], %rs23;
	add.s32 	%r3796, %r3796, 1;
	setp.ne.s32 	%p41, %r3796, 256;
	@%p41 bra 	$L__BB0_64;
	ld.local.v2.b32 	{%r1737, %r1738}, [%rd1+5896];
	st.local.v2.b32 	[%rd1+6152], {%r1737, %r1738};
	ld.local.v2.b32 	{%r1739, %r1740}, [%rd1+5904];
	st.local.v2.b32 	[%rd1+6160], {%r1739, %r1740};
	ld.local.v2.b32 	{%r1741, %r1742}, [%rd1+5912];
	st.local.v2.b32 	[%rd1+6168], {%r1741, %r1742};
	ld.local.v2.b32 	{%r1743, %r1744}, [%rd1+5920];
	st.local.v2.b32 	[%rd1+6176], {%r1743, %r1744};
	ld.local.v2.b32 	{%r1745, %r1746}, [%rd1+5928];
	st.local.v2.b32 	[%rd1+6184], {%r1745, %r1746};
	ld.local.v2.b32 	{%r1747, %r1748}, [%rd1+5936];
	st.local.v2.b32 	[%rd1+6192], {%r1747, %r1748};
	ld.local.v2.b32 	{%r1749, %r1750}, [%rd1+5944];
	st.local.v2.b32 	[%rd1+6200], {%r1749, %r1750};
	ld.local.v2.b32 	{%r1751, %r1752}, [%rd1+5952];
	st.local.v2.b32 	[%rd1+6208], {%r1751, %r1752};
	ld.local.v2.b32 	{%r1753, %r1754}, [%rd1+5960];
	st.local.v2.b32 	[%rd1+6216], {%r1753, %r1754};
	ld.local.v2.b32 	{%r1755, %r1756}, [%rd1+5968];
	st.local.v2.b32 	[%rd1+6224], {%r1755, %r1756};
	ld.local.v2.b32 	{%r1757, %r1758}, [%rd1+5976];
	st.local.v2.b32 	[%rd1+6232], {%r1757, %r1758};
	ld.local.v2.b32 	{%r1759, %r1760}, [%rd1+5984];
	st.local.v2.b32 	[%rd1+6240], {%r1759, %r1760};
	ld.local.v2.b32 	{%r1761, %r1762}, [%rd1+5992];
	st.local.v2.b32 	[%rd1+6248], {%r1761, %r1762};
	ld.local.v2.b32 	{%r1763, %r1764}, [%rd1+6000];
	st.local.v2.b32 	[%rd1+6256], {%r1763, %r1764};
	ld.local.v2.b32 	{%r1765, %r1766}, [%rd1+6008];
	st.local.v2.b32 	[%rd1+6264], {%r1765, %r1766};
	ld.local.v2.b32 	{%r1767, %r1768}, [%rd1+6016];
	st.local.v2.b32 	[%rd1+6272], {%r1767, %r1768};
	ld.local.v2.b32 	{%r1769, %r1770}, [%rd1+6024];
	st.local.v2.b32 	[%rd1+6280], {%r1769, %r1770};
	ld.local.v2.b32 	{%r1771, %r1772}, [%rd1+6032];
	st.local.v2.b32 	[%rd1+6288], {%r1771, %r1772};
	ld.local.v2.b32 	{%r1773, %r1774}, [%rd1+6040];
	st.local.v2.b32 	[%rd1+6296], {%r1773, %r1774};
	ld.local.v2.b32 	{%r1775, %r1776}, [%rd1+6048];
	st.local.v2.b32 	[%rd1+6304], {%r1775, %r1776};
	ld.local.v2.b32 	{%r1777, %r1778}, [%rd1+6056];
	st.local.v2.b32 	[%rd1+6312], {%r1777, %r1778};
	ld.local.v2.b32 	{%r1779, %r1780}, [%rd1+6064];
	st.local.v2.b32 	[%rd1+6320], {%r1779, %r1780};
	ld.local.v2.b32 	{%r1781, %r1782}, [%rd1+6072];
	st.local.v2.b32 	[%rd1+6328], {%r1781, %r1782};
	ld.local.v2.b32 	{%r1783, %r1784}, [%rd1+6080];
	st.local.v2.b32 	[%rd1+6336], {%r1783, %r1784};
	ld.local.v2.b32 	{%r1785, %r1786}, [%rd1+6088];
	st.local.v2.b32 	[%rd1+6344], {%r1785, %r1786};
	ld.local.v2.b32 	{%r1787, %r1788}, [%rd1+6096];
	st.local.v2.b32 	[%rd1+6352], {%r1787, %r1788};
	ld.local.v2.b32 	{%r1789, %r1790}, [%rd1+6104];
	st.local.v2.b32 	[%rd1+6360], {%r1789, %r1790};
	ld.local.v2.b32 	{%r1791, %r1792}, [%rd1+6112];
	st.local.v2.b32 	[%rd1+6368], {%r1791, %r1792};
	ld.local.v2.b32 	{%r1793, %r1794}, [%rd1+6120];
	st.local.v2.b32 	[%rd1+6376], {%r1793, %r1794};
	ld.local.v2.b32 	{%r1795, %r1796}, [%rd1+6128];
	st.local.v2.b32 	[%rd1+6384], {%r1795, %r1796};
	ld.local.v2.b32 	{%r1797, %r1798}, [%rd1+6136];
	st.local.v2.b32 	[%rd1+6392], {%r1797, %r1798};
	ld.local.v2.b32 	{%r1799, %r1800}, [%rd1+6144];
	st.local.v2.b32 	[%rd1+6400], {%r1799, %r1800};
	mad.lo.s64 	%rd525, %rd1000, 806876925344, 352;
	and.b64  	%rd526, %rd525, 9007199120523264;
	mad.lo.s64 	%rd527, %rd1000, 8602081037417187945, 277363943098;
	shr.u64 	%rd528, %rd527, 21;
	and.b64  	%rd529, %rd528, 134217727;
	or.b64  	%rd530, %rd529, %rd526;
	cvt.rn.f64.u64 	%fd113, %rd530;
	mul.f64 	%fd114, %fd113, 0d3CA0000000000000;
	mul.f64 	%fd115, %fd114, 0d4070000000000000;
	st.local.f64 	[%rd1+6944], %fd115;
	mad.lo.s64 	%rd531, %rd1000, 1736862336005215904, 2666505958129870752;
	and.b64  	%rd532, %rd531, 9007199120523264;
	mad.lo.s64 	%rd533, %rd1000, 5985058416696778513, -8542997297661424380;
	shr.u64 	%rd534, %rd533, 21;
	and.b64  	%rd535, %rd534, 134217727;
	or.b64  	%rd536, %rd535, %rd532;
	cvt.rn.f64.u64 	%fd116, %rd536;
	mul.f64 	%fd117, %fd116, 0d3CA0000000000000;
	mul.f64 	%fd118, %fd117, 0d4070000000000000;
	st.local.f64 	[%rd1+6952], %fd118;
	mad.lo.s64 	%rd537, %rd1000, 8074320948992935840, 7136985854854846432;
	and.b64  	%rd538, %rd537, 9007199120523264;
	mad.lo.s64 	%rd539, %rd1000, 3291645168302270457, 7610264652607923550;
	and.b64  	%rd1003, %rd539, 281474976710655;
	shr.u64 	%rd540, %rd1003, 21;
	or.b64  	%rd541, %rd540, %rd538;
	cvt.rn.f64.u64 	%fd119, %rd541;
	mul.f64 	%fd120, %fd119, 0d3CA0000000000000;
	mul.f64 	%fd121, %fd120, 0d4070000000000000;
	st.local.f64 	[%rd1+6960], %fd121;
	mov.b32 	%r1801, 117835012;
	mov.b32 	%r1802, 50462976;
	st.local.v2.b32 	[%rd1+6432], {%r1802, %r1801};
	mov.b32 	%r1803, 252579084;
	mov.b32 	%r1804, 185207048;
	st.local.v2.b32 	[%rd1+6440], {%r1804, %r1803};
	mov.b32 	%r1805, 387323156;
	mov.b32 	%r1806, 319951120;
	st.local.v2.b32 	[%rd1+6448], {%r1806, %r1805};
	mov.b32 	%r1807, 522067228;
	mov.b32 	%r1808, 454695192;
	st.local.v2.b32 	[%rd1+6456], {%r1808, %r1807};
	mov.b32 	%r1809, 656811300;
	mov.b32 	%r1810, 589439264;
	st.local.v2.b32 	[%rd1+6464], {%r1810, %r1809};
	mov.b32 	%r1811, 791555372;
	mov.b32 	%r1812, 724183336;
	st.local.v2.b32 	[%rd1+6472], {%r1812, %r1811};
	mov.b32 	%r1813, 926299444;
	mov.b32 	%r1814, 858927408;
	st.local.v2.b32 	[%rd1+6480], {%r1814, %r1813};
	mov.b32 	%r1815, 1061043516;
	mov.b32 	%r1816, 993671480;
	st.local.v2.b32 	[%rd1+6488], {%r1816, %r1815};
	mov.b32 	%r1817, 1195787588;
	mov.b32 	%r1818, 1128415552;
	st.local.v2.b32 	[%rd1+6496], {%r1818, %r1817};
	mov.b32 	%r1819, 1330531660;
	mov.b32 	%r1820, 1263159624;
	st.local.v2.b32 	[%rd1+6504], {%r1820, %r1819};
	mov.b32 	%r1821, 1465275732;
	mov.b32 	%r1822, 1397903696;
	st.local.v2.b32 	[%rd1+6512], {%r1822, %r1821};
	mov.b32 	%r1823, 1600019804;
	mov.b32 	%r1824, 1532647768;
	st.local.v2.b32 	[%rd1+6520], {%r1824, %r1823};
	mov.b32 	%r1825, 1734763876;
	mov.b32 	%r1826, 1667391840;
	st.local.v2.b32 	[%rd1+6528], {%r1826, %r1825};
	mov.b32 	%r1827, 1869507948;
	mov.b32 	%r1828, 1802135912;
	st.local.v2.b32 	[%rd1+6536], {%r1828, %r1827};
	mov.b32 	%r1829, 2004252020;
	mov.b32 	%r1830, 1936879984;
	st.local.v2.b32 	[%rd1+6544], {%r1830, %r1829};
	mov.b32 	%r1831, 2138996092;
	mov.b32 	%r1832, 2071624056;
	st.local.v2.b32 	[%rd1+6552], {%r1832, %r1831};
	mov.b32 	%r1833, -2021227132;
	mov.b32 	%r1834, -2088599168;
	st.local.v2.b32 	[%rd1+6560], {%r1834, %r1833};
	mov.b32 	%r1835, -1886483060;
	mov.b32 	%r1836, -1953855096;
	st.local.v2.b32 	[%rd1+6568], {%r1836, %r1835};
	mov.b32 	%r1837, -1751738988;
	mov.b32 	%r1838, -1819111024;
	st.local.v2.b32 	[%rd1+6576], {%r1838, %r1837};
	mov.b32 	%r1839, -1616994916;
	mov.b32 	%r1840, -1684366952;
	st.local.v2.b32 	[%rd1+6584], {%r1840, %r1839};
	mov.b32 	%r1841, -1482250844;
	mov.b32 	%r1842, -1549622880;
	st.local.v2.b32 	[%rd1+6592], {%r1842, %r1841};
	mov.b32 	%r1843, -1347506772;
	mov.b32 	%r1844, -1414878808;
	st.local.v2.b32 	[%rd1+6600], {%r1844, %r1843};
	mov.b32 	%r1845, -1212762700;
	mov.b32 	%r1846, -1280134736;
	st.local.v2.b32 	[%rd1+6608], {%r1846, %r1845};
	mov.b32 	%r1847, -1078018628;
	mov.b32 	%r1848, -1145390664;
	st.local.v2.b32 	[%rd1+6616], {%r1848, %r1847};
	mov.b32 	%r1849, -943274556;
	mov.b32 	%r1850, -1010646592;
	st.local.v2.b32 	[%rd1+6624], {%r1850, %r1849};
	mov.b32 	%r1851, -808530484;
	mov.b32 	%r1852, -875902520;
	st.local.v2.b32 	[%rd1+6632], {%r1852, %r1851};
	mov.b32 	%r1853, -673786412;
	mov.b32 	%r1854, -741158448;
	st.local.v2.b32 	[%rd1+6640], {%r1854, %r1853};
	mov.b32 	%r1855, -539042340;
	mov.b32 	%r1856, -606414376;
	st.local.v2.b32 	[%rd1+6648], {%r1856, %r1855};
	mov.b32 	%r1857, -404298268;
	mov.b32 	%r1858, -471670304;
	st.local.v2.b32 	[%rd1+6656], {%r1858, %r1857};
	mov.b32 	%r1859, -269554196;
	mov.b32 	%r1860, -336926232;
	st.local.v2.b32 	[%rd1+6664], {%r1860, %r1859};
	mov.b32 	%r1861, -134810124;
	mov.b32 	%r1862, -202182160;
	st.local.v2.b32 	[%rd1+6672], {%r1862, %r1861};
	mov.b32 	%r1863, -66052;
	mov.b32 	%r1864, -67438088;
	st.local.v2.b32 	[%rd1+6680], {%r1864, %r1863};
	st.local.v2.b32 	[%rd1+6688], {%r1802, %r1801};
	st.local.v2.b32 	[%rd1+6696], {%r1804, %r1803};
	st.local.v2.b32 	[%rd1+6704], {%r1806, %r1805};
	st.local.v2.b32 	[%rd1+6712], {%r1808, %r1807};
	st.local.v2.b32 	[%rd1+6720], {%r1810, %r1809};
	st.local.v2.b32 	[%rd1+6728], {%r1812, %r1811};
	st.local.v2.b32 	[%rd1+6736], {%r1814, %r1813};
	st.local.v2.b32 	[%rd1+6744], {%r1816, %r1815};
	st.local.v2.b32 	[%rd1+6752], {%r1818, %r1817};
	st.local.v2.b32 	[%rd1+6760], {%r1820, %r1819};
	st.local.v2.b32 	[%rd1+6768], {%r1822, %r1821};
	st.local.v2.b32 	[%rd1+6776], {%r1824, %r1823};
	st.local.v2.b32 	[%rd1+6784], {%r1826, %r1825};
	st.local.v2.b32 	[%rd1+6792], {%r1828, %r1827};
	st.local.v2.b32 	[%rd1+6800], {%r1830, %r1829};
	st.local.v2.b32 	[%rd1+6808], {%r1832, %r1831};
	st.local.v2.b32 	[%rd1+6816], {%r1834, %r1833};
	st.local.v2.b32 	[%rd1+6824], {%r1836, %r1835};
	st.local.v2.b32 	[%rd1+6832], {%r1838, %r1837};
	st.local.v2.b32 	[%rd1+6840], {%r1840, %r1839};
	st.local.v2.b32 	[%rd1+6848], {%r1842, %r1841};
	st.local.v2.b32 	[%rd1+6856], {%r1844, %r1843};
	st.local.v2.b32 	[%rd1+6864], {%r1846, %r1845};
	st.local.v2.b32 	[%rd1+6872], {%r1848, %r1847};
	st.local.v2.b32 	[%rd1+6880], {%r1850, %r1849};
	st.local.v2.b32 	[%rd1+6888], {%r1852, %r1851};
	st.local.v2.b32 	[%rd1+6896], {%r1854, %r1853};
	st.local.v2.b32 	[%rd1+6904], {%r1856, %r1855};
	st.local.v2.b32 	[%rd1+6912], {%r1858, %r1857};
	st.local.v2.b32 	[%rd1+6920], {%r1860, %r1859};
	st.local.v2.b32 	[%rd1+6928], {%r1862, %r1861};
	st.local.v2.b32 	[%rd1+6936], {%r1864, %r1863};
	mov.b32 	%r3798, 0;
$L__BB0_69:
	sub.s32 	%r79, 256, %r3798;
	sub.s32 	%r1865, 255, %r3798;
	and.b32  	%r1866, %r79, %r1865;
	setp.eq.s32 	%p42, %r1866, 0;
	@%p42 bra 	$L__BB0_71;
$L__BB0_70:
	mad.lo.s64 	%rd542, %rd1003, 25214903917, 11;
	and.b64  	%rd1003, %rd542, 281474976710655;
	shr.u64 	%rd543, %rd1003, 17;
	cvt.u32.u64 	%r1867, %rd543;
	rem.u32 	%r3799, %r1867, %r79;
	sub.s32 	%r1868, %r79, %r3799;
	add.s32 	%r1869, %r1868, %r1867;
	setp.lt.s32 	%p43, %r1869, 1;
	@%p43 bra 	$L__BB0_70;
	bra.uni 	$L__BB0_72;
$L__BB0_71:
	cvt.u64.u32 	%rd544, %r79;
	mad.lo.s64 	%rd545, %rd1003, 25214903917, 11;
	and.b64  	%rd1003, %rd545, 281474976710655;
	shr.u64 	%rd546, %rd1003, 17;
	mul.lo.s64 	%rd547, %rd546, %rd544;
	shr.u64 	%rd548, %rd547, 31;
	cvt.u32.u64 	%r3799, %rd548;
$L__BB0_72:
	add.s32 	%r1870, %r3799, %r3798;
	cvt.u64.u32 	%rd549, %r3798;
	add.s64 	%rd550, %rd1, %rd549;
	ld.local.u8 	%rs25, [%rd550+6432];
	cvt.u64.u32 	%rd551, %r1870;
	add.s64 	%rd552, %rd1, %rd551;
	ld.local.u8 	%rs26, [%rd552+6432];
	st.local.u8 	[%rd550+6432], %rs26;
	st.local.u8 	[%rd552+6432], %rs25;
	add.s32 	%r3798, %r3798, 1;
	setp.ne.s32 	%p44, %r3798, 256;
	@%p44 bra 	$L__BB0_69;
	ld.local.v2.b32 	{%r1872, %r1873}, [%rd1+6432];
	st.local.v2.b32 	[%rd1+6688], {%r1872, %r1873};
	ld.local.v2.b32 	{%r1874, %r1875}, [%rd1+6440];
	st.local.v2.b32 	[%rd1+6696], {%r1874, %r1875};
	ld.local.v2.b32 	{%r1876, %r1877}, [%rd1+6448];
	st.local.v2.b32 	[%rd1+6704], {%r1876, %r1877};
	ld.local.v2.b32 	{%r1878, %r1879}, [%rd1+6456];
	st.local.v2.b32 	[%rd1+6712], {%r1878, %r1879};
	ld.local.v2.b32 	{%r1880, %r1881}, [%rd1+6464];
	st.local.v2.b32 	[%rd1+6720], {%r1880, %r1881};
	ld.local.v2.b32 	{%r1882, %r1883}, [%rd1+6472];
	st.local.v2.b32 	[%rd1+6728], {%r1882, %r1883};
	ld.local.v2.b32 	{%r1884, %r1885}, [%rd1+6480];
	st.local.v2.b32 	[%rd1+6736], {%r1884, %r1885};
	ld.local.v2.b32 	{%r1886, %r1887}, [%rd1+6488];
	st.local.v2.b32 	[%rd1+6744], {%r1886, %r1887};
	ld.local.v2.b32 	{%r1888, %r1889}, [%rd1+6496];
	st.local.v2.b32 	[%rd1+6752], {%r1888, %r1889};
	ld.local.v2.b32 	{%r1890, %r1891}, [%rd1+6504];
	st.local.v2.b32 	[%rd1+6760], {%r1890, %r1891};
	ld.local.v2.b32 	{%r1892, %r1893}, [%rd1+6512];
	st.local.v2.b32 	[%rd1+6768], {%r1892, %r1893};
	ld.local.v2.b32 	{%r1894, %r1895}, [%rd1+6520];
	st.local.v2.b32 	[%rd1+6776], {%r1894, %r1895};
	ld.local.v2.b32 	{%r1896, %r1897}, [%rd1+6528];
	st.local.v2.b32 	[%rd1+6784], {%r1896, %r1897};
	ld.local.v2.b32 	{%r1898, %r1899}, [%rd1+6536];
	st.local.v2.b32 	[%rd1+6792], {%r1898, %r1899};
	ld.local.v2.b32 	{%r1900, %r1901}, [%rd1+6544];
	st.local.v2.b32 	[%rd1+6800], {%r1900, %r1901};
	ld.local.v2.b32 	{%r1902, %r1903}, [%rd1+6552];
	st.local.v2.b32 	[%rd1+6808], {%r1902, %r1903};
	ld.local.v2.b32 	{%r1904, %r1905}, [%rd1+6560];
	st.local.v2.b32 	[%rd1+6816], {%r1904, %r1905};
	ld.local.v2.b32 	{%r1906, %r1907}, [%rd1+6568];
	st.local.v2.b32 	[%rd1+6824], {%r1906, %r1907};
	ld.local.v2.b32 	{%r1908, %r1909}, [%rd1+6576];
	st.local.v2.b32 	[%rd1+6832], {%r1908, %r1909};
	ld.local.v2.b32 	{%r1910, %r1911}, [%rd1+6584];
	st.local.v2.b32 	[%rd1+6840], {%r1910, %r1911};
	ld.local.v2.b32 	{%r1912, %r1913}, [%rd1+6592];
	st.local.v2.b32 	[%rd1+6848], {%r1912, %r1913};
	ld.local.v2.b32 	{%r1914, %r1915}, [%rd1+6600];
	st.local.v2.b32 	[%rd1+6856], {%r1914, %r1915};
	ld.local.v2.b32 	{%r1916, %r1917}, [%rd1+6608];
	st.local.v2.b32 	[%rd1+6864], {%r1916, %r1917};
	ld.local.v2.b32 	{%r1918, %r1919}, [%rd1+6616];
	st.local.v2.b32 	[%rd1+6872], {%r1918, %r1919};
	ld.local.v2.b32 	{%r1920, %r1921}, [%rd1+6624];
	st.local.v2.b32 	[%rd1+6880], {%r1920, %r1921};
	ld.local.v2.b32 	{%r1922, %r1923}, [%rd1+6632];
	st.local.v2.b32 	[%rd1+6888], {%r1922, %r1923};
	ld.local.v2.b32 	{%r1924, %r1925}, [%rd1+6640];
	st.local.v2.b32 	[%rd1+6896], {%r1924, %r1925};
	ld.local.v2.b32 	{%r1926, %r1927}, [%rd1+6648];
	st.local.v2.b32 	[%rd1+6904], {%r1926, %r1927};
	ld.local.v2.b32 	{%r1928, %r1929}, [%rd1+6656];
	st.local.v2.b32 	[%rd1+6912], {%r1928, %r1929};
	ld.local.v2.b32 	{%r1930, %r1931}, [%rd1+6664];
	st.local.v2.b32 	[%rd1+6920], {%r1930, %r1931};
	ld.local.v2.b32 	{%r1932, %r1933}, [%rd1+6672];
	st.local.v2.b32 	[%rd1+6928], {%r1932, %r1933};
	ld.local.v2.b32 	{%r1934, %r1935}, [%rd1+6680];
	st.local.v2.b32 	[%rd1+6936], {%r1934, %r1935};
	mad.lo.s64 	%rd553, %rd1003, 806876925344, 352;
	and.b64  	%rd554, %rd553, 9007199120523264;
	mad.lo.s64 	%rd555, %rd1003, 8602081037417187945, 277363943098;
	shr.u64 	%rd556, %rd555, 21;
	and.b64  	%rd557, %rd556, 134217727;
	or.b64  	%rd558, %rd557, %rd554;
	cvt.rn.f64.u64 	%fd122, %rd558;
	mul.f64 	%fd123, %fd122, 0d3CA0000000000000;
	mul.f64 	%fd124, %fd123, 0d4070000000000000;
	st.local.f64 	[%rd1+7480], %fd124;
	mad.lo.s64 	%rd559, %rd1003, 1736862336005215904, 2666505958129870752;
	and.b64  	%rd560, %rd559, 9007199120523264;
	mad.lo.s64 	%rd561, %rd1003, 5985058416696778513, -8542997297661424380;
	shr.u64 	%rd562, %rd561, 21;
	and.b64  	%rd563, %rd562, 134217727;
	or.b64  	%rd564, %rd563, %rd560;
	cvt.rn.f64.u64 	%fd125, %rd564;
	mul.f64 	%fd126, %fd125, 0d3CA0000000000000;
	mul.f64 	%fd127, %fd126, 0d4070000000000000;
	st.local.f64 	[%rd1+7488], %fd127;
	mad.lo.s64 	%rd565, %rd1003, 8074320948992935840, 7136985854854846432;
	and.b64  	%rd566, %rd565, 9007199120523264;
	mad.lo.s64 	%rd567, %rd1003, 3291645168302270457, 7610264652607923550;
	and.b64  	%rd1006, %rd567, 281474976710655;
	shr.u64 	%rd568, %rd1006, 21;
	or.b64  	%rd569, %rd568, %rd566;
	cvt.rn.f64.u64 	%fd128, %rd569;
	mul.f64 	%fd129, %fd128, 0d3CA0000000000000;
	mul.f64 	%fd130, %fd129, 0d4070000000000000;
	st.local.f64 	[%rd1+7496], %fd130;
	mov.b32 	%r1936, 117835012;
	mov.b32 	%r1937, 50462976;
	st.local.v2.b32 	[%rd1+6968], {%r1937, %r1936};
	mov.b32 	%r1938, 252579084;
	mov.b32 	%r1939, 185207048;
	st.local.v2.b32 	[%rd1+6976], {%r1939, %r1938};
	mov.b32 	%r1940, 387323156;
	mov.b32 	%r1941, 319951120;
	st.local.v2.b32 	[%rd1+6984], {%r1941, %r1940};
	mov.b32 	%r1942, 522067228;
	mov.b32 	%r1943, 454695192;
	st.local.v2.b32 	[%rd1+6992], {%r1943, %r1942};
	mov.b32 	%r1944, 656811300;
	mov.b32 	%r1945, 589439264;
	st.local.v2.b32 	[%rd1+7000], {%r1945, %r1944};
	mov.b32 	%r1946, 791555372;
	mov.b32 	%r1947, 724183336;
	st.local.v2.b32 	[%rd1+7008], {%r1947, %r1946};
	mov.b32 	%r1948, 926299444;
	mov.b32 	%r1949, 858927408;
	st.local.v2.b32 	[%rd1+7016], {%r1949, %r1948};
	mov.b32 	%r1950, 1061043516;
	mov.b32 	%r1951, 993671480;
	st.local.v2.b32 	[%rd1+7024], {%r1951, %r1950};
	mov.b32 	%r1952, 1195787588;
	mov.b32 	%r1953, 1128415552;
	st.local.v2.b32 	[%rd1+7032], {%r1953, %r1952};
	mov.b32 	%r1954, 1330531660;
	mov.b32 	%r1955, 1263159624;
	st.local.v2.b32 	[%rd1+7040], {%r1955, %r1954};
	mov.b32 	%r1956, 1465275732;
	mov.b32 	%r1957, 1397903696;
	st.local.v2.b32 	[%rd1+7048], {%r1957, %r1956};
	mov.b32 	%r1958, 1600019804;
	mov.b32 	%r1959, 1532647768;
	st.local.v2.b32 	[%rd1+7056], {%r1959, %r1958};
	mov.b32 	%r1960, 1734763876;
	mov.b32 	%r1961, 1667391840;
	st.local.v2.b32 	[%rd1+7064], {%r1961, %r1960};
	mov.b32 	%r1962, 1869507948;
	mov.b32 	%r1963, 1802135912;
	st.local.v2.b32 	[%rd1+7072], {%r1963, %r1962};
	mov.b32 	%r1964, 2004252020;
	mov.b32 	%r1965, 1936879984;
	st.local.v2.b32 	[%rd1+7080], {%r1965, %r1964};
	mov.b32 	%r1966, 2138996092;
	mov.b32 	%r1967, 2071624056;
	st.local.v2.b32 	[%rd1+7088], {%r1967, %r1966};
	mov.b32 	%r1968, -2021227132;
	mov.b32 	%r1969, -2088599168;
	st.local.v2.b32 	[%rd1+7096], {%r1969, %r1968};
	mov.b32 	%r1970, -1886483060;
	mov.b32 	%r1971, -1953855096;
	st.local.v2.b32 	[%rd1+7104], {%r1971, %r1970};
	mov.b32 	%r1972, -1751738988;
	mov.b32 	%r1973, -1819111024;
	st.local.v2.b32 	[%rd1+7112], {%r1973, %r1972};
	mov.b32 	%r1974, -1616994916;
	mov.b32 	%r1975, -1684366952;
	st.local.v2.b32 	[%rd1+7120], {%r1975, %r1974};
	mov.b32 	%r1976, -1482250844;
	mov.b32 	%r1977, -1549622880;
	st.local.v2.b32 	[%rd1+7128], {%r1977, %r1976};
	mov.b32 	%r1978, -1347506772;
	mov.b32 	%r1979, -1414878808;
	st.local.v2.b32 	[%rd1+7136], {%r1979, %r1978};
	mov.b32 	%r1980, -1212762700;
	mov.b32 	%r1981, -1280134736;
	st.local.v2.b32 	[%rd1+7144], {%r1981, %r1980};
	mov.b32 	%r1982, -1078018628;
	mov.b32 	%r1983, -1145390664;
	st.local.v2.b32 	[%rd1+7152], {%r1983, %r1982};
	mov.b32 	%r1984, -943274556;
	mov.b32 	%r1985, -1010646592;
	st.local.v2.b32 	[%rd1+7160], {%r1985, %r1984};
	mov.b32 	%r1986, -808530484;
	mov.b32 	%r1987, -875902520;
	st.local.v2.b32 	[%rd1+7168], {%r1987, %r1986};
	mov.b32 	%r1988, -673786412;
	mov.b32 	%r1989, -741158448;
	st.local.v2.b32 	[%rd1+7176], {%r1989, %r1988};
	mov.b32 	%r1990, -539042340;
	mov.b32 	%r1991, -606414376;
	st.local.v2.b32 	[%rd1+7184], {%r1991, %r1990};
	mov.b32 	%r1992, -404298268;
	mov.b32 	%r1993, -471670304;
	st.local.v2.b32 	[%rd1+7192], {%r1993, %r1992};
	mov.b32 	%r1994, -269554196;
	mov.b32 	%r1995, -336926232;
	st.local.v2.b32 	[%rd1+7200], {%r1995, %r1994};
	mov.b32 	%r1996, -134810124;
	mov.b32 	%r1997, -202182160;
	st.local.v2.b32 	[%rd1+7208], {%r1997, %r1996};
	mov.b32 	%r1998, -66052;
	mov.b32 	%r1999, -67438088;
	st.local.v2.b32 	[%rd1+7216], {%r1999, %r1998};
	st.local.v2.b32 	[%rd1+7224], {%r1937, %r1936};
	st.local.v2.b32 	[%rd1+7232], {%r1939, %r1938};
	st.local.v2.b32 	[%rd1+7240], {%r1941, %r1940};
	st.local.v2.b32 	[%rd1+7248], {%r1943, %r1942};
	st.local.v2.b32 	[%rd1+7256], {%r1945, %r1944};
	st.local.v2.b32 	[%rd1+7264], {%r1947, %r1946};
	st.local.v2.b32 	[%rd1+7272], {%r1949, %r1948};
	st.local.v2.b32 	[%rd1+7280], {%r1951, %r1950};
	st.local.v2.b32 	[%rd1+7288], {%r1953, %r1952};
	st.local.v2.b32 	[%rd1+7296], {%r1955, %r1954};
	st.local.v2.b32 	[%rd1+7304], {%r1957, %r1956};
	st.local.v2.b32 	[%rd1+7312], {%r1959, %r1958};
	st.local.v2.b32 	[%rd1+7320], {%r1961, %r1960};
	st.local.v2.b32 	[%rd1+7328], {%r1963, %r1962};
	st.local.v2.b32 	[%rd1+7336], {%r1965, %r1964};
	st.local.v2.b32 	[%rd1+7344], {%r1967, %r1966};
	st.local.v2.b32 	[%rd1+7352], {%r1969, %r1968};
	st.local.v2.b32 	[%rd1+7360], {%r1971, %r1970};
	st.local.v2.b32 	[%rd1+7368], {%r1973, %r1972};
	st.local.v2.b32 	[%rd1+7376], {%r1975, %r1974};
	st.local.v2.b32 	[%rd1+7384], {%r1977, %r1976};
	st.local.v2.b32 	[%rd1+7392], {%r1979, %r1978};
	st.local.v2.b32 	[%rd1+7400], {%r1981, %r1980};
	st.local.v2.b32 	[%rd1+7408], {%r1983, %r1982};
	st.local.v2.b32 	[%rd1+7416], {%r1985, %r1984};
	st.local.v2.b32 	[%rd1+7424], {%r1987, %r1986};
	st.local.v2.b32 	[%rd1+7432], {%r1989, %r1988};
	st.local.v2.b32 	[%rd1+7440], {%r1991, %r1990};
	st.local.v2.b32 	[%rd1+7448], {%r1993, %r1992};
	st.local.v2.b32 	[%rd1+7456], {%r1995, %r1994};
	st.local.v2.b32 	[%rd1+7464], {%r1997, %r1996};
	st.local.v2.b32 	[%rd1+7472], {%r1999, %r1998};
	mov.b32 	%r3800, 0;
$L__BB0_74:
	sub.s32 	%r85, 256, %r3800;
	sub.s32 	%r2000, 255, %r3800;
	and.b32  	%r2001, %r85, %r2000;
	setp.eq.s32 	%p45, %r2001, 0;
	@%p45 bra 	$L__BB0_76;
$L__BB0_75:
	mad.lo.s64 	%rd570, %rd1006, 25214903917, 11;
	and.b64  	%rd1006, %rd570, 281474976710655;
	shr.u64 	%rd571, %rd1006, 17;
	cvt.u32.u64 	%r2002, %rd571;
	rem.u32 	%r3801, %r2002, %r85;
	sub.s32 	%r2003, %r85, %r3801;
	add.s32 	%r2004, %r2003, %r2002;
	setp.lt.s32 	%p46, %r2004, 1;
	@%p46 bra 	$L__BB0_75;
	bra.uni 	$L__BB0_77;
$L__BB0_76:
	cvt.u64.u32 	%rd572, %r85;
	mad.lo.s64 	%rd573, %rd1006, 25214903917, 11;
	and.b64  	%rd1006, %rd573, 281474976710655;
	shr.u64 	%rd574, %rd1006, 17;
	mul.lo.s64 	%rd575, %rd574, %rd572;
	shr.u64 	%rd576, %rd575, 31;
	cvt.u32.u64 	%r3801, %rd576;
$L__BB0_77:
	add.s32 	%r2005, %r3801, %r3800;
	cvt.u64.u32 	%rd577, %r3800;
	add.s64 	%rd578, %rd1, %rd577;
	ld.local.u8 	%rs27, [%rd578+6968];
	cvt.u64.u32 	%rd579, %r2005;
	add.s64 	%rd580, %rd1, %rd579;
	ld.local.u8 	%rs28, [%rd580+6968];
	st.local.u8 	[%rd578+6968], %rs28;
	st.local.u8 	[%rd580+6968], %rs27;
	add.s32 	%r3800, %r3800, 1;
	setp.ne.s32 	%p47, %r3800, 256;
	@%p47 bra 	$L__BB0_74;
	ld.local.v2.b32 	{%r2007, %r2008}, [%rd1+6968];
	st.local.v2.b32 	[%rd1+7224], {%r2007, %r2008};
	ld.local.v2.b32 	{%r2009, %r2010}, [%rd1+6976];
	st.local.v2.b32 	[%rd1+7232], {%r2009, %r2010};
	ld.local.v2.b32 	{%r2011, %r2012}, [%rd1+6984];
	st.local.v2.b32 	[%rd1+7240], {%r2011, %r2012};
	ld.local.v2.b32 	{%r2013, %r2014}, [%rd1+6992];
	st.local.v2.b32 	[%rd1+7248], {%r2013, %r2014};
	ld.local.v2.b32 	{%r2015, %r2016}, [%rd1+7000];
	st.local.v2.b32 	[%rd1+7256], {%r2015, %r2016};
	ld.local.v2.b32 	{%r2017, %r2018}, [%rd1+7008];
	st.local.v2.b32 	[%rd1+7264], {%r2017, %r2018};
	ld.local.v2.b32 	{%r2019, %r2020}, [%rd1+7016];
	st.local.v2.b32 	[%rd1+7272], {%r2019, %r2020};
	ld.local.v2.b32 	{%r2021, %r2022}, [%rd1+7024];
	st.local.v2.b32 	[%rd1+7280], {%r2021, %r2022};
	ld.local.v2.b32 	{%r2023, %r2024}, [%rd1+7032];
	st.local.v2.b32 	[%rd1+7288], {%r2023, %r2024};
	ld.local.v2.b32 	{%r2025, %r2026}, [%rd1+7040];
	st.local.v2.b32 	[%rd1+7296], {%r2025, %r2026};
	ld.local.v2.b32 	{%r2027, %r2028}, [%rd1+7048];
	st.local.v2.b32 	[%rd1+7304], {%r2027, %r2028};
	ld.local.v2.b32 	{%r2029, %r2030}, [%rd1+7056];
	st.local.v2.b32 	[%rd1+7312], {%r2029, %r2030};
	ld.local.v2.b32 	{%r2031, %r2032}, [%rd1+7064];
	st.local.v2.b32 	[%rd1+7320], {%r2031, %r2032};
	ld.local.v2.b32 	{%r2033, %r2034}, [%rd1+7072];
	st.local.v2.b32 	[%rd1+7328], {%r2033, %r2034};
	ld.local.v2.b32 	{%r2035, %r2036}, [%rd1+7080];
	st.local.v2.b32 	[%rd1+7336], {%r2035, %r2036};
	ld.local.v2.b32 	{%r2037, %r2038}, [%rd1+7088];
	st.local.v2.b32 	[%rd1+7344], {%r2037, %r2038};
	ld.local.v2.b32 	{%r2039, %r2040}, [%rd1+7096];
	st.local.v2.b32 	[%rd1+7352], {%r2039, %r2040};
	ld.local.v2.b32 	{%r2041, %r2042}, [%rd1+7104];
	st.local.v2.b32 	[%rd1+7360], {%r2041, %r2042};
	ld.local.v2.b32 	{%r2043, %r2044}, [%rd1+7112];
	st.local.v2.b32 	[%rd1+7368], {%r2043, %r2044};
	ld.local.v2.b32 	{%r2045, %r2046}, [%rd1+7120];
	st.local.v2.b32 	[%rd1+7376], {%r2045, %r2046};
	ld.local.v2.b32 	{%r2047, %r2048}, [%rd1+7128];
	st.local.v2.b32 	[%rd1+7384], {%r2047, %r2048};
	ld.local.v2.b32 	{%r2049, %r2050}, [%rd1+7136];
	st.local.v2.b32 	[%rd1+7392], {%r2049, %r2050};
	ld.local.v2.b32 	{%r2051, %r2052}, [%rd1+7144];
	st.local.v2.b32 	[%rd1+7400], {%r2051, %r2052};
	ld.local.v2.b32 	{%r2053, %r2054}, [%rd1+7152];
	st.local.v2.b32 	[%rd1+7408], {%r2053, %r2054};
	ld.local.v2.b32 	{%r2055, %r2056}, [%rd1+7160];
	st.local.v2.b32 	[%rd1+7416], {%r2055, %r2056};
	ld.local.v2.b32 	{%r2057, %r2058}, [%rd1+7168];
	st.local.v2.b32 	[%rd1+7424], {%r2057, %r2058};
	ld.local.v2.b32 	{%r2059, %r2060}, [%rd1+7176];
	st.local.v2.b32 	[%rd1+7432], {%r2059, %r2060};
	ld.local.v2.b32 	{%r2061, %r2062}, [%rd1+7184];
	st.local.v2.b32 	[%rd1+7440], {%r2061, %r2062};
	ld.local.v2.b32 	{%r2063, %r2064}, [%rd1+7192];
	st.local.v2.b32 	[%rd1+7448], {%r2063, %r2064};
	ld.local.v2.b32 	{%r2065, %r2066}, [%rd1+7200];
	st.local.v2.b32 	[%rd1+7456], {%r2065, %r2066};
	ld.local.v2.b32 	{%r2067, %r2068}, [%rd1+7208];
	st.local.v2.b32 	[%rd1+7464], {%r2067, %r2068};
	ld.local.v2.b32 	{%r2069, %r2070}, [%rd1+7216];
	st.local.v2.b32 	[%rd1+7472], {%r2069, %r2070};
	mad.lo.s64 	%rd581, %rd1006, 806876925344, 352;
	and.b64  	%rd582, %rd581, 9007199120523264;
	mad.lo.s64 	%rd583, %rd1006, 8602081037417187945, 277363943098;
	shr.u64 	%rd584, %rd583, 21;
	and.b64  	%rd585, %rd584, 134217727;
	or.b64  	%rd586, %rd585, %rd582;
	cvt.rn.f64.u64 	%fd131, %rd586;
	mul.f64 	%fd132, %fd131, 0d3CA0000000000000;
	mul.f64 	%fd133, %fd132, 0d4070000000000000;
	st.local.f64 	[%rd1+8016], %fd133;
	mad.lo.s64 	%rd587, %rd1006, 1736862336005215904, 2666505958129870752;
	and.b64  	%rd588, %rd587, 9007199120523264;
	mad.lo.s64 	%rd589, %rd1006, 5985058416696778513, -8542997297661424380;
	shr.u64 	%rd590, %rd589, 21;
	and.b64  	%rd591, %rd590, 134217727;
	or.b64  	%rd592, %rd591, %rd588;
	cvt.rn.f64.u64 	%fd134, %rd592;
	mul.f64 	%fd135, %fd134, 0d3CA0000000000000;
	mul.f64 	%fd136, %fd135, 0d4070000000000000;
	st.local.f64 	[%rd1+8024], %fd136;
	mad.lo.s64 	%rd593, %rd1006, 8074320948992935840, 7136985854854846432;
	and.b64  	%rd594, %rd593, 9007199120523264;
	mad.lo.s64 	%rd595, %rd1006, 3291645168302270457, 7610264652607923550;
	and.b64  	%rd1009, %rd595, 281474976710655;
	shr.u64 	%rd596, %rd1009, 21;
	or.b64  	%rd597, %rd596, %rd594;
	cvt.rn.f64.u64 	%fd137, %rd597;
	mul.f64 	%fd138, %fd137, 0d3CA0000000000000;
	mul.f64 	%fd139, %fd138, 0d4070000000000000;
	st.local.f64 	[%rd1+8032], %fd139;
	mov.b32 	%r2071, 117835012;
	mov.b32 	%r2072, 50462976;
	st.local.v2.b32 	[%rd1+7504], {%r2072, %r2071};
	mov.b32 	%r2073, 252579084;
	mov.b32 	%r2074, 185207048;
	st.local.v2.b32 	[%rd1+7512], {%r2074, %r2073};
	mov.b32 	%r2075, 387323156;
	mov.b32 	%r2076, 319951120;
	st.local.v2.b32 	[%rd1+7520], {%r2076, %r2075};
	mov.b32 	%r2077, 522067228;
	mov.b32 	%r2078, 454695192;
	st.local.v2.b32 	[%rd1+7528], {%r2078, %r2077};
	mov.b32 	%r2079, 656811300;
	mov.b32 	%r2080, 589439264;
	st.local.v2.b32 	[%rd1+7536], {%r2080, %r2079};
	mov.b32 	%r2081, 791555372;
	mov.b32 	%r2082, 724183336;
	st.local.v2.b32 	[%rd1+7544], {%r2082, %r2081};
	mov.b32 	%r2083, 926299444;
	mov.b32 	%r2084, 858927408;
	st.local.v2.b32 	[%rd1+7552], {%r2084, %r2083};
	mov.b32 	%r2085, 1061043516;
	mov.b32 	%r2086, 993671480;
	st.local.v2.b32 	[%rd1+7560], {%r2086, %r2085};
	mov.b32 	%r2087, 1195787588;
	mov.b32 	%r2088, 1128415552;
	st.local.v2.b32 	[%rd1+7568], {%r2088, %r2087};
	mov.b32 	%r2089, 1330531660;
	mov.b32 	%r2090, 1263159624;
	st.local.v2.b32 	[%rd1+7576], {%r2090, %r2089};
	mov.b32 	%r2091, 1465275732;
	mov.b32 	%r2092, 1397903696;
	st.local.v2.b32 	[%rd1+7584], {%r2092, %r2091};
	mov.b32 	%r2093, 1600019804;
	mov.b32 	%r2094, 1532647768;
	st.local.v2.b32 	[%rd1+7592], {%r2094, %r2093};
	mov.b32 	%r2095, 1734763876;
	mov.b32 	%r2096, 1667391840;
	st.local.v2.b32 	[%rd1+7600], {%r2096, %r2095};
	mov.b32 	%r2097, 1869507948;
	mov.b32 	%r2098, 1802135912;
	st.local.v2.b32 	[%rd1+7608], {%r2098, %r2097};
	mov.b32 	%r2099, 2004252020;
	mov.b32 	%r2100, 1936879984;
	st.local.v2.b32 	[%rd1+7616], {%r2100, %r2099};
	mov.b32 	%r2101, 2138996092;
	mov.b32 	%r2102, 2071624056;
	st.local.v2.b32 	[%rd1+7624], {%r2102, %r2101};
	mov.b32 	%r2103, -2021227132;
	mov.b32 	%r2104, -2088599168;
	st.local.v2.b32 	[%rd1+7632], {%r2104, %r2103};
	mov.b32 	%r2105, -1886483060;
	mov.b32 	%r2106, -1953855096;
	st.local.v2.b32 	[%rd1+7640], {%r2106, %r2105};
	mov.b32 	%r2107, -1751738988;
	mov.b32 	%r2108, -1819111024;
	st.local.v2.b32 	[%rd1+7648], {%r2108, %r2107};
	mov.b32 	%r2109, -1616994916;
	mov.b32 	%r2110, -1684366952;
	st.local.v2.b32 	[%rd1+7656], {%r2110, %r2109};
	mov.b32 	%r2111, -1482250844;
	mov.b32 	%r2112, -1549622880;
	st.local.v2.b32 	[%rd1+7664], {%r2112, %r2111};
	mov.b32 	%r2113, -1347506772;
	mov.b32 	%r2114, -1414878808;
	st.local.v2.b32 	[%rd1+7672], {%r2114, %r2113};
	mov.b32 	%r2115, -1212762700;
	mov.b32 	%r2116, -1280134736;
	st.local.v2.b32 	[%rd1+7680], {%r2116, %r2115};
	mov.b32 	%r2117, -1078018628;
	mov.b32 	%r2118, -1145390664;
	st.local.v2.b32 	[%rd1+7688], {%r2118, %r2117};
	mov.b32 	%r2119, -943274556;
	mov.b32 	%r2120, -1010646592;
	st.local.v2.b32 	[%rd1+7696], {%r2120, %r2119};
	mov.b32 	%r2121, -808530484;
	mov.b32 	%r2122, -875902520;
	st.local.v2.b32 	[%rd1+7704], {%r2122, %r2121};
	mov.b32 	%r2123, -673786412;
	mov.b32 	%r2124, -741158448;
	st.local.v2.b32 	[%rd1+7712], {%r2124, %r2123};
	mov.b32 	%r2125, -539042340;
	mov.b32 	%r2126, -606414376;
	st.local.v2.b32 	[%rd1+7720], {%r2126, %r2125};
	mov.b32 	%r2127, -404298268;
	mov.b32 	%r2128, -471670304;
	st.local.v2.b32 	[%rd1+7728], {%r2128, %r2127};
	mov.b32 	%r2129, -269554196;
	mov.b32 	%r2130, -336926232;
	st.local.v2.b32 	[%rd1+7736], {%r2130, %r2129};
	mov.b32 	%r2131, -134810124;
	mov.b32 	%r2132, -202182160;
	st.local.v2.b32 	[%rd1+7744], {%r2132, %r2131};
	mov.b32 	%r2133, -66052;
	mov.b32 	%r2134, -67438088;
	st.local.v2.b32 	[%rd1+7752], {%r2134, %r2133};
	st.local.v2.b32 	[%rd1+7760], {%r2072, %r2071};
	st.local.v2.b32 	[%rd1+7768], {%r2074, %r2073};
	st.local.v2.b32 	[%rd1+7776], {%r2076, %r2075};
	st.local.v2.b32 	[%rd1+7784], {%r2078, %r2077};
	st.local.v2.b32 	[%rd1+7792], {%r2080, %r2079};
	st.local.v2.b32 	[%rd1+7800], {%r2082, %r2081};
	st.local.v2.b32 	[%rd1+7808], {%r2084, %r2083};
	st.local.v2.b32 	[%rd1+7816], {%r2086, %r2085};
	st.local.v2.b32 	[%rd1+7824], {%r2088, %r2087};
	st.local.v2.b32 	[%rd1+7832], {%r2090, %r2089};
	st.local.v2.b32 	[%rd1+7840], {%r2092, %r2091};
	st.local.v2.b32 	[%rd1+7848], {%r2094, %r2093};
	st.local.v2.b32 	[%rd1+7856], {%r2096, %r2095};
	st.local.v2.b32 	[%rd1+7864], {%r2098, %r2097};
	st.local.v2.b32 	[%rd1+7872], {%r2100, %r2099};
	st.local.v2.b32 	[%rd1+7880], {%r2102, %r2101};
	st.local.v2.b32 	[%rd1+7888], {%r2104, %r2103};
	st.local.v2.b32 	[%rd1+7896], {%r2106, %r2105};
	st.local.v2.b32 	[%rd1+7904], {%r2108, %r2107};
	st.local.v2.b32 	[%rd1+7912], {%r2110, %r2109};
	st.local.v2.b32 	[%rd1+7920], {%r2112, %r2111};
	st.local.v2.b32 	[%rd1+7928], {%r2114, %r2113};
	st.local.v2.b32 	[%rd1+7936], {%r2116, %r2115};
	st.local.v2.b32 	[%rd1+7944], {%r2118, %r2117};
	st.local.v2.b32 	[%rd1+7952], {%r2120, %r2119};
	st.local.v2.b32 	[%rd1+7960], {%r2122, %r2121};
	st.local.v2.b32 	[%rd1+7968], {%r2124, %r2123};
	st.local.v2.b32 	[%rd1+7976], {%r2126, %r2125};
	st.local.v2.b32 	[%rd1+7984], {%r2128, %r2127};
	st.local.v2.b32 	[%rd1+7992], {%r2130, %r2129};
	st.local.v2.b32 	[%rd1+8000], {%r2132, %r2131};
	st.local.v2.b32 	[%rd1+8008], {%r2134, %r2133};
	mov.b32 	%r3802, 0;
$L__BB0_79:
	sub.s32 	%r91, 256, %r3802;
	sub.s32 	%r2135, 255, %r3802;
	and.b32  	%r2136, %r91, %r2135;
	setp.eq.s32 	%p48, %r2136, 0;
	@%p48 bra 	$L__BB0_81;
$L__BB0_80:
	mad.lo.s64 	%rd598, %rd1009, 25214903917, 11;
	and.b64  	%rd1009, %rd598, 281474976710655;
	shr.u64 	%rd599, %rd1009, 17;
	cvt.u32.u64 	%r2137, %rd599;
	rem.u32 	%r3803, %r2137, %r91;
	sub.s32 	%r2138, %r91, %r3803;
	add.s32 	%r2139, %r2138, %r2137;
	setp.lt.s32 	%p49, %r2139, 1;
	@%p49 bra 	$L__BB0_80;
	bra.uni 	$L__BB0_82;
$L__BB0_81:
	cvt.u64.u32 	%rd600, %r91;
	mad.lo.s64 	%rd601, %rd1009, 25214903917, 11;
	and.b64  	%rd1009, %rd601, 281474976710655;
	shr.u64 	%rd602, %rd1009, 17;
	mul.lo.s64 	%rd603, %rd602, %rd600;
	shr.u64 	%rd604, %rd603, 31;
	cvt.u32.u64 	%r3803, %rd604;
$L__BB0_82:
	add.s32 	%r2140, %r3803, %r3802;
	cvt.u64.u32 	%rd605, %r3802;
	add.s64 	%rd606, %rd1, %rd605;
	ld.local.u8 	%rs29, [%rd606+7504];
	cvt.u64.u32 	%rd607, %r2140;
	add.s64 	%rd608, %rd1, %rd607;
	ld.local.u8 	%rs30, [%rd608+7504];
	st.local.u8 	[%rd606+7504], %rs30;
	st.local.u8 	[%rd608+7504], %rs29;
	add.s32 	%r3802, %r3802, 1;
	setp.ne.s32 	%p50, %r3802, 256;
	@%p50 bra 	$L__BB0_79;
	ld.local.v2.b32 	{%r2142, %r2143}, [%rd1+7504];
	st.local.v2.b32 	[%rd1+7760], {%r2142, %r2143};
	ld.local.v2.b32 	{%r2144, %r2145}, [%rd1+7512];
	st.local.v2.b32 	[%rd1+7768], {%r2144, %r2145};
	ld.local.v2.b32 	{%r2146, %r2147}, [%rd1+7520];
	st.local.v2.b32 	[%rd1+7776], {%r2146, %r2147};
	ld.local.v2.b32 	{%r2148, %r2149}, [%rd1+7528];
	st.local.v2.b32 	[%rd1+7784], {%r2148, %r2149};
	ld.local.v2.b32 	{%r2150, %r2151}, [%rd1+7536];
	st.local.v2.b32 	[%rd1+7792], {%r2150, %r2151};
	ld.local.v2.b32 	{%r2152, %r2153}, [%rd1+7544];
	st.local.v2.b32 	[%rd1+7800], {%r2152, %r2153};
	ld.local.v2.b32 	{%r2154, %r2155}, [%rd1+7552];
	st.local.v2.b32 	[%rd1+7808], {%r2154, %r2155};
	ld.local.v2.b32 	{%r2156, %r2157}, [%rd1+7560];
	st.local.v2.b32 	[%rd1+7816], {%r2156, %r2157};
	ld.local.v2.b32 	{%r2158, %r2159}, [%rd1+7568];
	st.local.v2.b32 	[%rd1+7824], {%r2158, %r2159};
	ld.local.v2.b32 	{%r2160, %r2161}, [%rd1+7576];
	st.local.v2.b32 	[%rd1+7832], {%r2160, %r2161};
	ld.local.v2.b32 	{%r2162, %r2163}, [%rd1+7584];
	st.local.v2.b32 	[%rd1+7840], {%r2162, %r2163};
	ld.local.v2.b32 	{%r2164, %r2165}, [%rd1+7592];
	st.local.v2.b32 	[%rd1+7848], {%r2164, %r2165};
	ld.local.v2.b32 	{%r2166, %r2167}, [%rd1+7600];
	st.local.v2.b32 	[%rd1+7856], {%r2166, %r2167};
	ld.local.v2.b32 	{%r2168, %r2169}, [%rd1+7608];
	st.local.v2.b32 	[%rd1+7864], {%r2168, %r2169};
	ld.local.v2.b32 	{%r2170, %r2171}, [%rd1+7616];
	st.local.v2.b32 	[%rd1+7872], {%r2170, %r2171};
	ld.local.v2.b32 	{%r2172, %r2173}, [%rd1+7624];
	st.local.v2.b32 	[%rd1+7880], {%r2172, %r2173};
	ld.local.v2.b32 	{%r2174, %r2175}, [%rd1+7632];
	st.local.v2.b32 	[%rd1+7888], {%r2174, %r2175};
	ld.local.v2.b32 	{%r2176, %r2177}, [%rd1+7640];
	st.local.v2.b32 	[%rd1+7896], {%r2176, %r2177};
	ld.local.v2.b32 	{%r2178, %r2179}, [%rd1+7648];
	st.local.v2.b32 	[%rd1+7904], {%r2178, %r2179};
	ld.local.v2.b32 	{%r2180, %r2181}, [%rd1+7656];
	st.local.v2.b32 	[%rd1+7912], {%r2180, %r2181};
	ld.local.v2.b32 	{%r2182, %r2183}, [%rd1+7664];
	st.local.v2.b32 	[%rd1+7920], {%r2182, %r2183};
	ld.local.v2.b32 	{%r2184, %r2185}, [%rd1+7672];
	st.local.v2.b32 	[%rd1+7928], {%r2184, %r2185};
	ld.local.v2.b32 	{%r2186, %r2187}, [%rd1+7680];
	st.local.v2.b32 	[%rd1+7936], {%r2186, %r2187};
	ld.local.v2.b32 	{%r2188, %r2189}, [%rd1+7688];
	st.local.v2.b32 	[%rd1+7944], {%r2188, %r2189};
	ld.local.v2.b32 	{%r2190, %r2191}, [%rd1+7696];
	st.local.v2.b32 	[%rd1+7952], {%r2190, %r2191};
	ld.local.v2.b32 	{%r2192, %r2193}, [%rd1+7704];
	st.local.v2.b32 	[%rd1+7960], {%r2192, %r2193};
	ld.local.v2.b32 	{%r2194, %r2195}, [%rd1+7712];
	st.local.v2.b32 	[%rd1+7968], {%r2194, %r2195};
	ld.local.v2.b32 	{%r2196, %r2197}, [%rd1+7720];
	st.local.v2.b32 	[%rd1+7976], {%r2196, %r2197};
	ld.local.v2.b32 	{%r2198, %r2199}, [%rd1+7728];
	st.local.v2.b32 	[%rd1+7984], {%r2198, %r2199};
	ld.local.v2.b32 	{%r2200, %r2201}, [%rd1+7736];
	st.local.v2.b32 	[%rd1+7992], {%r2200, %r2201};
	ld.local.v2.b32 	{%r2202, %r2203}, [%rd1+7744];
	st.local.v2.b32 	[%rd1+8000], {%r2202, %r2203};
	ld.local.v2.b32 	{%r2204, %r2205}, [%rd1+7752];
	st.local.v2.b32 	[%rd1+8008], {%r2204, %r2205};
	mad.lo.s64 	%rd609, %rd1009, 806876925344, 352;
	and.b64  	%rd610, %rd609, 9007199120523264;
	mad.lo.s64 	%rd611, %rd1009, 8602081037417187945, 277363943098;
	shr.u64 	%rd612, %rd611, 21;
	and.b64  	%rd613, %rd612, 134217727;
	or.b64  	%rd614, %rd613, %rd610;
	cvt.rn.f64.u64 	%fd140, %rd614;
	mul.f64 	%fd141, %fd140, 0d3CA0000000000000;
	mul.f64 	%fd142, %fd141, 0d4070000000000000;
	st.local.f64 	[%rd1+8552], %fd142;
	mad.lo.s64 	%rd615, %rd1009, 1736862336005215904, 2666505958129870752;
	and.b64  	%rd616, %rd615, 9007199120523264;
	mad.lo.s64 	%rd617, %rd1009, 5985058416696778513, -8542997297661424380;
	shr.u64 	%rd618, %rd617, 21;
	and.b64  	%rd619, %rd618, 134217727;
	or.b64  	%rd620, %rd619, %rd616;
	cvt.rn.f64.u64 	%fd143, %rd620;
	mul.f64 	%fd144, %fd143, 0d3CA0000000000000;
	mul.f64 	%fd145, %fd144, 0d4070000000000000;
	st.local.f64 	[%rd1+8560], %fd145;
	mad.lo.s64 	%rd621, %rd1009, 8074320948992935840, 7136985854854846432;
	and.b64  	%rd622, %rd621, 9007199120523264;
	mad.lo.s64 	%rd623, %rd1009, 3291645168302270457, 7610264652607923550;
	and.b64  	%rd1012, %rd623, 281474976710655;
	shr.u64 	%rd624, %rd1012, 21;
	or.b64  	%rd625, %rd624, %rd622;
	cvt.rn.f64.u64 	%fd146, %rd625;
	mul.f64 	%fd147, %fd146, 0d3CA0000000000000;
	mul.f64 	%fd148, %fd147, 0d4070000000000000;
	st.local.f64 	[%rd1+8568], %fd148;
	mov.b32 	%r2206, 117835012;
	mov.b32 	%r2207, 50462976;
	st.local.v2.b32 	[%rd1+8040], {%r2207, %r2206};
	mov.b32 	%r2208, 252579084;
	mov.b32 	%r2209, 185207048;
	st.local.v2.b32 	[%rd1+8048], {%r2209, %r2208};
	mov.b32 	%r2210, 387323156;
	mov.b32 	%r2211, 319951120;
	st.local.v2.b32 	[%rd1+8056], {%r2211, %r2210};
	mov.b32 	%r2212, 522067228;
	mov.b32 	%r2213, 454695192;
	st.local.v2.b32 	[%rd1+8064], {%r2213, %r2212};
	mov.b32 	%r2214, 656811300;
	mov.b32 	%r2215, 589439264;
	st.local.v2.b32 	[%rd1+8072], {%r2215, %r2214};
	mov.b32 	%r2216, 791555372;
	mov.b32 	%r2217, 724183336;
	st.local.v2.b32 	[%rd1+8080], {%r2217, %r2216};
	mov.b32 	%r2218, 926299444;
	mov.b32 	%r2219, 858927408;
	st.local.v2.b32 	[%rd1+8088], {%r2219, %r2218};
	mov.b32 	%r2220, 1061043516;
	mov.b32 	%r2221, 993671480;
	st.local.v2.b32 	[%rd1+8096], {%r2221, %r2220};
	mov.b32 	%r2222, 1195787588;
	mov.b32 	%r2223, 1128415552;
	st.local.v2.b32 	[%rd1+8104], {%r2223, %r2222};
	mov.b32 	%r2224, 1330531660;
	mov.b32 	%r2225, 1263159624;
	st.local.v2.b32 	[%rd1+8112], {%r2225, %r2224};
	mov.b32 	%r2226, 1465275732;
	mov.b32 	%r2227, 1397903696;
	st.local.v2.b32 	[%rd1+8120], {%r2227, %r2226};
	mov.b32 	%r2228, 1600019804;
	mov.b32 	%r2229, 1532647768;
	st.local.v2.b32 	[%rd1+8128], {%r2229, %r2228};
	mov.b32 	%r2230, 1734763876;
	mov.b32 	%r2231, 1667391840;
	st.local.v2.b32 	[%rd1+8136], {%r2231, %r2230};
	mov.b32 	%r2232, 1869507948;
	mov.b32 	%r2233, 1802135912;
	st.local.v2.b32 	[%rd1+8144], {%r2233, %r2232};
	mov.b32 	%r2234, 2004252020;
	mov.b32 	%r2235, 1936879984;
	st.local.v2.b32 	[%rd1+8152], {%r2235, %r2234};
	mov.b32 	%r2236, 2138996092;
	mov.b32 	%r2237, 2071624056;
	st.local.v2.b32 	[%rd1+8160], {%r2237, %r2236};
	mov.b32 	%r2238, -2021227132;
	mov.b32 	%r2239, -2088599168;
	st.local.v2.b32 	[%rd1+8168], {%r2239, %r2238};
	mov.b32 	%r2240, -1886483060;
	mov.b32 	%r2241, -1953855096;
	st.local.v2.b32 	[%rd1+8176], {%r2241, %r2240};
	mov.b32 	%r2242, -1751738988;
	mov.b32 	%r2243, -1819111024;
	st.local.v2.b32 	[%rd1+8184], {%r2243, %r2242};
	mov.b32 	%r2244, -1616994916;
	mov.b32 	%r2245, -1684366952;
	st.local.v2.b32 	[%rd1+8192], {%r2245, %r2244};
	mov.b32 	%r2246, -1482250844;
	mov.b32 	%r2247, -1549622880;
	st.local.v2.b32 	[%rd1+8200], {%r2247, %r2246};
	mov.b32 	%r2248, -1347506772;
	mov.b32 	%r2249, -1414878808;
	st.local.v2.b32 	[%rd1+8208], {%r2249, %r2248};
	mov.b32 	%r2250, -1212762700;
	mov.b32 	%r2251, -1280134736;
	st.local.v2.b32 	[%rd1+8216], {%r2251, %r2250};
	mov.b32 	%r2252, -1078018628;
	mov.b32 	%r2253, -1145390664;
	st.local.v2.b32 	[%rd1+8224], {%r2253, %r2252};
	mov.b32 	%r2254, -943274556;
	mov.b32 	%r2255, -1010646592;
	st.local.v2.b32 	[%rd1+8232], {%r2255, %r2254};
	mov.b32 	%r2256, -808530484;
	mov.b32 	%r2257, -875902520;
	st.local.v2.b32 	[%rd1+8240], {%r2257, %r2256};
	mov.b32 	%r2258, -673786412;
	mov.b32 	%r2259, -741158448;
	st.local.v2.b32 	[%rd1+8248], {%r2259, %r2258};
	mov.b32 	%r2260, -539042340;
	mov.b32 	%r2261, -606414376;
	st.local.v2.b32 	[%rd1+8256], {%r2261, %r2260};
	mov.b32 	%r2262, -404298268;
	mov.b32 	%r2263, -471670304;
	st.local.v2.b32 	[%rd1+8264], {%r2263, %r2262};
	mov.b32 	%r2264, -269554196;
	mov.b32 	%r2265, -336926232;
	st.local.v2.b32 	[%rd1+8272], {%r2265, %r2264};
	mov.b32 	%r2266, -134810124;
	mov.b32 	%r2267, -202182160;
	st.local.v2.b32 	[%rd1+8280], {%r2267, %r2266};
	mov.b32 	%r2268, -66052;
	mov.b32 	%r2269, -67438088;
	st.local.v2.b32 	[%rd1+8288], {%r2269, %r2268};
	st.local.v2.b32 	[%rd1+8296], {%r2207, %r2206};
	st.local.v2.b32 	[%rd1+8304], {%r2209, %r2208};
	st.local.v2.b32 	[%rd1+8312], {%r2211, %r2210};
	st.local.v2.b32 	[%rd1+8320], {%r2213, %r2212};
	st.local.v2.b32 	[%rd1+8328], {%r2215, %r2214};
	st.local.v2.b32 	[%rd1+8336], {%r2217, %r2216};
	st.local.v2.b32 	[%rd1+8344], {%r2219, %r2218};
	st.local.v2.b32 	[%rd1+8352], {%r2221, %r2220};
	st.local.v2.b32 	[%rd1+8360], {%r2223, %r2222};
	st.local.v2.b32 	[%rd1+8368], {%r2225, %r2224};
	st.local.v2.b32 	[%rd1+8376], {%r2227, %r2226};
	st.local.v2.b32 	[%rd1+8384], {%r2229, %r2228};
	st.local.v2.b32 	[%rd1+8392], {%r2231, %r2230};
	st.local.v2.b32 	[%rd1+8400], {%r2233, %r2232};
	st.local.v2.b32 	[%rd1+8408], {%r2235, %r2234};
	st.local.v2.b32 	[%rd1+8416], {%r2237, %r2236};
	st.local.v2.b32 	[%rd1+8424], {%r2239, %r2238};
	st.local.v2.b32 	[%rd1+8432], {%r2241, %r2240};
	st.local.v2.b32 	[%rd1+8440], {%r2243, %r2242};
	st.local.v2.b32 	[%rd1+8448], {%r2245, %r2244};
	st.local.v2.b32 	[%rd1+8456], {%r2247, %r2246};
	st.local.v2.b32 	[%rd1+8464], {%r2249, %r2248};
	st.local.v2.b32 	[%rd1+8472], {%r2251, %r2250};
	st.local.v2.b32 	[%rd1+8480], {%r2253, %r2252};
	st.local.v2.b32 	[%rd1+8488], {%r2255, %r2254};
	st.local.v2.b32 	[%rd1+8496], {%r2257, %r2256};
	st.local.v2.b32 	[%rd1+8504], {%r2259, %r2258};
	st.local.v2.b32 	[%rd1+8512], {%r2261, %r2260};
	st.local.v2.b32 	[%rd1+8520], {%r2263, %r2262};
	st.local.v2.b32 	[%rd1+8528], {%r2265, %r2264};
	st.local.v2.b32 	[%rd1+8536], {%r2267, %r2266};
	st.local.v2.b32 	[%rd1+8544], {%r2269, %r2268};
	mov.b32 	%r3804, 0;
$L__BB0_84:
	sub.s32 	%r97, 256, %r3804;
	sub.s32 	%r2270, 255, %r3804;
	and.b32  	%r2271, %r97, %r2270;
	setp.eq.s32 	%p51, %r2271, 0;
	@%p51 bra 	$L__BB0_86;
$L__BB0_85:
	mad.lo.s64 	%rd626, %rd1012, 25214903917, 11;
	and.b64  	%rd1012, %rd626, 281474976710655;
	shr.u64 	%rd627, %rd1012, 17;
	cvt.u32.u64 	%r2272, %rd627;
	rem.u32 	%r3805, %r2272, %r97;
	sub.s32 	%r2273, %r97, %r3805;
	add.s32 	%r2274, %r2273, %r2272;
	setp.lt.s32 	%p52, %r2274, 1;
	@%p52 bra 	$L__BB0_85;
	bra.uni 	$L__BB0_87;
$L__BB0_86:
	cvt.u64.u32 	%rd628, %r97;
	mad.lo.s64 	%rd629, %rd1012, 25214903917, 11;
	and.b64  	%rd1012, %rd629, 281474976710655;
	shr.u64 	%rd630, %rd1012, 17;
	mul.lo.s64 	%rd631, %rd630, %rd628;
	shr.u64 	%rd632, %rd631, 31;
	cvt.u32.u64 	%r3805, %rd632;
$L__BB0_87:
	add.s32 	%r2275, %r3805, %r3804;
	cvt.u64.u32 	%rd633, %r3804;
	add.s64 	%rd634, %rd1, %rd633;
	ld.local.u8 	%rs31, [%rd634+8040];
	cvt.u64.u32 	%rd635, %r2275;
	add.s64 	%rd636, %rd1, %rd635;
	ld.local.u8 	%rs32, [%rd636+8040];
	st.local.u8 	[%rd634+8040], %rs32;
	st.local.u8 	[%rd636+8040], %rs31;
	add.s32 	%r3804, %r3804, 1;
	setp.ne.s32 	%p53, %r3804, 256;
	@%p53 bra 	$L__BB0_84;
	ld.local.v2.b32 	{%r2277, %r2278}, [%rd1+8040];
	st.local.v2.b32 	[%rd1+8296], {%r2277, %r2278};
	ld.local.v2.b32 	{%r2279, %r2280}, [%rd1+8048];
	st.local.v2.b32 	[%rd1+8304], {%r2279, %r2280};
	ld.local.v2.b32 	{%r2281, %r2282}, [%rd1+8056];
	st.local.v2.b32 	[%rd1+8312], {%r2281, %r2282};
	ld.local.v2.b32 	{%r2283, %r2284}, [%rd1+8064];
	st.local.v2.b32 	[%rd1+8320], {%r2283, %r2284};
	ld.local.v2.b32 	{%r2285, %r2286}, [%rd1+8072];
	st.local.v2.b32 	[%rd1+8328], {%r2285, %r2286};
	ld.local.v2.b32 	{%r2287, %r2288}, [%rd1+8080];
	st.local.v2.b32 	[%rd1+8336], {%r2287, %r2288};
	ld.local.v2.b32 	{%r2289, %r2290}, [%rd1+8088];
	st.local.v2.b32 	[%rd1+8344], {%r2289, %r2290};
	ld.local.v2.b32 	{%r2291, %r2292}, [%rd1+8096];
	st.local.v2.b32 	[%rd1+8352], {%r2291, %r2292};
	ld.local.v2.b32 	{%r2293, %r2294}, [%rd1+8104];
	st.local.v2.b32 	[%rd1+8360], {%r2293, %r2294};
	ld.local.v2.b32 	{%r2295, %r2296}, [%rd1+8112];
	st.local.v2.b32 	[%rd1+8368], {%r2295, %r2296};
	ld.local.v2.b32 	{%r2297, %r2298}, [%rd1+8120];
	st.local.v2.b32 	[%rd1+8376], {%r2297, %r2298};
	ld.local.v2.b32 	{%r2299, %r2300}, [%rd1+8128];
	st.local.v2.b32 	[%rd1+8384], {%r2299, %r2300};
	ld.local.v2.b32 	{%r2301, %r2302}, [%rd1+8136];
	st.local.v2.b32 	[%rd1+8392], {%r2301, %r2302};
	ld.local.v2.b32 	{%r2303, %r2304}, [%rd1+8144];
	st.local.v2.b32 	[%rd1+8400], {%r2303, %r2304};
	ld.local.v2.b32 	{%r2305, %r2306}, [%rd1+8152];
	st.local.v2.b32 	[%rd1+8408], {%r2305, %r2306};
	ld.local.v2.b32 	{%r2307, %r2308}, [%rd1+8160];
	st.local.v2.b32 	[%rd1+8416], {%r2307, %r2308};
	ld.local.v2.b32 	{%r2309, %r2310}, [%rd1+8168];
	st.local.v2.b32 	[%rd1+8424], {%r2309, %r2310};
	ld.local.v2.b32 	{%r2311, %r2312}, [%rd1+8176];
	st.local.v2.b32 	[%rd1+8432], {%r2311, %r2312};
	ld.local.v2.b32 	{%r2313, %r2314}, [%rd1+8184];
	st.local.v2.b32 	[%rd1+8440], {%r2313, %r2314};
	ld.local.v2.b32 	{%r2315, %r2316}, [%rd1+8192];
	st.local.v2.b32 	[%rd1+8448], {%r2315, %r2316};
	ld.local.v2.b32 	{%r2317, %r2318}, [%rd1+8200];
	st.local.v2.b32 	[%rd1+8456], {%r2317, %r2318};
	ld.local.v2.b32 	{%r2319, %r2320}, [%rd1+8208];
	st.local.v2.b32 	[%rd1+8464], {%r2319, %r2320};
	ld.local.v2.b32 	{%r2321, %r2322}, [%rd1+8216];
	st.local.v2.b32 	[%rd1+8472], {%r2321, %r2322};
	ld.local.v2.b32 	{%r2323, %r2324}, [%rd1+8224];
	st.local.v2.b32 	[%rd1+8480], {%r2323, %r2324};
	ld.local.v2.b32 	{%r2325, %r2326}, [%rd1+8232];
	st.local.v2.b32 	[%rd1+8488], {%r2325, %r2326};
	ld.local.v2.b32 	{%r2327, %r2328}, [%rd1+8240];
	st.local.v2.b32 	[%rd1+8496], {%r2327, %r2328};
	ld.local.v2.b32 	{%r2329, %r2330}, [%rd1+8248];
	st.local.v2.b32 	[%rd1+8504], {%r2329, %r2330};
	ld.local.v2.b32 	{%r2331, %r2332}, [%rd1+8256];
	st.local.v2.b32 	[%rd1+8512], {%r2331, %r2332};
	ld.local.v2.b32 	{%r2333, %r2334}, [%rd1+8264];
	st.local.v2.b32 	[%rd1+8520], {%r2333, %r2334};
	ld.local.v2.b32 	{%r2335, %r2336}, [%rd1+8272];
	st.local.v2.b32 	[%rd1+8528], {%r2335, %r2336};
	ld.local.v2.b32 	{%r2337, %r2338}, [%rd1+8280];
	st.local.v2.b32 	[%rd1+8536], {%r2337, %r2338};
	ld.local.v2.b32 	{%r2339, %r2340}, [%rd1+8288];
	st.local.v2.b32 	[%rd1+8544], {%r2339, %r2340};
	mad.lo.s64 	%rd637, %rd1012, 806876925344, 352;
	and.b64  	%rd638, %rd637, 9007199120523264;
	mad.lo.s64 	%rd639, %rd1012, 8602081037417187945, 277363943098;
	shr.u64 	%rd640, %rd639, 21;
	and.b64  	%rd641, %rd640, 134217727;
	or.b64  	%rd642, %rd641, %rd638;
	cvt.rn.f64.u64 	%fd149, %rd642;
	mul.f64 	%fd150, %fd149, 0d3CA0000000000000;
	mul.f64 	%fd151, %fd150, 0d4070000000000000;
	st.local.f64 	[%rd1+9088], %fd151;
	mad.lo.s64 	%rd643, %rd1012, 1736862336005215904, 2666505958129870752;
	and.b64  	%rd644, %rd643, 9007199120523264;
	mad.lo.s64 	%rd645, %rd1012, 5985058416696778513, -8542997297661424380;
	shr.u64 	%rd646, %rd645, 21;
	and.b64  	%rd647, %rd646, 134217727;
	or.b64  	%rd648, %rd647, %rd644;
	cvt.rn.f64.u64 	%fd152, %rd648;
	mul.f64 	%fd153, %fd152, 0d3CA0000000000000;
	mul.f64 	%fd154, %fd153, 0d4070000000000000;
	st.local.f64 	[%rd1+9096], %fd154;
	mad.lo.s64 	%rd649, %rd1012, 8074320948992935840, 7136985854854846432;
	and.b64  	%rd650, %rd649, 9007199120523264;
	mad.lo.s64 	%rd651, %rd1012, 3291645168302270457, 7610264652607923550;
	and.b64  	%rd1015, %rd651, 281474976710655;
	shr.u64 	%rd652, %rd1015, 21;
	or.b64  	%rd653, %rd652, %rd650;
	cvt.rn.f64.u64 	%fd155, %rd653;
	mul.f64 	%fd156, %fd155, 0d3CA0000000000000;
	mul.f64 	%fd157, %fd156, 0d4070000000000000;
	st.local.f64 	[%rd1+9104], %fd157;
	mov.b32 	%r2341, 117835012;
	mov.b32 	%r2342, 50462976;
	st.local.v2.b32 	[%rd1+8576], {%r2342, %r2341};
	mov.b32 	%r2343, 252579084;
	mov.b32 	%r2344, 185207048;
	st.local.v2.b32 	[%rd1+8584], {%r2344, %r2343};
	mov.b32 	%r2345, 387323156;
	mov.b32 	%r2346, 319951120;
	st.local.v2.b32 	[%rd1+8592], {%r2346, %r2345};
	mov.b32 	%r2347, 522067228;
	mov.b32 	%r2348, 454695192;
	st.local.v2.b32 	[%rd1+8600], {%r2348, %r2347};
	mov.b32 	%r2349, 656811300;
	mov.b32 	%r2350, 589439264;
	st.local.v2.b32 	[%rd1+8608], {%r2350, %r2349};
	mov.b32 	%r2351, 791555372;
	mov.b32 	%r2352, 724183336;
	st.local.v2.b32 	[%rd1+8616], {%r2352, %r2351};
	mov.b32 	%r2353, 926299444;
	mov.b32 	%r2354, 858927408;
	st.local.v2.b32 	[%rd1+8624], {%r2354, %r2353};
	mov.b32 	%r2355, 1061043516;
	mov.b32 	%r2356, 993671480;
	st.local.v2.b32 	[%rd1+8632], {%r2356, %r2355};
	mov.b32 	%r2357, 1195787588;
	mov.b32 	%r2358, 1128415552;
	st.local.v2.b32 	[%rd1+8640], {%r2358, %r2357};
	mov.b32 	%r2359, 1330531660;
	mov.b32 	%r2360, 1263159624;
	st.local.v2.b32 	[%rd1+8648], {%r2360, %r2359};
	mov.b32 	%r2361, 1465275732;
	mov.b32 	%r2362, 1397903696;
	st.local.v2.b32 	[%rd1+8656], {%r2362, %r2361};
	mov.b32 	%r2363, 1600019804;
	mov.b32 	%r2364, 1532647768;
	st.local.v2.b32 	[%rd1+8664], {%r2364, %r2363};
	mov.b32 	%r2365, 1734763876;
	mov.b32 	%r2366, 1667391840;
	st.local.v2.b32 	[%rd1+8672], {%r2366, %r2365};
	mov.b32 	%r2367, 1869507948;
	mov.b32 	%r2368, 1802135912;
	st.local.v2.b32 	[%rd1+8680], {%r2368, %r2367};
	mov.b32 	%r2369, 2004252020;
	mov.b32 	%r2370, 1936879984;
	st.local.v2.b32 	[%rd1+8688], {%r2370, %r2369};
	mov.b32 	%r2371, 2138996092;
	mov.b32 	%r2372, 2071624056;
	st.local.v2.b32 	[%rd1+8696], {%r2372, %r2371};
	mov.b32 	%r2373, -2021227132;
	mov.b32 	%r2374, -2088599168;
	st.local.v2.b32 	[%rd1+8704], {%r2374, %r2373};
	mov.b32 	%r2375, -1886483060;
	mov.b32 	%r2376, -1953855096;
	st.local.v2.b32 	[%rd1+8712], {%r2376, %r2375};
	mov.b32 	%r2377, -1751738988;
	mov.b32 	%r2378, -1819111024;
	st.local.v2.b32 	[%rd1+8720], {%r2378, %r2377};
	mov.b32 	%r2379, -1616994916;
	mov.b32 	%r2380, -1684366952;
	st.local.v2.b32 	[%rd1+8728], {%r2380, %r2379};
	mov.b32 	%r2381, -1482250844;
	mov.b32 	%r2382, -1549622880;
	st.local.v2.b32 	[%rd1+8736], {%r2382, %r2381};
	mov.b32 	%r2383, -1347506772;
	mov.b32 	%r2384, -1414878808;
	st.local.v2.b32 	[%rd1+8744], {%r2384, %r2383};
	mov.b32 	%r2385, -1212762700;
	mov.b32 	%r2386, -1280134736;
	st.local.v2.b32 	[%rd1+8752], {%r2386, %r2385};
	mov.b32 	%r2387, -1078018628;
	mov.b32 	%r2388, -1145390664;
	st.local.v2.b32 	[%rd1+8760], {%r2388, %r2387};
	mov.b32 	%r2389, -943274556;
	mov.b32 	%r2390, -1010646592;
	st.local.v2.b32 	[%rd1+8768], {%r2390, %r2389};
	mov.b32 	%r2391, -808530484;
	mov.b32 	%r2392, -875902520;
	st.local.v2.b32 	[%rd1+8776], {%r2392, %r2391};
	mov.b32 	%r2393, -673786412;
	mov.b32 	%r2394, -741158448;
	st.local.v2.b32 	[%rd1+8784], {%r2394, %r2393};
	mov.b32 	%r2395, -539042340;
	mov.b32 	%r2396, -606414376;
	st.local.v2.b32 	[%rd1+8792], {%r2396, %r2395};
	mov.b32 	%r2397, -404298268;
	mov.b32 	%r2398, -471670304;
	st.local.v2.b32 	[%rd1+8800], {%r2398, %r2397};
	mov.b32 	%r2399, -269554196;
	mov.b32 	%r2400, -336926232;
	st.local.v2.b32 	[%rd1+8808], {%r2400, %r2399};
	mov.b32 	%r2401, -134810124;
	mov.b32 	%r2402, -202182160;
	st.local.v2.b32 	[%rd1+8816], {%r2402, %r2401};
	mov.b32 	%r2403, -66052;
	mov.b32 	%r2404, -67438088;
	st.local.v2.b32 	[%rd1+8824], {%r2404, %r2403};
	st.local.v2.b32 	[%rd1+8832], {%r2342, %r2341};
	st.local.v2.b32 	[%rd1+8840], {%r2344, %r2343};
	st.local.v2.b32 	[%rd1+8848], {%r2346, %r2345};
	st.local.v2.b32 	[%rd1+8856], {%r2348, %r2347};
	st.local.v2.b32 	[%rd1+8864], {%r2350, %r2349};
	st.local.v2.b32 	[%rd1+8872], {%r2352, %r2351};
	st.local.v2.b32 	[%rd1+8880], {%r2354, %r2353};
	st.local.v2.b32 	[%rd1+8888], {%r2356, %r2355};
	st.local.v2.b32 	[%rd1+8896], {%r2358, %r2357};
	st.local.v2.b32 	[%rd1+8904], {%r2360, %r2359};
	st.local.v2.b32 	[%rd1+8912], {%r2362, %r2361};
	st.local.v2.b32 	[%rd1+8920], {%r2364, %r2363};
	st.local.v2.b32 	[%rd1+8928], {%r2366, %r2365};
	st.local.v2.b32 	[%rd1+8936], {%r2368, %r2367};
	st.local.v2.b32 	[%rd1+8944], {%r2370, %r2369};
	st.local.v2.b32 	[%rd1+8952], {%r2372, %r2371};
	st.local.v2.b32 	[%rd1+8960], {%r2374, %r2373};
	st.local.v2.b32 	[%rd1+8968], {%r2376, %r2375};
	st.local.v2.b32 	[%rd1+8976], {%r2378, %r2377};
	st.local.v2.b32 	[%rd1+8984], {%r2380, %r2379};
	st.local.v2.b32 	[%rd1+8992], {%r2382, %r2381};
	st.local.v2.b32 	[%rd1+9000], {%r2384, %r2383};
	st.local.v2.b32 	[%rd1+9008], {%r2386, %r2385};
	st.local.v2.b32 	[%rd1+9016], {%r2388, %r2387};
	st.local.v2.b32 	[%rd1+9024], {%r2390, %r2389};
	st.local.v2.b32 	[%rd1+9032], {%r2392, %r2391};
	st.local.v2.b32 	[%rd1+9040], {%r2394, %r2393};
	st.local.v2.b32 	[%rd1+9048], {%r2396, %r2395};
	st.local.v2.b32 	[%rd1+9056], {%r2398, %r2397};
	st.local.v2.b32 	[%rd1+9064], {%r2400, %r2399};
	st.local.v2.b32 	[%rd1+9072], {%r2402, %r2401};
	st.local.v2.b32 	[%rd1+9080], {%r2404, %r2403};
	mov.b32 	%r3806, 0;
$L__BB0_89:
	sub.s32 	%r103, 256, %r3806;
	sub.s32 	%r2405, 255, %r3806;
	and.b32  	%r2406, %r103, %r2405;
	setp.eq.s32 	%p54, %r2406, 0;
	@%p54 bra 	$L__BB0_91;
$L__BB0_90:
	mad.lo.s64 	%rd654, %rd1015, 25214903917, 11;
	and.b64  	%rd1015, %rd654, 281474976710655;
	shr.u64 	%rd655, %rd1015, 17;
	cvt.u32.u64 	%r2407, %rd655;
	rem.u32 	%r3807, %r2407, %r103;
	sub.s32 	%r2408, %r103, %r3807;
	add.s32 	%r2409, %r2408, %r2407;
	setp.lt.s32 	%p55, %r2409, 1;
	@%p55 bra 	$L__BB0_90;
	bra.uni 	$L__BB0_92;
$L__BB0_91:
	cvt.u64.u32 	%rd656, %r103;
	mad.lo.s64 	%rd657, %rd1015, 25214903917, 11;
	and.b64  	%rd1015, %rd657, 281474976710655;
	shr.u64 	%rd658, %rd1015, 17;
	mul.lo.s64 	%rd659, %rd658, %rd656;
	shr.u64 	%rd660, %rd659, 31;
	cvt.u32.u64 	%r3807, %rd660;
$L__BB0_92:
	add.s32 	%r2410, %r3807, %r3806;
	cvt.u64.u32 	%rd661, %r3806;
	add.s64 	%rd662, %rd1, %rd661;
	ld.local.u8 	%rs33, [%rd662+8576];
	cvt.u64.u32 	%rd663, %r2410;
	add.s64 	%rd664, %rd1, %rd663;
	ld.local.u8 	%rs34, [%rd664+8576];
	st.local.u8 	[%rd662+8576], %rs34;
	st.local.u8 	[%rd664+8576], %rs33;
	add.s32 	%r3806, %r3806, 1;
	setp.ne.s32 	%p56, %r3806, 256;
	@%p56 bra 	$L__BB0_89;
	ld.local.v2.b32 	{%r2412, %r2413}, [%rd1+8576];
	st.local.v2.b32 	[%rd1+8832], {%r2412, %r2413};
	ld.local.v2.b32 	{%r2414, %r2415}, [%rd1+8584];
	st.local.v2.b32 	[%rd1+8840], {%r2414, %r2415};
	ld.local.v2.b32 	{%r2416, %r2417}, [%rd1+8592];
	st.local.v2.b32 	[%rd1+8848], {%r2416, %r2417};
	ld.local.v2.b32 	{%r2418, %r2419}, [%rd1+8600];
	st.local.v2.b32 	[%rd1+8856], {%r2418, %r2419};
	ld.local.v2.b32 	{%r2420, %r2421}, [%rd1+8608];
	st.local.v2.b32 	[%rd1+8864], {%r2420, %r2421};
	ld.local.v2.b32 	{%r2422, %r2423}, [%rd1+8616];
	st.local.v2.b32 	[%rd1+8872], {%r2422, %r2423};
	ld.local.v2.b32 	{%r2424, %r2425}, [%rd1+8624];
	st.local.v2.b32 	[%rd1+8880], {%r2424, %r2425};
	ld.local.v2.b32 	{%r2426, %r2427}, [%rd1+8632];
	st.local.v2.b32 	[%rd1+8888], {%r2426, %r2427};
	ld.local.v2.b32 	{%r2428, %r2429}, [%rd1+8640];
	st.local.v2.b32 	[%rd1+8896], {%r2428, %r2429};
	ld.local.v2.b32 	{%r2430, %r2431}, [%rd1+8648];
	st.local.v2.b32 	[%rd1+8904], {%r2430, %r2431};
	ld.local.v2.b32 	{%r2432, %r2433}, [%rd1+8656];
	st.local.v2.b32 	[%rd1+8912], {%r2432, %r2433};
	ld.local.v2.b32 	{%r2434, %r2435}, [%rd1+8664];
	st.local.v2.b32 	[%rd1+8920], {%r2434, %r2435};
	ld.local.v2.b32 	{%r2436, %r2437}, [%rd1+8672];
	st.local.v2.b32 	[%rd1+8928], {%r2436, %r2437};
	ld.local.v2.b32 	{%r2438, %r2439}, [%rd1+8680];
	st.local.v2.b32 	[%rd1+8936], {%r2438, %r2439};
	ld.local.v2.b32 	{%r2440, %r2441}, [%rd1+8688];
	st.local.v2.b32 	[%rd1+8944], {%r2440, %r2441};
	ld.local.v2.b32 	{%r2442, %r2443}, [%rd1+8696];
	st.local.v2.b32 	[%rd1+8952], {%r2442, %r2443};
	ld.local.v2.b32 	{%r2444, %r2445}, [%rd1+8704];
	st.local.v2.b32 	[%rd1+8960], {%r2444, %r2445};
	ld.local.v2.b32 	{%r2446, %r2447}, [%rd1+8712];
	st.local.v2.b32 	[%rd1+8968], {%r2446, %r2447};
	ld.local.v2.b32 	{%r2448, %r2449}, [%rd1+8720];
	st.local.v2.b32 	[%rd1+8976], {%r2448, %r2449};
	ld.local.v2.b32 	{%r2450, %r2451}, [%rd1+8728];
	st.local.v2.b32 	[%rd1+8984], {%r2450, %r2451};
	ld.local.v2.b32 	{%r2452, %r2453}, [%rd1+8736];
	st.local.v2.b32 	[%rd1+8992], {%r2452, %r2453};
	ld.local.v2.b32 	{%r2454, %r2455}, [%rd1+8744];
	st.local.v2.b32 	[%rd1+9000], {%r2454, %r2455};
	ld.local.v2.b32 	{%r2456, %r2457}, [%rd1+8752];
	st.local.v2.b32 	[%rd1+9008], {%r2456, %r2457};
	ld.local.v2.b32 	{%r2458, %r2459}, [%rd1+8760];
	st.local.v2.b32 	[%rd1+9016], {%r2458, %r2459};
	ld.local.v2.b32 	{%r2460, %r2461}, [%rd1+8768];
	st.local.v2.b32 	[%rd1+9024], {%r2460, %r2461};
	ld.local.v2.b32 	{%r2462, %r2463}, [%rd1+8776];
	st.local.v2.b32 	[%rd1+9032], {%r2462, %r2463};
	ld.local.v2.b32 	{%r2464, %r2465}, [%rd1+8784];
	st.local.v2.b32 	[%rd1+9040], {%r2464, %r2465};
	ld.local.v2.b32 	{%r2466, %r2467}, [%rd1+8792];
	st.local.v2.b32 	[%rd1+9048], {%r2466, %r2467};
	ld.local.v2.b32 	{%r2468, %r2469}, [%rd1+8800];
	st.local.v2.b32 	[%rd1+9056], {%r2468, %r2469};
	ld.local.v2.b32 	{%r2470, %r2471}, [%rd1+8808];
	st.local.v2.b32 	[%rd1+9064], {%r2470, %r2471};
	ld.local.v2.b32 	{%r2472, %r2473}, [%rd1+8816];
	st.local.v2.b32 	[%rd1+9072], {%r2472, %r2473};
	ld.local.v2.b32 	{%r2474, %r2475}, [%rd1+8824];
	st.local.v2.b32 	[%rd1+9080], {%r2474, %r2475};
	mad.lo.s64 	%rd665, %rd1015, 806876925344, 352;
	and.b64  	%rd666, %rd665, 9007199120523264;
	mad.lo.s64 	%rd667, %rd1015, 8602081037417187945, 277363943098;
	shr.u64 	%rd668, %rd667, 21;
	and.b64  	%rd669, %rd668, 134217727;
	or.b64  	%rd670, %rd669, %rd666;
	cvt.rn.f64.u64 	%fd158, %rd670;
	mul.f64 	%fd159, %fd158, 0d3CA0000000000000;
	mul.f64 	%fd160, %fd159, 0d4070000000000000;
	st.local.f64 	[%rd1+9624], %fd160;
	mad.lo.s64 	%rd671, %rd1015, 1736862336005215904, 2666505958129870752;
	and.b64  	%rd672, %rd671, 9007199120523264;
	mad.lo.s64 	%rd673, %rd1015, 5985058416696778513, -8542997297661424380;
	shr.u64 	%rd674, %rd673, 21;
	and.b64  	%rd675, %rd674, 134217727;
	or.b64  	%rd676, %rd675, %rd672;
	cvt.rn.f64.u64 	%fd161, %rd676;
	mul.f64 	%fd162, %fd161, 0d3CA0000000000000;
	mul.f64 	%fd163, %fd162, 0d4070000000000000;
	st.local.f64 	[%rd1+9632], %fd163;
	mad.lo.s64 	%rd677, %rd1015, 8074320948992935840, 7136985854854846432;
	and.b64  	%rd678, %rd677, 9007199120523264;
	mad.lo.s64 	%rd679, %rd1015, 3291645168302270457, 7610264652607923550;
	and.b64  	%rd1018, %rd679, 281474976710655;
	shr.u64 	%rd680, %rd1018, 21;
	or.b64  	%rd681, %rd680, %rd678;
	cvt.rn.f64.u64 	%fd164, %rd681;
	mul.f64 	%fd165, %fd164, 0d3CA0000000000000;
	mul.f64 	%fd166, %fd165, 0d4070000000000000;
	st.local.f64 	[%rd1+9640], %fd166;
	mov.b32 	%r2476, 117835012;
	mov.b32 	%r2477, 50462976;
	st.local.v2.b32 	[%rd1+9112], {%r2477, %r2476};
	mov.b32 	%r2478, 252579084;
	mov.b32 	%r2479, 185207048;
	st.local.v2.b32 	[%rd1+9120], {%r2479, %r2478};
	mov.b32 	%r2480, 387323156;
	mov.b32 	%r2481, 319951120;
	st.local.v2.b32 	[%rd1+9128], {%r2481, %r2480};
	mov.b32 	%r2482, 522067228;
	mov.b32 	%r2483, 454695192;
	st.local.v2.b32 	[%rd1+9136], {%r2483, %r2482};
	mov.b32 	%r2484, 656811300;
	mov.b32 	%r2485, 589439264;
	st.local.v2.b32 	[%rd1+9144], {%r2485, %r2484};
	mov.b32 	%r2486, 791555372;
	mov.b32 	%r2487, 724183336;
	st.local.v2.b32 	[%rd1+9152], {%r2487, %r2486};
	mov.b32 	%r2488, 926299444;
	mov.b32 	%r2489, 858927408;
	st.local.v2.b32 	[%rd1+9160], {%r2489, %r2488};
	mov.b32 	%r2490, 1061043516;
	mov.b32 	%r2491, 993671480;
	st.local.v2.b32 	[%rd1+9168], {%r2491, %r2490};
	mov.b32 	%r2492, 1195787588;
	mov.b32 	%r2493, 1128415552;
	st.local.v2.b32 	[%rd1+9176], {%r2493, %r2492};
	mov.b32 	%r2494, 1330531660;
	mov.b32 	%r2495, 1263159624;
	st.local.v2.b32 	[%rd1+9184], {%r2495, %r2494};
	mov.b32 	%r2496, 1465275732;
	mov.b32 	%r2497, 1397903696;
	st.local.v2.b32 	[%rd1+9192], {%r2497, %r2496};
	mov.b32 	%r2498, 1600019804;
	mov.b32 	%r2499, 1532647768;
	st.local.v2.b32 	[%rd1+9200], {%r2499, %r2498};
	mov.b32 	%r2500, 1734763876;
	mov.b32 	%r2501, 1667391840;
	st.local.v2.b32 	[%rd1+9208], {%r2501, %r2500};
	mov.b32 	%r2502, 1869507948;
	mov.b32 	%r2503, 1802135912;
	st.local.v2.b32 	[%rd1+9216], {%r2503, %r2502};
	mov.b32 	%r2504, 2004252020;
	mov.b32 	%r2505, 1936879984;
	st.local.v2.b32 	[%rd1+9224], {%r2505, %r2504};
	mov.b32 	%r2506, 2138996092;
	mov.b32 	%r2507, 2071624056;
	st.local.v2.b32 	[%rd1+9232], {%r2507, %r2506};
	mov.b32 	%r2508, -2021227132;
	mov.b32 	%r2509, -2088599168;
	st.local.v2.b32 	[%rd1+9240], {%r2509, %r2508};
	mov.b32 	%r2510, -1886483060;
	mov.b32 	%r2511, -1953855096;
	st.local.v2.b32 	[%rd1+9248], {%r2511, %r2510};
	mov.b32 	%r2512, -1751738988;
	mov.b32 	%r2513, -1819111024;
	st.local.v2.b32 	[%rd1+9256], {%r2513, %r2512};
	mov.b32 	%r2514, -1616994916;
	mov.b32 	%r2515, -1684366952;
	st.local.v2.b32 	[%rd1+9264], {%r2515, %r2514};
	mov.b32 	%r2516, -1482250844;
	mov.b32 	%r2517, -1549622880;
	st.local.v2.b32 	[%rd1+9272], {%r2517, %r2516};
	mov.b32 	%r2518, -1347506772;
	mov.b32 	%r2519, -1414878808;
	st.local.v2.b32 	[%rd1+9280], {%r2519, %r2518};
	mov.b32 	%r2520, -1212762700;
	mov.b32 	%r2521, -1280134736;
	st.local.v2.b32 	[%rd1+9288], {%r2521, %r2520};
	mov.b32 	%r2522, -1078018628;
	mov.b32 	%r2523, -1145390664;
	st.local.v2.b32 	[%rd1+9296], {%r2523, %r2522};
	mov.b32 	%r2524, -943274556;
	mov.b32 	%r2525, -1010646592;
	st.local.v2.b32 	[%rd1+9304], {%r2525, %r2524};
	mov.b32 	%r2526, -808530484;
	mov.b32 	%r2527, -875902520;
	st.local.v2.b32 	[%rd1+9312], {%r2527, %r2526};
	mov.b32 	%r2528, -673786412;
	mov.b32 	%r2529, -741158448;
	st.local.v2.b32 	[%rd1+9320], {%r2529, %r2528};
	mov.b32 	%r2530, -539042340;
	mov.b32 	%r2531, -606414376;
	st.local.v2.b32 	[%rd1+9328], {%r2531, %r2530};
	mov.b32 	%r2532, -404298268;
	mov.b32 	%r2533, -471670304;
	st.local.v2.b32 	[%rd1+9336], {%r2533, %r2532};
	mov.b32 	%r2534, -269554196;
	mov.b32 	%r2535, -336926232;
	st.local.v2.b32 	[%rd1+9344], {%r2535, %r2534};
	mov.b32 	%r2536, -134810124;
	mov.b32 	%r2537, -202182160;
	st.local.v2.b32 	[%rd1+9352], {%r2537, %r2536};
	mov.b32 	%r2538, -66052;
	mov.b32 	%r2539, -67438088;
	st.local.v2.b32 	[%rd1+9360], {%r2539, %r2538};
	st.local.v2.b32 	[%rd1+9368], {%r2477, %r2476};
	st.local.v2.b32 	[%rd1+9376], {%r2479, %r2478};
	st.local.v2.b32 	[%rd1+9384], {%r2481, %r2480};
	st.local.v2.b32 	[%rd1+9392], {%r2483, %r2482};
	st.local.v2.b32 	[%rd1+9400], {%r2485, %r2484};
	st.local.v2.b32 	[%rd1+9408], {%r2487, %r2486};
	st.local.v2.b32 	[%rd1+9416], {%r2489, %r2488};
	st.local.v2.b32 	[%rd1+9424], {%r2491, %r2490};
	st.local.v2.b32 	[%rd1+9432], {%r2493, %r2492};
	st.local.v2.b32 	[%rd1+9440], {%r2495, %r2494};
	st.local.v2.b32 	[%rd1+9448], {%r2497, %r2496};
	st.local.v2.b32 	[%rd1+9456], {%r2499, %r2498};
	st.local.v2.b32 	[%rd1+9464], {%r2501, %r2500};
	st.local.v2.b32 	[%rd1+9472], {%r2503, %r2502};
	st.local.v2.b32 	[%rd1+9480], {%r2505, %r2504};
	st.local.v2.b32 	[%rd1+9488], {%r2507, %r2506};
	st.local.v2.b32 	[%rd1+9496], {%r2509, %r2508};
	st.local.v2.b32 	[%rd1+9504], {%r2511, %r2510};
	st.local.v2.b32 	[%rd1+9512], {%r2513, %r2512};
	st.local.v2.b32 	[%rd1+9520], {%r2515, %r2514};
	st.local.v2.b32 	[%rd1+9528], {%r2517, %r2516};
	st.local.v2.b32 	[%rd1+9536], {%r2519, %r2518};
	st.local.v2.b32 	[%rd1+9544], {%r2521, %r2520};
	st.local.v2.b32 	[%rd1+9552], {%r2523, %r2522};
	st.local.v2.b32 	[%rd1+9560], {%r2525, %r2524};
	st.local.v2.b32 	[%rd1+9568], {%r2527, %r2526};
	st.local.v2.b32 	[%rd1+9576], {%r2529, %r2528};
	st.local.v2.b32 	[%rd1+9584], {%r2531, %r2530};
	st.local.v2.b32 	[%rd1+9592], {%r2533, %r2532};
	st.local.v2.b32 	[%rd1+9600], {%r2535, %r2534};
	st.local.v2.b32 	[%rd1+9608], {%r2537, %r2536};
	st.local.v2.b32 	[%rd1+9616], {%r2539, %r2538};
	mov.b32 	%r3808, 0;
$L__BB0_94:
	sub.s32 	%r109, 256, %r3808;
	sub.s32 	%r2540, 255, %r3808;
	and.b32  	%r2541, %r109, %r2540;
	setp.eq.s32 	%p57, %r2541, 0;
	@%p57 bra 	$L__BB0_96;
$L__BB0_95:
	mad.lo.s64 	%rd682, %rd1018, 25214903917, 11;
	and.b64  	%rd1018, %rd682, 281474976710655;
	shr.u64 	%rd683, %rd1018, 17;
	cvt.u32.u64 	%r2542, %rd683;
	rem.u32 	%r3809, %r2542, %r109;
	sub.s32 	%r2543, %r109, %r3809;
	add.s32 	%r2544, %r2543, %r2542;
	setp.lt.s32 	%p58, %r2544, 1;
	@%p58 bra 	$L__BB0_95;
	bra.uni 	$L__BB0_97;
$L__BB0_96:
	cvt.u64.u32 	%rd684, %r109;
	mad.lo.s64 	%rd685, %rd1018, 25214903917, 11;
	and.b64  	%rd1018, %rd685, 281474976710655;
	shr.u64 	%rd686, %rd1018, 17;
	mul.lo.s64 	%rd687, %rd686, %rd684;
	shr.u64 	%rd688, %rd687, 31;
	cvt.u32.u64 	%r3809, %rd688;
$L__BB0_97:
	add.s32 	%r2545, %r3809, %r3808;
	cvt.u64.u32 	%rd689, %r3808;
	add.s64 	%rd690, %rd1, %rd689;
	ld.local.u8 	%rs35, [%rd690+9112];
	cvt.u64.u32 	%rd691, %r2545;
	add.s64 	%rd692, %rd1, %rd691;
	ld.local.u8 	%rs36, [%rd692+9112];
	st.local.u8 	[%rd690+9112], %rs36;
	st.local.u8 	[%rd692+9112], %rs35;
	add.s32 	%r3808, %r3808, 1;
	setp.ne.s32 	%p59, %r3808, 256;
	@%p59 bra 	$L__BB0_94;
	ld.local.v2.b32 	{%r2547, %r2548}, [%rd1+9112];
	st.local.v2.b32 	[%rd1+9368], {%r2547, %r2548};
	ld.local.v2.b32 	{%r2549, %r2550}, [%rd1+9120];
	st.local.v2.b32 	[%rd1+9376], {%r2549, %r2550};
	ld.local.v2.b32 	{%r2551, %r2552}, [%rd1+9128];
	st.local.v2.b32 	[%rd1+9384], {%r2551, %r2552};
	ld.local.v2.b32 	{%r2553, %r2554}, [%rd1+9136];
	st.local.v2.b32 	[%rd1+9392], {%r2553, %r2554};
	ld.local.v2.b32 	{%r2555, %r2556}, [%rd1+9144];
	st.local.v2.b32 	[%rd1+9400], {%r2555, %r2556};
	ld.local.v2.b32 	{%r2557, %r2558}, [%rd1+9152];
	st.local.v2.b32 	[%rd1+9408], {%r2557, %r2558};
	ld.local.v2.b32 	{%r2559, %r2560}, [%rd1+9160];
	st.local.v2.b32 	[%rd1+9416], {%r2559, %r2560};
	ld.local.v2.b32 	{%r2561, %r2562}, [%rd1+9168];
	st.local.v2.b32 	[%rd1+9424], {%r2561, %r2562};
	ld.local.v2.b32 	{%r2563, %r2564}, [%rd1+9176];
	st.local.v2.b32 	[%rd1+9432], {%r2563, %r2564};
	ld.local.v2.b32 	{%r2565, %r2566}, [%rd1+9184];
	st.local.v2.b32 	[%rd1+9440], {%r2565, %r2566};
	ld.local.v2.b32 	{%r2567, %r2568}, [%rd1+9192];
	st.local.v2.b32 	[%rd1+9448], {%r2567, %r2568};
	ld.local.v2.b32 	{%r2569, %r2570}, [%rd1+9200];
	st.local.v2.b32 	[%rd1+9456], {%r2569, %r2570};
	ld.local.v2.b32 	{%r2571, %r2572}, [%rd1+9208];
	st.local.v2.b32 	[%rd1+9464], {%r2571, %r2572};
	ld.local.v2.b32 	{%r2573, %r2574}, [%rd1+9216];
	st.local.v2.b32 	[%rd1+9472], {%r2573, %r2574};
	ld.local.v2.b32 	{%r2575, %r2576}, [%rd1+9224];
	st.local.v2.b32 	[%rd1+9480], {%r2575, %r2576};
	ld.local.v2.b32 	{%r2577, %r2578}, [%rd1+9232];
	st.local.v2.b32 	[%rd1+9488], {%r2577, %r2578};
	ld.local.v2.b32 	{%r2579, %r2580}, [%rd1+9240];
	st.local.v2.b32 	[%rd1+9496], {%r2579, %r2580};
	ld.local.v2.b32 	{%r2581, %r2582}, [%rd1+9248];
	st.local.v2.b32 	[%rd1+9504], {%r2581, %r2582};
	ld.local.v2.b32 	{%r2583, %r2584}, [%rd1+9256];
	st.local.v2.b32 	[%rd1+9512], {%r2583, %r2584};
	ld.local.v2.b32 	{%r2585, %r2586}, [%rd1+9264];
	st.local.v2.b32 	[%rd1+9520], {%r2585, %r2586};
	ld.local.v2.b32 	{%r2587, %r2588}, [%rd1+9272];
	st.local.v2.b32 	[%rd1+9528], {%r2587, %r2588};
	ld.local.v2.b32 	{%r2589, %r2590}, [%rd1+9280];
	st.local.v2.b32 	[%rd1+9536], {%r2589, %r2590};
	ld.local.v2.b32 	{%r2591, %r2592}, [%rd1+9288];
	st.local.v2.b32 	[%rd1+9544], {%r2591, %r2592};
	ld.local.v2.b32 	{%r2593, %r2594}, [%rd1+9296];
	st.local.v2.b32 	[%rd1+9552], {%r2593, %r2594};
	ld.local.v2.b32 	{%r2595, %r2596}, [%rd1+9304];
	st.local.v2.b32 	[%rd1+9560], {%r2595, %r2596};
	ld.local.v2.b32 	{%r2597, %r2598}, [%rd1+9312];
	st.local.v2.b32 	[%rd1+9568], {%r2597, %r2598};
	ld.local.v2.b32 	{%r2599, %r2600}, [%rd1+9320];
	st.local.v2.b32 	[%rd1+9576], {%r2599, %r2600};
	ld.local.v2.b32 	{%r2601, %r2602}, [%rd1+9328];
	st.local.v2.b32 	[%rd1+9584], {%r2601, %r2602};
	ld.local.v2.b32 	{%r2603, %r2604}, [%rd1+9336];
	st.local.v2.b32 	[%rd1+9592], {%r2603, %r2604};
	ld.local.v2.b32 	{%r2605, %r2606}, [%rd1+9344];
	st.local.v2.b32 	[%rd1+9600], {%r2605, %r2606};
	ld.local.v2.b32 	{%r2607, %r2608}, [%rd1+9352];
	st.local.v2.b32 	[%rd1+9608], {%r2607, %r2608};
	ld.local.v2.b32 	{%r2609, %r2610}, [%rd1+9360];
	st.local.v2.b32 	[%rd1+9616], {%r2609, %r2610};
	mad.lo.s64 	%rd693, %rd1018, 806876925344, 352;
	and.b64  	%rd694, %rd693, 9007199120523264;
	mad.lo.s64 	%rd695, %rd1018, 8602081037417187945, 277363943098;
	shr.u64 	%rd696, %rd695, 21;
	and.b64  	%rd697, %rd696, 134217727;
	or.b64  	%rd698, %rd697, %rd694;
	cvt.rn.f64.u64 	%fd167, %rd698;
	mul.f64 	%fd168, %fd167, 0d3CA0000000000000;
	mul.f64 	%fd169, %fd168, 0d4070000000000000;
	st.local.f64 	[%rd1+10160], %fd169;
	mad.lo.s64 	%rd699, %rd1018, 1736862336005215904, 2666505958129870752;
	and.b64  	%rd700, %rd699, 9007199120523264;
	mad.lo.s64 	%rd701, %rd1018, 5985058416696778513, -8542997297661424380;
	shr.u64 	%rd702, %rd701, 21;
	and.b64  	%rd703, %rd702, 134217727;
	or.b64  	%rd704, %rd703, %rd700;
	cvt.rn.f64.u64 	%fd170, %rd704;
	mul.f64 	%fd171, %fd170, 0d3CA0000000000000;
	mul.f64 	%fd172, %fd171, 0d4070000000000000;
	st.local.f64 	[%rd1+10168], %fd172;
	mad.lo.s64 	%rd705, %rd1018, 8074320948992935840, 7136985854854846432;
	and.b64  	%rd706, %rd705, 9007199120523264;
	mad.lo.s64 	%rd707, %rd1018, 3291645168302270457, 7610264652607923550;
	and.b64  	%rd1021, %rd707, 281474976710655;
	shr.u64 	%rd708, %rd1021, 21;
	or.b64  	%rd709, %rd708, %rd706;
	cvt.rn.f64.u64 	%fd173, %rd709;
	mul.f64 	%fd174, %fd173, 0d3CA0000000000000;
	mul.f64 	%fd175, %fd174, 0d4070000000000000;
	st.local.f64 	[%rd1+10176], %fd175;
	mov.b32 	%r2611, 117835012;
	mov.b32 	%r2612, 50462976;
	st.local.v2.b32 	[%rd1+9648], {%r2612, %r2611};
	mov.b32 	%r2613, 252579084;
	mov.b32 	%r2614, 185207048;
	st.local.v2.b32 	[%rd1+9656], {%r2614, %r2613};
	mov.b32 	%r2615, 387323156;
	mov.b32 	%r2616, 319951120;
	st.local.v2.b32 	[%rd1+9664], {%r2616, %r2615};
	mov.b32 	%r2617, 522067228;
	mov.b32 	%r2618, 454695192;
	st.local.v2.b32 	[%rd1+9672], {%r2618, %r2617};
	mov.b32 	%r2619, 656811300;
	mov.b32 	%r2620, 589439264;
	st.local.v2.b32 	[%rd1+9680], {%r2620, %r2619};
	mov.b32 	%r2621, 791555372;
	mov.b32 	%r2622, 724183336;
	st.local.v2.b32 	[%rd1+9688], {%r2622, %r2621};
	mov.b32 	%r2623, 926299444;
	mov.b32 	%r2624, 858927408;
	st.local.v2.b32 	[%rd1+9696], {%r2624, %r2623};
	mov.b32 	%r2625, 1061043516;
	mov.b32 	%r2626, 993671480;
	st.local.v2.b32 	[%rd1+9704], {%r2626, %r2625};
	mov.b32 	%r2627, 1195787588;
	mov.b32 	%r2628, 1128415552;
	st.local.v2.b32 	[%rd1+9712], {%r2628, %r2627};
	mov.b32 	%r2629, 1330531660;
	mov.b32 	%r2630, 1263159624;
	st.local.v2.b32 	[%rd1+9720], {%r2630, %r2629};
	mov.b32 	%r2631, 1465275732;
	mov.b32 	%r2632, 1397903696;
	st.local.v2.b32 	[%rd1+9728], {%r2632, %r2631};
	mov.b32 	%r2633, 1600019804;
	mov.b32 	%r2634, 1532647768;
	st.local.v2.b32 	[%rd1+9736], {%r2634, %r2633};
	mov.b32 	%r2635, 1734763876;
	mov.b32 	%r2636, 1667391840;
	st.local.v2.b32 	[%rd1+9744], {%r2636, %r2635};
	mov.b32 	%r2637, 1869507948;
	mov.b32 	%r2638, 1802135912;
	st.local.v2.b32 	[%rd1+9752], {%r2638, %r2637};
	mov.b32 	%r2639, 2004252020;
	mov.b32 	%r2640, 1936879984;
	st.local.v2.b32 	[%rd1+9760], {%r2640, %r2639};
	mov.b32 	%r2641, 2138996092;
	mov.b32 	%r2642, 2071624056;
	st.local.v2.b32 	[%rd1+9768], {%r2642, %r2641};
	mov.b32 	%r2643, -2021227132;
	mov.b32 	%r2644, -2088599168;
	st.local.v2.b32 	[%rd1+9776], {%r2644, %r2643};
	mov.b32 	%r2645, -1886483060;
	mov.b32 	%r2646, -1953855096;
	st.local.v2.b32 	[%rd1+9784], {%r2646, %r2645};
	mov.b32 	%r2647, -1751738988;
	mov.b32 	%r2648, -1819111024;
	st.local.v2.b32 	[%rd1+9792], {%r2648, %r2647};
	mov.b32 	%r2649, -1616994916;
	mov.b32 	%r2650, -1684366952;
	st.local.v2.b32 	[%rd1+9800], {%r2650, %r2649};
	mov.b32 	%r2651, -1482250844;
	mov.b32 	%r2652, -1549622880;
	st.local.v2.b32 	[%rd1+9808], {%r2652, %r2651};
	mov.b32 	%r2653, -1347506772;
	mov.b32 	%r2654, -1414878808;
	st.local.v2.b32 	[%rd1+9816], {%r2654, %r2653};
	mov.b32 	%r2655, -1212762700;
	mov.b32 	%r2656, -1280134736;
	st.local.v2.b32 	[%rd1+9824], {%r2656, %r2655};
	mov.b32 	%r2657, -1078018628;
	mov.b32 	%r2658, -1145390664;
	st.local.v2.b32 	[%rd1+9832], {%r2658, %r2657};
	mov.b32 	%r2659, -943274556;
	mov.b32 	%r2660, -1010646592;
	st.local.v2.b32 	[%rd1+9840], {%r2660, %r2659};
	mov.b32 	%r2661, -808530484;
	mov.b32 	%r2662, -875902520;
	st.local.v2.b32 	[%rd1+9848], {%r2662, %r2661};
	mov.b32 	%r2663, -673786412;
	mov.b32 	%r2664, -741158448;
	st.local.v2.b32 	[%rd1+9856], {%r2664, %r2663};
	mov.b32 	%r2665, -539042340;
	mov.b32 	%r2666, -606414376;
	st.local.v2.b32 	[%rd1+9864], {%r2666, %r2665};
	mov.b32 	%r2667, -404298268;
	mov.b32 	%r2668, -471670304;
	st.local.v2.b32 	[%rd1+9872], {%r2668, %r2667};
	mov.b32 	%r2669, -269554196;
	mov.b32 	%r2670, -336926232;
	st.local.v2.b32 	[%rd1+9880], {%r2670, %r2669};
	mov.b32 	%r2671, -134810124;
	mov.b32 	%r2672, -202182160;
	st.local.v2.b32 	[%rd1+9888], {%r2672, %r2671};
	mov.b32 	%r2673, -66052;
	mov.b32 	%r2674, -67438088;
	st.local.v2.b32 	[%rd1+9896], {%r2674, %r2673};
	st.local.v2.b32 	[%rd1+9904], {%r2612, %r2611};
	st.local.v2.b32 	[%rd1+9912], {%r2614, %r2613};
	st.local.v2.b32 	[%rd1+9920], {%r2616, %r2615};
	st.local.v2.b32 	[%rd1+9928], {%r2618, %r2617};
	st.local.v2.b32 	[%rd1+9936], {%r2620, %r2619};
	st.local.v2.b32 	[%rd1+9944], {%r2622, %r2621};
	st.local.v2.b32 	[%rd1+9952], {%r2624, %r2623};
	st.local.v2.b32 	[%rd1+9960], {%r2626, %r2625};
	st.local.v2.b32 	[%rd1+9968], {%r2628, %r2627};
	st.local.v2.b32 	[%rd1+9976], {%r2630, %r2629};
	st.local.v2.b32 	[%rd1+9984], {%r2632, %r2631};
	st.local.v2.b32 	[%rd1+9992], {%r2634, %r2633};
	st.local.v2.b32 	[%rd1+10000], {%r2636, %r2635};
	st.local.v2.b32 	[%rd1+10008], {%r2638, %r2637};
	st.local.v2.b32 	[%rd1+10016], {%r2640, %r2639};
	st.local.v2.b32 	[%rd1+10024], {%r2642, %r2641};
	st.local.v2.b32 	[%rd1+10032], {%r2644, %r2643};
	st.local.v2.b32 	[%rd1+10040], {%r2646, %r2645};
	st.local.v2.b32 	[%rd1+10048], {%r2648, %r2647};
	st.local.v2.b32 	[%rd1+10056], {%r2650, %r2649};
	st.local.v2.b32 	[%rd1+10064], {%r2652, %r2651};
	st.local.v2.b32 	[%rd1+10072], {%r2654, %r2653};
	st.local.v2.b32 	[%rd1+10080], {%r2656, %r2655};
	st.local.v2.b32 	[%rd1+10088], {%r2658, %r2657};
	st.local.v2.b32 	[%rd1+10096], {%r2660, %r2659};
	st.local.v2.b32 	[%rd1+10104], {%r2662, %r2661};
	st.local.v2.b32 	[%rd1+10112], {%r2664, %r2663};
	st.local.v2.b32 	[%rd1+10120], {%r2666, %r2665};
	st.local.v2.b32 	[%rd1+10128], {%r2668, %r2667};
	st.local.v2.b32 	[%rd1+10136], {%r2670, %r2669};
	st.local.v2.b32 	[%rd1+10144], {%r2672, %r2671};
	st.local.v2.b32 	[%rd1+10152], {%r2674, %r2673};
	mov.b32 	%r3810, 0;
$L__BB0_99:
	sub.s32 	%r115, 256, %r3810;
	sub.s32 	%r2675, 255, %r3810;
	and.b32  	%r2676, %r115, %r2675;
	setp.eq.s32 	%p60, %r2676, 0;
	@%p60 bra 	$L__BB0_101;
$L__BB0_100:
	mad.lo.s64 	%rd710, %rd1021, 25214903917, 11;
	and.b64  	%rd1021, %rd710, 281474976710655;
	shr.u64 	%rd711, %rd1021, 17;
	cvt.u32.u64 	%r2677, %rd711;
	rem.u32 	%r3811, %r2677, %r115;
	sub.s32 	%r2678, %r115, %r3811;
	add.s32 	%r2679, %r2678, %r2677;
	setp.lt.s32 	%p61, %r2679, 1;
	@%p61 bra 	$L__BB0_100;
	bra.uni 	$L__BB0_102;
$L__BB0_101:
	cvt.u64.u32 	%rd712, %r115;
	mad.lo.s64 	%rd713, %rd1021, 25214903917, 11;
	and.b64  	%rd1021, %rd713, 281474976710655;
	shr.u64 	%rd714, %rd1021, 17;
	mul.lo.s64 	%rd715, %rd714, %rd712;
	shr.u64 	%rd716, %rd715, 31;
	cvt.u32.u64 	%r3811, %rd716;
$L__BB0_102:
	add.s32 	%r2680, %r3811, %r3810;
	cvt.u64.u32 	%rd717, %r3810;
	add.s64 	%rd718, %rd1, %rd717;
	ld.local.u8 	%rs37, [%rd718+9648];
	cvt.u64.u32 	%rd719, %r2680;
	add.s64 	%rd720, %rd1, %rd719;
	ld.local.u8 	%rs38, [%rd720+9648];
	st.local.u8 	[%rd718+9648], %rs38;
	st.local.u8 	[%rd720+9648], %rs37;
	add.s32 	%r3810, %r3810, 1;
	setp.ne.s32 	%p62, %r3810, 256;
	@%p62 bra 	$L__BB0_99;
	ld.local.v2.b32 	{%r2682, %r2683}, [%rd1+9648];
	st.local.v2.b32 	[%rd1+9904], {%r2682, %r2683};
	ld.local.v2.b32 	{%r2684, %r2685}, [%rd1+9656];
	st.local.v2.b32 	[%rd1+9912], {%r2684, %r2685};
	ld.local.v2.b32 	{%r2686, %r2687}, [%rd1+9664];
	st.local.v2.b32 	[%rd1+9920], {%r2686, %r2687};
	ld.local.v2.b32 	{%r2688, %r2689}, [%rd1+9672];
	st.local.v2.b32 	[%rd1+9928], {%r2688, %r2689};
	ld.local.v2.b32 	{%r2690, %r2691}, [%rd1+9680];
	st.local.v2.b32 	[%rd1+9936], {%r2690, %r2691};
	ld.local.v2.b32 	{%r2692, %r2693}, [%rd1+9688];
	st.local.v2.b32 	[%rd1+9944], {%r2692, %r2693};
	ld.local.v2.b32 	{%r2694, %r2695}, [%rd1+9696];
	st.local.v2.b32 	[%rd1+9952], {%r2694, %r2695};
	ld.local.v2.b32 	{%r2696, %r2697}, [%rd1+9704];
	st.local.v2.b32 	[%rd1+9960], {%r2696, %r2697};
	ld.local.v2.b32 	{%r2698, %r2699}, [%rd1+9712];
	st.local.v2.b32 	[%rd1+9968], {%r2698, %r2699};
	ld.local.v2.b32 	{%r2700, %r2701}, [%rd1+9720];
	st.local.v2.b32 	[%rd1+9976], {%r2700, %r2701};
	ld.local.v2.b32 	{%r2702, %r2703}, [%rd1+9728];
	st.local.v2.b32 	[%rd1+9984], {%r2702, %r2703};
	ld.local.v2.b32 	{%r2704, %r2705}, [%rd1+9736];
	st.local.v2.b32 	[%rd1+9992], {%r2704, %r2705};
	ld.local.v2.b32 	{%r2706, %r2707}, [%rd1+9744];
	st.local.v2.b32 	[%rd1+10000], {%r2706, %r2707};
	ld.local.v2.b32 	{%r2708, %r2709}, [%rd1+9752];
	st.local.v2.b32 	[%rd1+10008], {%r2708, %r2709};
	ld.local.v2.b32 	{%r2710, %r2711}, [%rd1+9760];
	st.local.v2.b32 	[%rd1+10016], {%r2710, %r2711};
	ld.local.v2.b32 	{%r2712, %r2713}, [%rd1+9768];
	st.local.v2.b32 	[%rd1+10024], {%r2712, %r2713};
	ld.local.v2.b32 	{%r2714, %r2715}, [%rd1+9776];
	st.local.v2.b32 	[%rd1+10032], {%r2714, %r2715};
	ld.local.v2.b32 	{%r2716, %r2717}, [%rd1+9784];
	st.local.v2.b32 	[%rd1+10040], {%r2716, %r2717};
	ld.local.v2.b32 	{%r2718, %r2719}, [%rd1+9792];
	st.local.v2.b32 	[%rd1+10048], {%r2718, %r2719};
	ld.local.v2.b32 	{%r2720, %r2721}, [%rd1+9800];
	st.local.v2.b32 	[%rd1+10056], {%r2720, %r2721};
	ld.local.v2.b32 	{%r2722, %r2723}, [%rd1+9808];
	st.local.v2.b32 	[%rd1+10064], {%r2722, %r2723};
	ld.local.v2.b32 	{%r2724, %r2725}, [%rd1+9816];
	st.local.v2.b32 	[%rd1+10072], {%r2724, %r2725};
	ld.local.v2.b32 	{%r2726, %r2727}, [%rd1+9824];
	st.local.v2.b32 	[%rd1+10080], {%r2726, %r2727};
	ld.local.v2.b32 	{%r2728, %r2729}, [%rd1+9832];
	st.local.v2.b32 	[%rd1+10088], {%r2728, %r2729};
	ld.local.v2.b32 	{%r2730, %r2731}, [%rd1+9840];
	st.local.v2.b32 	[%rd1+10096], {%r2730, %r2731};
	ld.local.v2.b32 	{%r2732, %r2733}, [%rd1+9848];
	st.local.v2.b32 	[%rd1+10104], {%r2732, %r2733};
	ld.local.v2.b32 	{%r2734, %r2735}, [%rd1+9856];
	st.local.v2.b32 	[%rd1+10112], {%r2734, %r2735};
	ld.local.v2.b32 	{%r2736, %r2737}, [%rd1+9864];
	st.local.v2.b32 	[%rd1+10120], {%r2736, %r2737};
	ld.local.v2.b32 	{%r2738, %r2739}, [%rd1+9872];
	st.local.v2.b32 	[%rd1+10128], {%r2738, %r2739};
	ld.local.v2.b32 	{%r2740, %r2741}, [%rd1+9880];
	st.local.v2.b32 	[%rd1+10136], {%r2740, %r2741};
	ld.local.v2.b32 	{%r2742, %r2743}, [%rd1+9888];
	st.local.v2.b32 	[%rd1+10144], {%r2742, %r2743};
	ld.local.v2.b32 	{%r2744, %r2745}, [%rd1+9896];
	st.local.v2.b32 	[%rd1+10152], {%r2744, %r2745};
	mad.lo.s64 	%rd721, %rd1021, 806876925344, 352;
	and.b64  	%rd722, %rd721, 9007199120523264;
	mad.lo.s64 	%rd723, %rd1021, 8602081037417187945, 277363943098;
	shr.u64 	%rd724, %rd723, 21;
	and.b64  	%rd725, %rd724, 134217727;
	or.b64  	%rd726, %rd725, %rd722;
	cvt.rn.f64.u64 	%fd176, %rd726;
	mul.f64 	%fd177, %fd176, 0d3CA0000000000000;
	mul.f64 	%fd178, %fd177, 0d4070000000000000;
	st.local.f64 	[%rd1+10696], %fd178;
	mad.lo.s64 	%rd727, %rd1021, 1736862336005215904, 2666505958129870752;
	and.b64  	%rd728, %rd727, 9007199120523264;
	mad.lo.s64 	%rd729, %rd1021, 5985058416696778513, -8542997297661424380;
	shr.u64 	%rd730, %rd729, 21;
	and.b64  	%rd731, %rd730, 134217727;
	or.b64  	%rd732, %rd731, %rd728;
	cvt.rn.f64.u64 	%fd179, %rd732;
	mul.f64 	%fd180, %fd179, 0d3CA0000000000000;
	mul.f64 	%fd181, %fd180, 0d4070000000000000;
	st.local.f64 	[%rd1+10704], %fd181;
	mad.lo.s64 	%rd733, %rd1021, 8074320948992935840, 7136985854854846432;
	and.b64  	%rd734, %rd733, 9007199120523264;
	mad.lo.s64 	%rd735, %rd1021, 3291645168302270457, 7610264652607923550;
	and.b64  	%rd1024, %rd735, 281474976710655;
	shr.u64 	%rd736, %rd1024, 21;
	or.b64  	%rd737, %rd736, %rd734;
	cvt.rn.f64.u64 	%fd182, %rd737;
	mul.f64 	%fd183, %fd182, 0d3CA0000000000000;
	mul.f64 	%fd184, %fd183, 0d4070000000000000;
	st.local.f64 	[%rd1+10712], %fd184;
	mov.b32 	%r2746, 117835012;
	mov.b32 	%r2747, 50462976;
	st.local.v2.b32 	[%rd1+10184], {%r2747, %r2746};
	mov.b32 	%r2748, 252579084;
	mov.b32 	%r2749, 185207048;
	st.local.v2.b32 	[%rd1+10192], {%r2749, %r2748};
	mov.b32 	%r2750, 387323156;
	mov.b32 	%r2751, 319951120;
	st.local.v2.b32 	[%rd1+10200], {%r2751, %r2750};
	mov.b32 	%r2752, 522067228;
	mov.b32 	%r2753, 454695192;
	st.local.v2.b32 	[%rd1+10208], {%r2753, %r2752};
	mov.b32 	%r2754, 656811300;
	mov.b32 	%r2755, 589439264;
	st.local.v2.b32 	[%rd1+10216], {%r2755, %r2754};
	mov.b32 	%r2756, 791555372;
	mov.b32 	%r2757, 724183336;
	st.local.v2.b32 	[%rd1+10224], {%r2757, %r2756};
	mov.b32 	%r2758, 926299444;
	mov.b32 	%r2759, 858927408;
	st.local.v2.b32 	[%rd1+10232], {%r2759, %r2758};
	mov.b32 	%r2760, 1061043516;
	mov.b32 	%r2761, 993671480;
	st.local.v2.b32 	[%rd1+10240], {%r2761, %r2760};
	mov.b32 	%r2762, 1195787588;
	mov.b32 	%r2763, 1128415552;
	st.local.v2.b32 	[%rd1+10248], {%r2763, %r2762};
	mov.b32 	%r2764, 1330531660;
	mov.b32 	%r2765, 1263159624;
	st.local.v2.b32 	[%rd1+10256], {%r2765, %r2764};
	mov.b32 	%r2766, 1465275732;
	mov.b32 	%r2767, 1397903696;
	st.local.v2.b32 	[%rd1+10264], {%r2767, %r2766};
	mov.b32 	%r2768, 1600019804;
	mov.b32 	%r2769, 1532647768;
	st.local.v2.b32 	[%rd1+10272], {%r2769, %r2768};
	mov.b32 	%r2770, 1734763876;
	mov.b32 	%r2771, 1667391840;
	st.local.v2.b32 	[%rd1+10280], {%r2771, %r2770};
	mov.b32 	%r2772, 1869507948;
	mov.b32 	%r2773, 1802135912;
	st.local.v2.b32 	[%rd1+10288], {%r2773, %r2772};
	mov.b32 	%r2774, 2004252020;
	mov.b32 	%r2775, 1936879984;
	st.local.v2.b32 	[%rd1+10296], {%r2775, %r2774};
	mov.b32 	%r2776, 2138996092;
	mov.b32 	%r2777, 2071624056;
	st.local.v2.b32 	[%rd1+10304], {%r2777, %r2776};
	mov.b32 	%r2778, -2021227132;
	mov.b32 	%r2779, -2088599168;
	st.local.v2.b32 	[%rd1+10312], {%r2779, %r2778};
	mov.b32 	%r2780, -1886483060;
	mov.b32 	%r2781, -1953855096;
	st.local.v2.b32 	[%rd1+10320], {%r2781, %r2780};
	mov.b32 	%r2782, -1751738988;
	mov.b32 	%r2783, -1819111024;
	st.local.v2.b32 	[%rd1+10328], {%r2783, %r2782};
	mov.b32 	%r2784, -1616994916;
	mov.b32 	%r2785, -1684366952;
	st.local.v2.b32 	[%rd1+10336], {%r2785, %r2784};
	mov.b32 	%r2786, -1482250844;
	mov.b32 	%r2787, -1549622880;
	st.local.v2.b32 	[%rd1+10344], {%r2787, %r2786};
	mov.b32 	%r2788, -1347506772;
	mov.b32 	%r2789, -1414878808;
	st.local.v2.b32 	[%rd1+10352], {%r2789, %r2788};
	mov.b32 	%r2790, -1212762700;
	mov.b32 	%r2791, -1280134736;
	st.local.v2.b32 	[%rd1+10360], {%r2791, %r2790};
	mov.b32 	%r2792, -1078018628;
	mov.b32 	%r2793, -1145390664;
	st.local.v2.b32 	[%rd1+10368], {%r2793, %r2792};
	mov.b32 	%r2794, -943274556;
	mov.b32 	%r2795, -1010646592;
	st.local.v2.b32 	[%rd1+10376], {%r2795, %r2794};
	mov.b32 	%r2796, -808530484;
	mov.b32 	%r2797, -875902520;
	st.local.v2.b32 	[%rd1+10384], {%r2797, %r2796};
	mov.b32 	%r2798, -673786412;
	mov.b32 	%r2799, -741158448;
	st.local.v2.b32 	[%rd1+10392], {%r2799, %r2798};
	mov.b32 	%r2800, -539042340;
	mov.b32 	%r2801, -606414376;
	st.local.v2.b32 	[%rd1+10400], {%r2801, %r2800};
	mov.b32 	%r2802, -404298268;
	mov.b32 	%r2803, -471670304;
	st.local.v2.b32 	[%rd1+10408], {%r2803, %r2802};
	mov.b32 	%r2804, -269554196;
	mov.b32 	%r2805, -336926232;
	st.local.v2.b32 	[%rd1+10416], {%r2805, %r2804};
	mov.b32 	%r2806, -134810124;
	mov.b32 	%r2807, -202182160;
	st.local.v2.b32 	[%rd1+10424], {%r2807, %r2806};
	mov.b32 	%r2808, -66052;
	mov.b32 	%r2809, -67438088;
	st.local.v2.b32 	[%rd1+10432], {%r2809, %r2808};
	st.local.v2.b32 	[%rd1+10440], {%r2747, %r2746};
	st.local.v2.b32 	[%rd1+10448], {%r2749, %r2748};
	st.local.v2.b32 	[%rd1+10456], {%r2751, %r2750};
	st.local.v2.b32 	[%rd1+10464], {%r2753, %r2752};
	st.local.v2.b32 	[%rd1+10472], {%r2755, %r2754};
	st.local.v2.b32 	[%rd1+10480], {%r2757, %r2756};
	st.local.v2.b32 	[%rd1+10488], {%r2759, %r2758};
	st.local.v2.b32 	[%rd1+10496], {%r2761, %r2760};
	st.local.v2.b32 	[%rd1+10504], {%r2763, %r2762};
	st.local.v2.b32 	[%rd1+10512], {%r2765, %r2764};
	st.local.v2.b32 	[%rd1+10520], {%r2767, %r2766};
	st.local.v2.b32 	[%rd1+10528], {%r2769, %r2768};
	st.local.v2.b32 	[%rd1+10536], {%r2771, %r2770};
	st.local.v2.b32 	[%rd1+10544], {%r2773, %r2772};
	st.local.v2.b32 	[%rd1+10552], {%r2775, %r2774};
	st.local.v2.b32 	[%rd1+10560], {%r2777, %r2776};
	st.local.v2.b32 	[%rd1+10568], {%r2779, %r2778};
	st.local.v2.b32 	[%rd1+10576], {%r2781, %r2780};
	st.local.v2.b32 	[%rd1+10584], {%r2783, %r2782};
	st.local.v2.b32 	[%rd1+10592], {%r2785, %r2784};
	st.local.v2.b32 	[%rd1+10600], {%r2787, %r2786};
	st.local.v2.b32 	[%rd1+10608], {%r2789, %r2788};
	st.local.v2.b32 	[%rd1+10616], {%r2791, %r2790};
	st.local.v2.b32 	[%rd1+10624], {%r2793, %r2792};
	st.local.v2.b32 	[%rd1+10632], {%r2795, %r2794};
	st.local.v2.b32 	[%rd1+10640], {%r2797, %r2796};
	st.local.v2.b32 	[%rd1+10648], {%r2799, %r2798};
	st.local.v2.b32 	[%rd1+10656], {%r2801, %r2800};
	st.local.v2.b32 	[%rd1+10664], {%r2803, %r2802};
	st.local.v2.b32 	[%rd1+10672], {%r2805, %r2804};
	st.local.v2.b32 	[%rd1+10680], {%r2807, %r2806};
	st.local.v2.b32 	[%rd1+10688], {%r2809, %r2808};
	mov.b32 	%r3812, 0;
$L__BB0_104:
	sub.s32 	%r121, 256, %r3812;
	sub.s32 	%r2810, 255, %r3812;
	and.b32  	%r2811, %r121, %r2810;
	setp.eq.s32 	%p63, %r2811, 0;
	@%p63 bra 	$L__BB0_106;
$L__BB0_105:
	mad.lo.s64 	%rd738, %rd1024, 25214903917, 11;
	and.b64  	%rd1024, %rd738, 281474976710655;
	shr.u64 	%rd739, %rd1024, 17;
	cvt.u32.u64 	%r2812, %rd739;
	rem.u32 	%r3813, %r2812, %r121;
	sub.s32 	%r2813, %r121, %r3813;
	add.s32 	%r2814, %r2813, %r2812;
	setp.lt.s32 	%p64, %r2814, 1;
	@%p64 bra 	$L__BB0_105;
	bra.uni 	$L__BB0_107;
$L__BB0_106:
	cvt.u64.u32 	%rd740, %r121;
	mad.lo.s64 	%rd741, %rd1024, 25214903917, 11;
	and.b64  	%rd1024, %rd741, 281474976710655;
	shr.u64 	%rd742, %rd1024, 17;
	mul.lo.s64 	%rd743, %rd742, %rd740;
	shr.u64 	%rd744, %rd743, 31;
	cvt.u32.u64 	%r3813, %rd744;
$L__BB0_107:
	add.s32 	%r2815, %r3813, %r3812;
	cvt.u64.u32 	%rd745, %r3812;
	add.s64 	%rd746, %rd1, %rd745;
	ld.local.u8 	%rs39, [%rd746+10184];
	cvt.u64.u32 	%rd747, %r2815;
	add.s64 	%rd748, %rd1, %rd747;
	ld.local.u8 	%rs40, [%rd748+10184];
	st.local.u8 	[%rd746+10184], %rs40;
	st.local.u8 	[%rd748+10184], %rs39;
	add.s32 	%r3812, %r3812, 1;
	setp.ne.s32 	%p65, %r3812, 256;
	@%p65 bra 	$L__BB0_104;
	ld.local.v2.b32 	{%r2817, %r2818}, [%rd1+10184];
	st.local.v2.b32 	[%rd1+10440], {%r2817, %r2818};
	ld.local.v2.b32 	{%r2819, %r2820}, [%rd1+10192];
	st.local.v2.b32 	[%rd1+10448], {%r2819, %r2820};
	ld.local.v2.b32 	{%r2821, %r2822}, [%rd1+10200];
	st.local.v2.b32 	[%rd1+10456], {%r2821, %r2822};
	ld.local.v2.b32 	{%r2823, %r2824}, [%rd1+10208];
	st.local.v2.b32 	[%rd1+10464], {%r2823, %r2824};
	ld.local.v2.b32 	{%r2825, %r2826}, [%rd1+10216];
	st.local.v2.b32 	[%rd1+10472], {%r2825, %r2826};
	ld.local.v2.b32 	{%r2827, %r2828}, [%rd1+10224];
	st.local.v2.b32 	[%rd1+10480], {%r2827, %r2828};
	ld.local.v2.b32 	{%r2829, %r2830}, [%rd1+10232];
	st.local.v2.b32 	[%rd1+10488], {%r2829, %r2830};
	ld.local.v2.b32 	{%r2831, %r2832}, [%rd1+10240];
	st.local.v2.b32 	[%rd1+10496], {%r2831, %r2832};
	ld.local.v2.b32 	{%r2833, %r2834}, [%rd1+10248];
	st.local.v2.b32 	[%rd1+10504], {%r2833, %r2834};
	ld.local.v2.b32 	{%r2835, %r2836}, [%rd1+10256];
	st.local.v2.b32 	[%rd1+10512], {%r2835, %r2836};
	ld.local.v2.b32 	{%r2837, %r2838}, [%rd1+10264];
	st.local.v2.b32 	[%rd1+10520], {%r2837, %r2838};
	ld.local.v2.b32 	{%r2839, %r2840}, [%rd1+10272];
	st.local.v2.b32 	[%rd1+10528], {%r2839, %r2840};
	ld.local.v2.b32 	{%r2841, %r2842}, [%rd1+10280];
	st.local.v2.b32 	[%rd1+10536], {%r2841, %r2842};
	ld.local.v2.b32 	{%r2843, %r2844}, [%rd1+10288];
	st.local.v2.b32 	[%rd1+10544], {%r2843, %r2844};
	ld.local.v2.b32 	{%r2845, %r2846}, [%rd1+10296];
	st.local.v2.b32 	[%rd1+10552], {%r2845, %r2846};
	ld.local.v2.b32 	{%r2847, %r2848}, [%rd1+10304];
	st.local.v2.b32 	[%rd1+10560], {%r2847, %r2848};
	ld.local.v2.b32 	{%r2849, %r2850}, [%rd1+10312];
	st.local.v2.b32 	[%rd1+10568], {%r2849, %r2850};
	ld.local.v2.b32 	{%r2851, %r2852}, [%rd1+10320];
	st.local.v2.b32 	[%rd1+10576], {%r2851, %r2852};
	ld.local.v2.b32 	{%r2853, %r2854}, [%rd1+10328];
	st.local.v2.b32 	[%rd1+10584], {%r2853, %r2854};
	ld.local.v2.b32 	{%r2855, %r2856}, [%rd1+10336];
	st.local.v2.b32 	[%rd1+10592], {%r2855, %r2856};
	ld.local.v2.b32 	{%r2857, %r2858}, [%rd1+10344];
	st.local.v2.b32 	[%rd1+10600], {%r2857, %r2858};
	ld.local.v2.b32 	{%r2859, %r2860}, [%rd1+10352];
	st.local.v2.b32 	[%rd1+10608], {%r2859, %r2860};
	ld.local.v2.b32 	{%r2861, %r2862}, [%rd1+10360];
	st.local.v2.b32 	[%rd1+10616], {%r2861, %r2862};
	ld.local.v2.b32 	{%r2863, %r2864}, [%rd1+10368];
	st.local.v2.b32 	[%rd1+10624], {%r2863, %r2864};
	ld.local.v2.b32 	{%r2865, %r2866}, [%rd1+10376];
	st.local.v2.b32 	[%rd1+10632], {%r2865, %r2866};
	ld.local.v2.b32 	{%r2867, %r2868}, [%rd1+10384];
	st.local.v2.b32 	[%rd1+10640], {%r2867, %r2868};
	ld.local.v2.b32 	{%r2869, %r2870}, [%rd1+10392];
	st.local.v2.b32 	[%rd1+10648], {%r2869, %r2870};
	ld.local.v2.b32 	{%r2871, %r2872}, [%rd1+10400];
	st.local.v2.b32 	[%rd1+10656], {%r2871, %r2872};
	ld.local.v2.b32 	{%r2873, %r2874}, [%rd1+10408];
	st.local.v2.b32 	[%rd1+10664], {%r2873, %r2874};
	ld.local.v2.b32 	{%r2875, %r2876}, [%rd1+10416];
	st.local.v2.b32 	[%rd1+10672], {%r2875, %r2876};
	ld.local.v2.b32 	{%r2877, %r2878}, [%rd1+10424];
	st.local.v2.b32 	[%rd1+10680], {%r2877, %r2878};
	ld.local.v2.b32 	{%r2879, %r2880}, [%rd1+10432];
	st.local.v2.b32 	[%rd1+10688], {%r2879, %r2880};
	mad.lo.s64 	%rd749, %rd1024, 806876925344, 352;
	and.b64  	%rd750, %rd749, 9007199120523264;
	mad.lo.s64 	%rd751, %rd1024, 8602081037417187945, 277363943098;
	shr.u64 	%rd752, %rd751, 21;
	and.b64  	%rd753, %rd752, 134217727;
	or.b64  	%rd754, %rd753, %rd750;
	cvt.rn.f64.u64 	%fd185, %rd754;
	mul.f64 	%fd186, %fd185, 0d3CA0000000000000;
	mul.f64 	%fd187, %fd186, 0d4070000000000000;
	st.local.f64 	[%rd1+11232], %fd187;
	mad.lo.s64 	%rd755, %rd1024, 1736862336005215904, 2666505958129870752;
	and.b64  	%rd756, %rd755, 9007199120523264;
	mad.lo.s64 	%rd757, %rd1024, 5985058416696778513, -8542997297661424380;
	shr.u64 	%rd758, %rd757, 21;
	and.b64  	%rd759, %rd758, 134217727;
	or.b64  	%rd760, %rd759, %rd756;
	cvt.rn.f64.u64 	%fd188, %rd760;
	mul.f64 	%fd189, %fd188, 0d3CA0000000000000;
	mul.f64 	%fd190, %fd189, 0d4070000000000000;
	st.local.f64 	[%rd1+11240], %fd190;
	mad.lo.s64 	%rd761, %rd1024, 8074320948992935840, 7136985854854846432;
	and.b64  	%rd762, %rd761, 9007199120523264;
	mad.lo.s64 	%rd763, %rd1024, 3291645168302270457, 7610264652607923550;
	and.b64  	%rd1027, %rd763, 281474976710655;
	shr.u64 	%rd764, %rd1027, 21;
	or.b64  	%rd765, %rd764, %rd762;
	cvt.rn.f64.u64 	%fd191, %rd765;
	mul.f64 	%fd192, %fd191, 0d3CA0000000000000;
	mul.f64 	%fd193, %fd192, 0d4070000000000000;
	st.local.f64 	[%rd1+11248], %fd193;
	mov.b32 	%r2881, 117835012;
	mov.b32 	%r2882, 50462976;
	st.local.v2.b32 	[%rd1+10720], {%r2882, %r2881};
	mov.b32 	%r2883, 252579084;
	mov.b32 	%r2884, 185207048;
	st.local.v2.b32 	[%rd1+10728], {%r2884, %r2883};
	mov.b32 	%r2885, 387323156;
	mov.b32 	%r2886, 319951120;
	st.local.v2.b32 	[%rd1+10736], {%r2886, %r2885};
	mov.b32 	%r2887, 522067228;
	mov.b32 	%r2888, 454695192;
	st.local.v2.b32 	[%rd1+10744], {%r2888, %r2887};
	mov.b32 	%r2889, 656811300;
	mov.b32 	%r2890, 589439264;
	st.local.v2.b32 	[%rd1+10752], {%r2890, %r2889};
	mov.b32 	%r2891, 791555372;
	mov.b32 	%r2892, 724183336;
	st.local.v2.b32 	[%rd1+10760], {%r2892, %r2891};
	mov.b32 	%r2893, 926299444;
	mov.b32 	%r2894, 858927408;
	st.local.v2.b32 	[%rd1+10768], {%r2894, %r2893};
	mov.b32 	%r2895, 1061043516;
	mov.b32 	%r2896, 993671480;
	st.local.v2.b32 	[%rd1+10776], {%r2896, %r2895};
	mov.b32 	%r2897, 1195787588;
	mov.b32 	%r2898, 1128415552;
	st.local.v2.b32 	[%rd1+10784], {%r2898, %r2897};
	mov.b32 	%r2899, 1330531660;
	mov.b32 	%r2900, 1263159624;
	st.local.v2.b32 	[%rd1+10792], {%r2900, %r2899};
	mov.b32 	%r2901, 1465275732;
	mov.b32 	%r2902, 1397903696;
	st.local.v2.b32 	[%rd1+10800], {%r2902, %r2901};
	mov.b32 	%r2903, 1600019804;
	mov.b32 	%r2904, 1532647768;
	st.local.v2.b32 	[%rd1+10808], {%r2904, %r2903};
	mov.b32 	%r2905, 1734763876;
	mov.b32 	%r2906, 1667391840;
	st.local.v2.b32 	[%rd1+10816], {%r2906, %r2905};
	mov.b32 	%r2907, 1869507948;
	mov.b32 	%r2908, 1802135912;
	st.local.v2.b32 	[%rd1+10824], {%r2908, %r2907};
	mov.b32 	%r2909, 2004252020;
	mov.b32 	%r2910, 1936879984;
	st.local.v2.b32 	[%rd1+10832], {%r2910, %r2909};
	mov.b32 	%r2911, 2138996092;
	mov.b32 	%r2912, 2071624056;
	st.local.v2.b32 	[%rd1+10840], {%r2912, %r2911};
	mov.b32 	%r2913, -2021227132;
	mov.b32 	%r2914, -2088599168;
	st.local.v2.b32 	[%rd1+10848], {%r2914, %r2913};
	mov.b32 	%r2915, -1886483060;
	mov.b32 	%r2916, -1953855096;
	st.local.v2.b32 	[%rd1+10856], {%r2916, %r2915};
	mov.b32 	%r2917, -1751738988;
	mov.b32 	%r2918, -1819111024;
	st.local.v2.b32 	[%rd1+10864], {%r2918, %r2917};
	mov.b32 	%r2919, -1616994916;
	mov.b32 	%r2920, -1684366952;
	st.local.v2.b32 	[%rd1+10872], {%r2920, %r2919};
	mov.b32 	%r2921, -1482250844;
	mov.b32 	%r2922, -1549622880;
	st.local.v2.b32 	[%rd1+10880], {%r2922, %r2921};
	mov.b32 	%r2923, -1347506772;
	mov.b32 	%r2924, -1414878808;
	st.local.v2.b32 	[%rd1+10888], {%r2924, %r2923};
	mov.b32 	%r2925, -1212762700;
	mov.b32 	%r2926, -1280134736;
	st.local.v2.b32 	[%rd1+10896], {%r2926, %r2925};
	mov.b32 	%r2927, -1078018628;
	mov.b32 	%r2928, -1145390664;
	st.local.v2.b32 	[%rd1+10904], {%r2928, %r2927};
	mov.b32 	%r2929, -943274556;
	mov.b32 	%r2930, -1010646592;
	st.local.v2.b32 	[%rd1+10912], {%r2930, %r2929};
	mov.b32 	%r2931, -808530484;
	mov.b32 	%r2932, -875902520;
	st.local.v2.b32 	[%rd1+10920], {%r2932, %r2931};
	mov.b32 	%r2933, -673786412;
	mov.b32 	%r2934, -741158448;
	st.local.v2.b32 	[%rd1+10928], {%r2934, %r2933};
	mov.b32 	%r2935, -539042340;
	mov.b32 	%r2936, -606414376;
	st.local.v2.b32 	[%rd1+10936], {%r2936, %r2935};
	mov.b32 	%r2937, -404298268;
	mov.b32 	%r2938, -471670304;
	st.local.v2.b32 	[%rd1+10944], {%r2938, %r2937};
	mov.b32 	%r2939, -269554196;
	mov.b32 	%r2940, -336926232;
	st.local.v2.b32 	[%rd1+10952], {%r2940, %r2939};
	mov.b32 	%r2941, -134810124;
	mov.b32 	%r2942, -202182160;
	st.local.v2.b32 	[%rd1+10960], {%r2942, %r2941};
	mov.b32 	%r2943, -66052;
	mov.b32 	%r2944, -67438088;
	st.local.v2.b32 	[%rd1+10968], {%r2944, %r2943};
	st.local.v2.b32 	[%rd1+10976], {%r2882, %r2881};
	st.local.v2.b32 	[%rd1+10984], {%r2884, %r2883};
	st.local.v2.b32 	[%rd1+10992], {%r2886, %r2885};
	st.local.v2.b32 	[%rd1+11000], {%r2888, %r2887};
	st.local.v2.b32 	[%rd1+11008], {%r2890, %r2889};
	st.local.v2.b32 	[%rd1+11016], {%r2892, %r2891};
	st.local.v2.b32 	[%rd1+11024], {%r2894, %r2893};
	st.local.v2.b32 	[%rd1+11032], {%r2896, %r2895};
	st.local.v2.b32 	[%rd1+11040], {%r2898, %r2897};
	st.local.v2.b32 	[%rd1+11048], {%r2900, %r2899};
	st.local.v2.b32 	[%rd1+11056], {%r2902, %r2901};
	st.local.v2.b32 	[%rd1+11064], {%r2904, %r2903};
	st.local.v2.b32 	[%rd1+11072], {%r2906, %r2905};
	st.local.v2.b32 	[%rd1+11080], {%r2908, %r2907};
	st.local.v2.b32 	[%rd1+11088], {%r2910, %r2909};
	st.local.v2.b32 	[%rd1+11096], {%r2912, %r2911};
	st.local.v2.b32 	[%rd1+11104], {%r2914, %r2913};
	st.local.v2.b32 	[%rd1+11112], {%r2916, %r2915};
	st.local.v2.b32 	[%rd1+11120], {%r2918, %r2917};
	st.local.v2.b32 	[%rd1+11128], {%r2920, %r2919};
	st.local.v2.b32 	[%rd1+11136], {%r2922, %r2921};
	st.local.v2.b32 	[%rd1+11144], {%r2924, %r2923};
	st.local.v2.b32 	[%rd1+11152], {%r2926, %r2925};
	st.local.v2.b32 	[%rd1+11160], {%r2928, %r2927};
	st.local.v2.b32 	[%rd1+11168], {%r2930, %r2929};
	st.local.v2.b32 	[%rd1+11176], {%r2932, %r2931};
	st.local.v2.b32 	[%rd1+11184], {%r2934, %r2933};
	st.local.v2.b32 	[%rd1+11192], {%r2936, %r2935};
	st.local.v2.b32 	[%rd1+11200], {%r2938, %r2937};
	st.local.v2.b32 	[%rd1+11208], {%r2940, %r2939};
	st.local.v2.b32 	[%rd1+11216], {%r2942, %r2941};
	st.local.v2.b32 	[%rd1+11224], {%r2944, %r2943};
	mov.b32 	%r3814, 0;
$L__BB0_109:
	sub.s32 	%r127, 256, %r3814;
	sub.s32 	%r2945, 255, %r3814;
	and.b32  	%r2946, %r127, %r2945;
	setp.eq.s32 	%p66, %r2946, 0;
	@%p66 bra 	$L__BB0_111;
$L__BB0_110:
	mad.lo.s64 	%rd766, %rd1027, 25214903917, 11;
	and.b64  	%rd1027, %rd766, 281474976710655;
	shr.u64 	%rd767, %rd1027, 17;
	cvt.u32.u64 	%r2947, %rd767;
	rem.u32 	%r3815, %r2947, %r127;
	sub.s32 	%r2948, %r127, %r3815;
	add.s32 	%r2949, %r2948, %r2947;
	setp.lt.s32 	%p67, %r2949, 1;
	@%p67 bra 	$L__BB0_110;
	bra.uni 	$L__BB0_112;
$L__BB0_111:
	cvt.u64.u32 	%rd768, %r127;
	mad.lo.s64 	%rd769, %rd1027, 25214903917, 11;
	and.b64  	%rd1027, %rd769, 281474976710655;
	shr.u64 	%rd770, %rd1027, 17;
	mul.lo.s64 	%rd771, %rd770, %rd768;
	shr.u64 	%rd772, %rd771, 31;
	cvt.u32.u64 	%r3815, %rd772;
$L__BB0_112:
	add.s32 	%r2950, %r3815, %r3814;
	cvt.u64.u32 	%rd773, %r3814;
	add.s64 	%rd774, %rd1, %rd773;
	ld.local.u8 	%rs41, [%rd774+10720];
	cvt.u64.u32 	%rd775, %r2950;
	add.s64 	%rd776, %rd1, %rd775;
	ld.local.u8 	%rs42, [%rd776+10720];
	st.local.u8 	[%rd774+10720], %rs42;
	st.local.u8 	[%rd776+10720], %rs41;
	add.s32 	%r3814, %r3814, 1;
	setp.ne.s32 	%p68, %r3814, 256;
	@%p68 bra 	$L__BB0_109;
	ld.local.v2.b32 	{%r2952, %r2953}, [%rd1+10720];
	st.local.v2.b32 	[%rd1+10976], {%r2952, %r2953};
	ld.local.v2.b32 	{%r2954, %r2955}, [%rd1+10728];
	st.local.v2.b32 	[%rd1+10984], {%r2954, %r2955};
	ld.local.v2.b32 	{%r2956, %r2957}, [%rd1+10736];
	st.local.v2.b32 	[%rd1+10992], {%r2956, %r2957};
	ld.local.v2.b32 	{%r2958, %r2959}, [%rd1+10744];
	st.local.v2.b32 	[%rd1+11000], {%r2958, %r2959};
	ld.local.v2.b32 	{%r2960, %r2961}, [%rd1+10752];
	st.local.v2.b32 	[%rd1+11008], {%r2960, %r2961};
	ld.local.v2.b32 	{%r2962, %r2963}, [%rd1+10760];
	st.local.v2.b32 	[%rd1+11016], {%r2962, %r2963};
	ld.local.v2.b32 	{%r2964, %r2965}, [%rd1+10768];
	st.local.v2.b32 	[%rd1+11024], {%r2964, %r2965};
	ld.local.v2.b32 	{%r2966, %r2967}, [%rd1+10776];
	st.local.v2.b32 	[%rd1+11032], {%r2966, %r2967};
	ld.local.v2.b32 	{%r2968, %r2969}, [%rd1+10784];
	st.local.v2.b32 	[%rd1+11040], {%r2968, %r2969};
	ld.local.v2.b32 	{%r2970, %r2971}, [%rd1+10792];
	st.local.v2.b32 	[%rd1+11048], {%r2970, %r2971};
	ld.local.v2.b32 	{%r2972, %r2973}, [%rd1+10800];
	st.local.v2.b32 	[%rd1+11056], {%r2972, %r2973};
	ld.local.v2.b32 	{%r2974, %r2975}, [%rd1+10808];
	st.local.v2.b32 	[%rd1+11064], {%r2974, %r2975};
	ld.local.v2.b32 	{%r2976, %r2977}, [%rd1+10816];
	st.local.v2.b32 	[%rd1+11072], {%r2976, %r2977};
	ld.local.v2.b32 	{%r2978, %r2979}, [%rd1+10824];
	st.local.v2.b32 	[%rd1+11080], {%r2978, %r2979};
	ld.local.v2.b32 	{%r2980, %r2981}, [%rd1+10832];
	st.local.v2.b32 	[%rd1+11088], {%r2980, %r2981};
	ld.local.v2.b32 	{%r2982, %r2983}, [%rd1+10840];
	st.local.v2.b32 	[%rd1+11096], {%r2982, %r2983};
	ld.local.v2.b32 	{%r2984, %r2985}, [%rd1+10848];
	st.local.v2.b32 	[%rd1+11104], {%r2984, %r2985};
	ld.local.v2.b32 	{%r2986, %r2987}, [%rd1+10856];
	st.local.v2.b32 	[%rd1+11112], {%r2986, %r2987};
	ld.local.v2.b32 	{%r2988, %r2989}, [%rd1+10864];
	st.local.v2.b32 	[%rd1+11120], {%r2988, %r2989};
	ld.local.v2.b32 	{%r2990, %r2991}, [%rd1+10872];
	st.local.v2.b32 	[%rd1+11128], {%r2990, %r2991};
	ld.local.v2.b32 	{%r2992, %r2993}, [%rd1+10880];
	st.local.v2.b32 	[%rd1+11136], {%r2992, %r2993};
	ld.local.v2.b32 	{%r2994, %r2995}, [%rd1+10888];
	st.local.v2.b32 	[%rd1+11144], {%r2994, %r2995};
	ld.local.v2.b32 	{%r2996, %r2997}, [%rd1+10896];
	st.local.v2.b32 	[%rd1+11152], {%r2996, %r2997};
	ld.local.v2.b32 	{%r2998, %r2999}, [%rd1+10904];
	st.local.v2.b32 	[%rd1+11160], {%r2998, %r2999};
	ld.local.v2.b32 	{%r3000, %r3001}, [%rd1+10912];
	st.local.v2.b32 	[%rd1+11168], {%r3000, %r3001};
	ld.local.v2.b32 	{%r3002, %r3003}, [%rd1+10920];
	st.local.v2.b32 	[%rd1+11176], {%r3002, %r3003};
	ld.local.v2.b32 	{%r3004, %r3005}, [%rd1+10928];
	st.local.v2.b32 	[%rd1+11184], {%r3004, %r3005};
	ld.local.v2.b32 	{%r3006, %r3007}, [%rd1+10936];
	st.local.v2.b32 	[%rd1+11192], {%r3006, %r3007};
	ld.local.v2.b32 	{%r3008, %r3009}, [%rd1+10944];
	st.local.v2.b32 	[%rd1+11200], {%r3008, %r3009};
	ld.local.v2.b32 	{%r3010, %r3011}, [%rd1+10952];
	st.local.v2.b32 	[%rd1+11208], {%r3010, %r3011};
	ld.local.v2.b32 	{%r3012, %r3013}, [%rd1+10960];
	st.local.v2.b32 	[%rd1+11216], {%r3012, %r3013};
	ld.local.v2.b32 	{%r3014, %r3015}, [%rd1+10968];
	st.local.v2.b32 	[%rd1+11224], {%r3014, %r3015};
	mad.lo.s64 	%rd777, %rd1027, 806876925344, 352;
	and.b64  	%rd778, %rd777, 9007199120523264;
	mad.lo.s64 	%rd779, %rd1027, 8602081037417187945, 277363943098;
	shr.u64 	%rd780, %rd779, 21;
	and.b64  	%rd781, %rd780, 134217727;
	or.b64  	%rd782, %rd781, %rd778;
	cvt.rn.f64.u64 	%fd194, %rd782;
	mul.f64 	%fd195, %fd194, 0d3CA0000000000000;
	mul.f64 	%fd196, %fd195, 0d4070000000000000;
	st.local.f64 	[%rd1+11768], %fd196;
	mad.lo.s64 	%rd783, %rd1027, 1736862336005215904, 2666505958129870752;
	and.b64  	%rd784, %rd783, 9007199120523264;
	mad.lo.s64 	%rd785, %rd1027, 5985058416696778513, -8542997297661424380;
	shr.u64 	%rd786, %rd785, 21;
	and.b64  	%rd787, %rd786, 134217727;
	or.b64  	%rd788, %rd787, %rd784;
	cvt.rn.f64.u64 	%fd197, %rd788;
	mul.f64 	%fd198, %fd197, 0d3CA0000000000000;
	mul.f64 	%fd199, %fd198, 0d4070000000000000;
	st.local.f64 	[%rd1+11776], %fd199;
	mad.lo.s64 	%rd789, %rd1027, 8074320948992935840, 7136985854854846432;
	and.b64  	%rd790, %rd789, 9007199120523264;
	mad.lo.s64 	%rd791, %rd1027, 3291645168302270457, 7610264652607923550;
	and.b64  	%rd1030, %rd791, 281474976710655;
	shr.u64 	%rd792, %rd1030, 21;
	or.b64  	%rd793, %rd792, %rd790;
	cvt.rn.f64.u64 	%fd200, %rd793;
	mul.f64 	%fd201, %fd200, 0d3CA0000000000000;
	mul.f64 	%fd202, %fd201, 0d4070000000000000;
	st.local.f64 	[%rd1+11784], %fd202;
	mov.b32 	%r3016, 117835012;
	mov.b32 	%r3017, 50462976;
	st.local.v2.b32 	[%rd1+11256], {%r3017, %r3016};
	mov.b32 	%r3018, 252579084;
	mov.b32 	%r3019, 185207048;
	st.local.v2.b32 	[%rd1+11264], {%r3019, %r3018};
	mov.b32 	%r3020, 387323156;
	mov.b32 	%r3021, 319951120;
	st.local.v2.b32 	[%rd1+11272], {%r3021, %r3020};
	mov.b32 	%r3022, 522067228;
	mov.b32 	%r3023, 454695192;
	st.local.v2.b32 	[%rd1+11280], {%r3023, %r3022};
	mov.b32 	%r3024, 656811300;
	mov.b32 	%r3025, 589439264;
	st.local.v2.b32 	[%rd1+11288], {%r3025, %r3024};
	mov.b32 	%r3026, 791555372;
	mov.b32 	%r3027, 724183336;
	st.local.v2.b32 	[%rd1+11296], {%r3027, %r3026};
	mov.b32 	%r3028, 926299444;
	mov.b32 	%r3029, 858927408;
	st.local.v2.b32 	[%rd1+11304], {%r3029, %r3028};
	mov.b32 	%r3030, 1061043516;
	mov.b32 	%r3031, 993671480;
	st.local.v2.b32 	[%rd1+11312], {%r3031, %r3030};
	mov.b32 	%r3032, 1195787588;
	mov.b32 	%r3033, 1128415552;
	st.local.v2.b32 	[%rd1+11320], {%r3033, %r3032};
	mov.b32 	%r3034, 1330531660;
	mov.b32 	%r3035, 1263159624;
	st.local.v2.b32 	[%rd1+11328], {%r3035, %r3034};
	mov.b32 	%r3036, 1465275732;
	mov.b32 	%r3037, 1397903696;
	st.local.v2.b32 	[%rd1+11336], {%r3037, %r3036};
	mov.b32 	%r3038, 1600019804;
	mov.b32 	%r3039, 1532647768;
	st.local.v2.b32 	[%rd1+11344], {%r3039, %r3038};
	mov.b32 	%r3040, 1734763876;
	mov.b32 	%r3041, 1667391840;
	st.local.v2.b32 	[%rd1+11352], {%r3041, %r3040};
	mov.b32 	%r3042, 1869507948;
	mov.b32 	%r3043, 1802135912;
	st.local.v2.b32 	[%rd1+11360], {%r3043, %r3042};
	mov.b32 	%r3044, 2004252020;
	mov.b32 	%r3045, 1936879984;
	st.local.v2.b32 	[%rd1+11368], {%r3045, %r3044};
	mov.b32 	%r3046, 2138996092;
	mov.b32 	%r3047, 2071624056;
	st.local.v2.b32 	[%rd1+11376], {%r3047, %r3046};
	mov.b32 	%r3048, -2021227132;
	mov.b32 	%r3049, -2088599168;
	st.local.v2.b32 	[%rd1+11384], {%r3049, %r3048};
	mov.b32 	%r3050, -1886483060;
	mov.b32 	%r3051, -1953855096;
	st.local.v2.b32 	[%rd1+11392], {%r3051, %r3050};
	mov.b32 	%r3052, -1751738988;
	mov.b32 	%r3053, -1819111024;
	st.local.v2.b32 	[%rd1+11400], {%r3053, %r3052};
	mov.b32 	%r3054, -1616994916;
	mov.b32 	%r3055, -1684366952;
	st.local.v2.b32 	[%rd1+11408], {%r3055, %r3054};
	mov.b32 	%r3056, -1482250844;
	mov.b32 	%r3057, -1549622880;
	st.local.v2.b32 	[%rd1+11416], {%r3057, %r3056};
	mov.b32 	%r3058, -1347506772;
	mov.b32 	%r3059, -1414878808;
	st.local.v2.b32 	[%rd1+11424], {%r3059, %r3058};
	mov.b32 	%r3060, -1212762700;
	mov.b32 	%r3061, -1280134736;
	st.local.v2.b32 	[%rd1+11432], {%r3061, %r3060};
	mov.b32 	%r3062, -1078018628;
	mov.b32 	%r3063, -1145390664;
	st.local.v2.b32 	[%rd1+11440], {%r3063, %r3062};
	mov.b32 	%r3064, -943274556;
	mov.b32 	%r3065, -1010646592;
	st.local.v2.b32 	[%rd1+11448], {%r3065, %r3064};
	mov.b32 	%r3066, -808530484;
	mov.b32 	%r3067, -875902520;
	st.local.v2.b32 	[%rd1+11456], {%r3067, %r3066};
	mov.b32 	%r3068, -673786412;
	mov.b32 	%r3069, -741158448;
	st.local.v2.b32 	[%rd1+11464], {%r3069, %r3068};
	mov.b32 	%r3070, -539042340;
	mov.b32 	%r3071, -606414376;
	st.local.v2.b32 	[%rd1+11472], {%r3071, %r3070};
	mov.b32 	%r3072, -404298268;
	mov.b32 	%r3073, -471670304;
	st.local.v2.b32 	[%rd1+11480], {%r3073, %r3072};
	mov.b32 	%r3074, -269554196;
	mov.b32 	%r3075, -336926232;
	st.local.v2.b32 	[%rd1+11488], {%r3075, %r3074};
	mov.b32 	%r3076, -134810124;
	mov.b32 	%r3077, -202182160;
	st.local.v2.b32 	[%rd1+11496], {%r3077, %r3076};
	mov.b32 	%r3078, -66052;
	mov.b32 	%r3079, -67438088;
	st.local.v2.b32 	[%rd1+11504], {%r3079, %r3078};
	st.local.v2.b32 	[%rd1+11512], {%r3017, %r3016};
	st.local.v2.b32 	[%rd1+11520], {%r3019, %r3018};
	st.local.v2.b32 	[%rd1+11528], {%r3021, %r3020};
	st.local.v2.b32 	[%rd1+11536], {%r3023, %r3022};
	st.local.v2.b32 	[%rd1+11544], {%r3025, %r3024};
	st.local.v2.b32 	[%rd1+11552], {%r3027, %r3026};
	st.local.v2.b32 	[%rd1+11560], {%r3029, %r3028};
	st.local.v2.b32 	[%rd1+11568], {%r3031, %r3030};
	st.local.v2.b32 	[%rd1+11576], {%r3033, %r3032};
	st.local.v2.b32 	[%rd1+11584], {%r3035, %r3034};
	st.local.v2.b32 	[%rd1+11592], {%r3037, %r3036};
	st.local.v2.b32 	[%rd1+11600], {%r3039, %r3038};
	st.local.v2.b32 	[%rd1+11608], {%r3041, %r3040};
	st.local.v2.b32 	[%rd1+11616], {%r3043, %r3042};
	st.local.v2.b32 	[%rd1+11624], {%r3045, %r3044};
	st.local.v2.b32 	[%rd1+11632], {%r3047, %r3046};
	st.local.v2.b32 	[%rd1+11640], {%r3049, %r3048};
	st.local.v2.b32 	[%rd1+11648], {%r3051, %r3050};
	st.local.v2.b32 	[%rd1+11656], {%r3053, %r3052};
	st.local.v2.b32 	[%rd1+11664], {%r3055, %r3054};
	st.local.v2.b32 	[%rd1+11672], {%r3057, %r3056};
	st.local.v2.b32 	[%rd1+11680], {%r3059, %r3058};
	st.local.v2.b32 	[%rd1+11688], {%r3061, %r3060};
	st.local.v2.b32 	[%rd1+11696], {%r3063, %r3062};
	st.local.v2.b32 	[%rd1+11704], {%r3065, %r3064};
	st.local.v2.b32 	[%rd1+11712], {%r3067, %r3066};
	st.local.v2.b32 	[%rd1+11720], {%r3069, %r3068};
	st.local.v2.b32 	[%rd1+11728], {%r3071, %r3070};
	st.local.v2.b32 	[%rd1+11736], {%r3073, %r3072};
	st.local.v2.b32 	[%rd1+11744], {%r3075, %r3074};
	st.local.v2.b32 	[%rd1+11752], {%r3077, %r3076};
	st.local.v2.b32 	[%rd1+11760], {%r3079, %r3078};
	mov.b32 	%r3816, 0;
$L__BB0_114:
	sub.s32 	%r133, 256, %r3816;
	sub.s32 	%r3080, 255, %r3816;
	and.b32  	%r3081, %r133, %r3080;
	setp.eq.s32 	%p69, %r3081, 0;
	@%p69 bra 	$L__BB0_116;
$L__BB0_115:
	mad.lo.s64 	%rd794, %rd1030, 25214903917, 11;
	and.b64  	%rd1030, %rd794, 281474976710655;
	shr.u64 	%rd795, %rd1030, 17;
	cvt.u32.u64 	%r3082, %rd795;
	rem.u32 	%r3817, %r3082, %r133;
	sub.s32 	%r3083, %r133, %r3817;
	add.s32 	%r3084, %r3083, %r3082;
	setp.lt.s32 	%p70, %r3084, 1;
	@%p70 bra 	$L__BB0_115;
	bra.uni 	$L__BB0_117;
$L__BB0_116:
	cvt.u64.u32 	%rd796, %r133;
	mad.lo.s64 	%rd797, %rd1030, 25214903917, 11;
	and.b64  	%rd1030, %rd797, 281474976710655;
	shr.u64 	%rd798, %rd1030, 17;
	mul.lo.s64 	%rd799, %rd798, %rd796;
	shr.u64 	%rd800, %rd799, 31;
	cvt.u32.u64 	%r3817, %rd800;
$L__BB0_117:
	add.s32 	%r3085, %r3817, %r3816;
	cvt.u64.u32 	%rd801, %r3816;
	add.s64 	%rd802, %rd1, %rd801;
	ld.local.u8 	%rs43, [%rd802+11256];
	cvt.u64.u32 	%rd803, %r3085;
	add.s64 	%rd804, %rd1, %rd803;
	ld.local.u8 	%rs44, [%rd804+11256];
	st.local.u8 	[%rd802+11256], %rs44;
	st.local.u8 	[%rd804+11256], %rs43;
	add.s32 	%r3816, %r3816, 1;
	setp.ne.s32 	%p71, %r3816, 256;
	@%p71 bra 	$L__BB0_114;
	ld.local.v2.b32 	{%r3087, %r3088}, [%rd1+11256];
	st.local.v2.b32 	[%rd1+11512], {%r3087, %r3088};
	ld.local.v2.b32 	{%r3089, %r3090}, [%rd1+11264];
	st.local.v2.b32 	[%rd1+11520], {%r3089, %r3090};
	ld.local.v2.b32 	{%r3091, %r3092}, [%rd1+11272];
	st.local.v2.b32 	[%rd1+11528], {%r3091, %r3092};
	ld.local.v2.b32 	{%r3093, %r3094}, [%rd1+11280];
	st.local.v2.b32 	[%rd1+11536], {%r3093, %r3094};
	ld.local.v2.b32 	{%r3095, %r3096}, [%rd1+11288];
	st.local.v2.b32 	[%rd1+11544], {%r3095, %r3096};
	ld.local.v2.b32 	{%r3097, %r3098}, [%rd1+11296];
	st.local.v2.b32 	[%rd1+11552], {%r3097, %r3098};
	ld.local.v2.b32 	{%r3099, %r3100}, [%rd1+11304];
	st.local.v2.b32 	[%rd1+11560], {%r3099, %r3100};
	ld.local.v2.b32 	{%r3101, %r3102}, [%rd1+11312];
	st.local.v2.b32 	[%rd1+11568], {%r3101, %r3102};
	ld.local.v2.b32 	{%r3103, %r3104}, [%rd1+11320];
	st.local.v2.b32 	[%rd1+11576], {%r3103, %r3104};
	ld.local.v2.b32 	{%r3105, %r3106}, [%rd1+11328];
	st.local.v2.b32 	[%rd1+11584], {%r3105, %r3106};
	ld.local.v2.b32 	{%r3107, %r3108}, [%rd1+11336];
	st.local.v2.b32 	[%rd1+11592], {%r3107, %r3108};
	ld.local.v2.b32 	{%r3109, %r3110}, [%rd1+11344];
	st.local.v2.b32 	[%rd1+11600], {%r3109, %r3110};
	ld.local.v2.b32 	{%r3111, %r3112}, [%rd1+11352];
	st.local.v2.b32 	[%rd1+11608], {%r3111, %r3112};
	ld.local.v2.b32 	{%r3113, %r3114}, [%rd1+11360];
	st.local.v2.b32 	[%rd1+11616], {%r3113, %r3114};
	ld.local.v2.b32 	{%r3115, %r3116}, [%rd1+11368];
	st.local.v2.b32 	[%rd1+11624], {%r3115, %r3116};
	ld.local.v2.b32 	{%r3117, %r3118}, [%rd1+11376];
	st.local.v2.b32 	[%rd1+11632], {%r3117, %r3118};
	ld.local.v2.b32 	{%r3119, %r3120}, [%rd1+11384];
	st.local.v2.b32 	[%rd1+11640], {%r3119, %r3120};
	ld.local.v2.b32 	{%r3121, %r3122}, [%rd1+11392];
	st.local.v2.b32 	[%rd1+11648], {%r3121, %r3122};
	ld.local.v2.b32 	{%r3123, %r3124}, [%rd1+11400];
	st.local.v2.b32 	[%rd1+11656], {%r3123, %r3124};
	ld.local.v2.b32 	{%r3125, %r3126}, [%rd1+11408];
	st.local.v2.b32 	[%rd1+11664], {%r3125, %r3126};
	ld.local.v2.b32 	{%r3127, %r3128}, [%rd1+11416];
	st.local.v2.b32 	[%rd1+11672], {%r3127, %r3128};
	ld.local.v2.b32 	{%r3129, %r3130}, [%rd1+11424];
	st.local.v2.b32 	[%rd1+11680], {%r3129, %r3130};
	ld.local.v2.b32 	{%r3131, %r3132}, [%rd1+11432];
	st.local.v2.b32 	[%rd1+11688], {%r3131, %r3132};
	ld.local.v2.b32 	{%r3133, %r3134}, [%rd1+11440];
	st.local.v2.b32 	[%rd1+11696], {%r3133, %r3134};
	ld.local.v2.b32 	{%r3135, %r3136}, [%rd1+11448];
	st.local.v2.b32 	[%rd1+11704], {%r3135, %r3136};
	ld.local.v2.b32 	{%r3137, %r3138}, [%rd1+11456];
	st.local.v2.b32 	[%rd1+11712], {%r3137, %r3138};
	ld.local.v2.b32 	{%r3139, %r3140}, [%rd1+11464];
	st.local.v2.b32 	[%rd1+11720], {%r3139, %r3140};
	ld.local.v2.b32 	{%r3141, %r3142}, [%rd1+11472];
	st.local.v2.b32 	[%rd1+11728], {%r3141, %r3142};
	ld.local.v2.b32 	{%r3143, %r3144}, [%rd1+11480];
	st.local.v2.b32 	[%rd1+11736], {%r3143, %r3144};
	ld.local.v2.b32 	{%r3145, %r3146}, [%rd1+11488];
	st.local.v2.b32 	[%rd1+11744], {%r3145, %r3146};
	ld.local.v2.b32 	{%r3147, %r3148}, [%rd1+11496];
	st.local.v2.b32 	[%rd1+11752], {%r3147, %r3148};
	ld.local.v2.b32 	{%r3149, %r3150}, [%rd1+11504];
	st.local.v2.b32 	[%rd1+11760], {%r3149, %r3150};
	mad.lo.s64 	%rd805, %rd1030, 806876925344, 352;
	and.b64  	%rd806, %rd805, 9007199120523264;
	mad.lo.s64 	%rd807, %rd1030, 8602081037417187945, 277363943098;
	shr.u64 	%rd808, %rd807, 21;
	and.b64  	%rd809, %rd808, 134217727;
	or.b64  	%rd810, %rd809, %rd806;
	cvt.rn.f64.u64 	%fd203, %rd810;
	mul.f64 	%fd204, %fd203, 0d3CA0000000000000;
	mul.f64 	%fd205, %fd204, 0d4070000000000000;
	st.local.f64 	[%rd1+12304], %fd205;
	mad.lo.s64 	%rd811, %rd1030, 1736862336005215904, 2666505958129870752;
	and.b64  	%rd812, %rd811, 9007199120523264;
	mad.lo.s64 	%rd813, %rd1030, 5985058416696778513, -8542997297661424380;
	shr.u64 	%rd814, %rd813, 21;
	and.b64  	%rd815, %rd814, 134217727;
	or.b64  	%rd816, %rd815, %rd812;
	cvt.rn.f64.u64 	%fd206, %rd816;
	mul.f64 	%fd207, %fd206, 0d3CA0000000000000;
	mul.f64 	%fd208, %fd207, 0d4070000000000000;
	st.local.f64 	[%rd1+12312], %fd208;
	mad.lo.s64 	%rd817, %rd1030, 8074320948992935840, 7136985854854846432;
	and.b64  	%rd818, %rd817, 9007199120523264;
	mad.lo.s64 	%rd819, %rd1030, 3291645168302270457, 7610264652607923550;
	and.b64  	%rd1033, %rd819, 281474976710655;
	shr.u64 	%rd820, %rd1033, 21;
	or.b64  	%rd821, %rd820, %rd818;
	cvt.rn.f64.u64 	%fd209, %rd821;
	mul.f64 	%fd210, %fd209, 0d3CA0000000000000;
	mul.f64 	%fd211, %fd210, 0d4070000000000000;
	st.local.f64 	[%rd1+12320], %fd211;
	mov.b32 	%r3151, 117835012;
	mov.b32 	%r3152, 50462976;
	st.local.v2.b32 	[%rd1+11792], {%r3152, %r3151};
	mov.b32 	%r3153, 252579084;
	mov.b32 	%r3154, 185207048;
	st.local.v2.b32 	[%rd1+11800], {%r3154, %r3153};
	mov.b32 	%r3155, 387323156;
	mov.b32 	%r3156, 319951120;
	st.local.v2.b32 	[%rd1+11808], {%r3156, %r3155};
	mov.b32 	%r3157, 522067228;
	mov.b32 	%r3158, 454695192;
	st.local.v2.b32 	[%rd1+11816], {%r3158, %r3157};
	mov.b32 	%r3159, 656811300;
	mov.b32 	%r3160, 589439264;
	st.local.v2.b32 	[%rd1+11824], {%r3160, %r3159};
	mov.b32 	%r3161, 791555372;
	mov.b32 	%r3162, 724183336;
	st.local.v2.b32 	[%rd1+11832], {%r3162, %r3161};
	mov.b32 	%r3163, 926299444;
	mov.b32 	%r3164, 858927408;
	st.local.v2.b32 	[%rd1+11840], {%r3164, %r3163};
	mov.b32 	%r3165, 1061043516;
	mov.b32 	%r3166, 993671480;
	st.local.v2.b32 	[%rd1+11848], {%r3166, %r3165};
	mov.b32 	%r3167, 1195787588;
	mov.b32 	%r3168, 1128415552;
	st.local.v2.b32 	[%rd1+11856], {%r3168, %r3167};
	mov.b32 	%r3169, 1330531660;
	mov.b32 	%r3170, 1263159624;
	st.local.v2.b32 	[%rd1+11864], {%r3170, %r3169};
	mov.b32 	%r3171, 1465275732;
	mov.b32 	%r3172, 1397903696;
	st.local.v2.b32 	[%rd1+11872], {%r3172, %r3171};
	mov.b32 	%r3173, 1600019804;
	mov.b32 	%r3174, 1532647768;
	st.local.v2.b32 	[%rd1+11880], {%r3174, %r3173};
	mov.b32 	%r3175, 1734763876;
	mov.b32 	%r3176, 1667391840;
	st.local.v2.b32 	[%rd1+11888], {%r3176, %r3175};
	mov.b32 	%r3177, 1869507948;
	mov.b32 	%r3178, 1802135912;
	st.local.v2.b32 	[%rd1+11896], {%r3178, %r3177};
	mov.b32 	%r3179, 2004252020;
	mov.b32 	%r3180, 1936879984;
	st.local.v2.b32 	[%rd1+11904], {%r3180, %r3179};
	mov.b32 	%r3181, 2138996092;
	mov.b32 	%r3182, 2071624056;
	st.local.v2.b32 	[%rd1+11912], {%r3182, %r3181};
	mov.b32 	%r3183, -2021227132;
	mov.b32 	%r3184, -2088599168;
	st.local.v2.b32 	[%rd1+11920], {%r3184, %r3183};
	mov.b32 	%r3185, -1886483060;
	mov.b32 	%r3186, -1953855096;
	st.local.v2.b32 	[%rd1+11928], {%r3186, %r3185};
	mov.b32 	%r3187, -1751738988;
	mov.b32 	%r3188, -1819111024;
	st.local.v2.b32 	[%rd1+11936], {%r3188, %r3187};
	mov.b32 	%r3189, -1616994916;
	mov.b32 	%r3190, -1684366952;
	st.local.v2.b32 	[%rd1+11944], {%r3190, %r3189};
	mov.b32 	%r3191, -1482250844;
	mov.b32 	%r3192, -1549622880;
	st.local.v2.b32 	[%rd1+11952], {%r3192, %r3191};
	mov.b32 	%r3193, -1347506772;
	mov.b32 	%r3194, -1414878808;
	st.local.v2.b32 	[%rd1+11960], {%r3194, %r3193};
	mov.b32 	%r3195, -1212762700;
	mov.b32 	%r3196, -1280134736;
	st.local.v2.b32 	[%rd1+11968], {%r3196, %r3195};
	mov.b32 	%r3197, -1078018628;
	mov.b32 	%r3198, -1145390664;
	st.local.v2.b32 	[%rd1+11976], {%r3198, %r3197};
	mov.b32 	%r3199, -943274556;
	mov.b32 	%r3200, -1010646592;
	st.local.v2.b32 	[%rd1+11984], {%r3200, %r3199};
	mov.b32 	%r3201, -808530484;
	mov.b32 	%r3202, -875902520;
	st.local.v2.b32 	[%rd1+11992], {%r3202, %r3201};
	mov.b32 	%r3203, -673786412;
	mov.b32 	%r3204, -741158448;
	st.local.v2.b32 	[%rd1+12000], {%r3204, %r3203};
	mov.b32 	%r3205, -539042340;
	mov.b32 	%r3206, -606414376;
	st.local.v2.b32 	[%rd1+12008], {%r3206, %r3205};
	mov.b32 	%r3207, -404298268;
	mov.b32 	%r3208, -471670304;
	st.local.v2.b32 	[%rd1+12016], {%r3208, %r3207};
	mov.b32 	%r3209, -269554196;
	mov.b32 	%r3210, -336926232;
	st.local.v2.b32 	[%rd1+12024], {%r3210, %r3209};
	mov.b32 	%r3211, -134810124;
	mov.b32 	%r3212, -202182160;
	st.local.v2.b32 	[%rd1+12032], {%r3212, %r3211};
	mov.b32 	%r3213, -66052;
	mov.b32 	%r3214, -67438088;
	st.local.v2.b32 	[%rd1+12040], {%r3214, %r3213};
	st.local.v2.b32 	[%rd1+12048], {%r3152, %r3151};
	st.local.v2.b32 	[%rd1+12056], {%r3154, %r3153};
	st.local.v2.b32 	[%rd1+12064], {%r3156, %r3155};
	st.local.v2.b32 	[%rd1+12072], {%r3158, %r3157};
	st.local.v2.b32 	[%rd1+12080], {%r3160, %r3159};
	st.local.v2.b32 	[%rd1+12088], {%r3162, %r3161};
	st.local.v2.b32 	[%rd1+12096], {%r3164, %r3163};
	st.local.v2.b32 	[%rd1+12104], {%r3166, %r3165};
	st.local.v2.b32 	[%rd1+12112], {%r3168, %r3167};
	st.local.v2.b32 	[%rd1+12120], {%r3170, %r3169};
	st.local.v2.b32 	[%rd1+12128], {%r3172, %r3171};
	st.local.v2.b32 	[%rd1+12136], {%r3174, %r3173};
	st.local.v2.b32 	[%rd1+12144], {%r3176, %r3175};
	st.local.v2.b32 	[%rd1+12152], {%r3178, %r3177};
	st.local.v2.b32 	[%rd1+12160], {%r3180, %r3179};
	st.local.v2.b32 	[%rd1+12168], {%r3182, %r3181};
	st.local.v2.b32 	[%rd1+12176], {%r3184, %r3183};
	st.local.v2.b32 	[%rd1+12184], {%r3186, %r3185};
	st.local.v2.b32 	[%rd1+12192], {%r3188, %r3187};
	st.local.v2.b32 	[%rd1+12200], {%r3190, %r3189};
	st.local.v2.b32 	[%rd1+12208], {%r3192, %r3191};
	st.local.v2.b32 	[%rd1+12216], {%r3194, %r3193};
	st.local.v2.b32 	[%rd1+12224], {%r3196, %r3195};
	st.local.v2.b32 	[%rd1+12232], {%r3198, %r3197};
	st.local.v2.b32 	[%rd1+12240], {%r3200, %r3199};
	st.local.v2.b32 	[%rd1+12248], {%r3202, %r3201};
	st.local.v2.b32 	[%rd1+12256], {%r3204, %r3203};
	st.local.v2.b32 	[%rd1+12264], {%r3206, %r3205};
	st.local.v2.b32 	[%rd1+12272], {%r3208, %r3207};
	st.local.v2.b32 	[%rd1+12280], {%r3210, %r3209};
	st.local.v2.b32 	[%rd1+12288], {%r3212, %r3211};
	st.local.v2.b32 	[%rd1+12296], {%r3214, %r3213};
	mov.b32 	%r3818, 0;
$L__BB0_119:
	sub.s32 	%r139, 256, %r3818;
	sub.s32 	%r3215, 255, %r3818;
	and.b32  	%r3216, %r139, %r3215;
	setp.eq.s32 	%p72, %r3216, 0;
	@%p72 bra 	$L__BB0_121;
$L__BB0_120:
	mad.lo.s64 	%rd822, %rd1033, 25214903917, 11;
	and.b64  	%rd1033, %rd822, 281474976710655;
	shr.u64 	%rd823, %rd1033, 17;
	cvt.u32.u64 	%r3217, %rd823;
	rem.u32 	%r3819, %r3217, %r139;
	sub.s32 	%r3218, %r139, %r3819;
	add.s32 	%r3219, %r3218, %r3217;
	setp.lt.s32 	%p73, %r3219, 1;
	@%p73 bra 	$L__BB0_120;
	bra.uni 	$L__BB0_122;
$L__BB0_121:
	cvt.u64.u32 	%rd824, %r139;
	mad.lo.s64 	%rd825, %rd1033, 25214903917, 11;
	and.b64  	%rd1033, %rd825, 281474976710655;
	shr.u64 	%rd826, %rd1033, 17;
	mul.lo.s64 	%rd827, %rd826, %rd824;
	shr.u64 	%rd828, %rd827, 31;
	cvt.u32.u64 	%r3819, %rd828;
$L__BB0_122:
	add.s32 	%r3220, %r3819, %r3818;
	cvt.u64.u32 	%rd829, %r3818;
	add.s64 	%rd830, %rd1, %rd829;
	ld.local.u8 	%rs45, [%rd830+11792];
	cvt.u64.u32 	%rd831, %r3220;
	add.s64 	%rd832, %rd1, %rd831;
	ld.local.u8 	%rs46, [%rd832+11792];
	st.local.u8 	[%rd830+11792], %rs46;
	st.local.u8 	[%rd832+11792], %rs45;
	add.s32 	%r3818, %r3818, 1;
	setp.ne.s32 	%p74, %r3818, 256;
	@%p74 bra 	$L__BB0_119;
	ld.local.v2.b32 	{%r3222, %r3223}, [%rd1+11792];
	st.local.v2.b32 	[%rd1+12048], {%r3222, %r3223};
	ld.local.v2.b32 	{%r3224, %r3225}, [%rd1+11800];
	st.local.v2.b32 	[%rd1+12056], {%r3224, %r3225};
	ld.local.v2.b32 	{%r3226, %r3227}, [%rd1+11808];
	st.local.v2.b32 	[%rd1+12064], {%r3226, %r3227};
	ld.local.v2.b32 	{%r3228, %r3229}, [%rd1+11816];
	st.local.v2.b32 	[%rd1+12072], {%r3228, %r3229};
	ld.local.v2.b32 	{%r3230, %r3231}, [%rd1+11824];
	st.local.v2.b32 	[%rd1+12080], {%r3230, %r3231};
	ld.local.v2.b32 	{%r3232, %r3233}, [%rd1+11832];
	st.local.v2.b32 	[%rd1+12088], {%r3232, %r3233};
	ld.local.v2.b32 	{%r3234, %r3235}, [%rd1+11840];
	st.local.v2.b32 	[%rd1+12096], {%r3234, %r3235};
	ld.local.v2.b32 	{%r3236, %r3237}, [%rd1+11848];
	st.local.v2.b32 	[%rd1+12104], {%r3236, %r3237};
	ld.local.v2.b32 	{%r3238, %r3239}, [%rd1+11856];
	st.local.v2.b32 	[%rd1+12112], {%r3238, %r3239};
	ld.local.v2.b32 	{%r3240, %r3241}, [%rd1+11864];
	st.local.v2.b32 	[%rd1+12120], {%r3240, %r3241};
	ld.local.v2.b32 	{%r3242, %r3243}, [%rd1+11872];
	st.local.v2.b32 	[%rd1+12128], {%r3242, %r3243};
	ld.local.v2.b32 	{%r3244, %r3245}, [%rd1+11880];
	st.local.v2.b32 	[%rd1+12136], {%r3244, %r3245};
	ld.local.v2.b32 	{%r3246, %r3247}, [%rd1+11888];
	st.local.v2.b32 	[%rd1+12144], {%r3246, %r3247};
	ld.local.v2.b32 	{%r3248, %r3249}, [%rd1+11896];
	st.local.v2.b32 	[%rd1+12152], {%r3248, %r3249};
	ld.local.v2.b32 	{%r3250, %r3251}, [%rd1+11904];
	st.local.v2.b32 	[%rd1+12160], {%r3250, %r3251};
	ld.local.v2.b32 	{%r3252, %r3253}, [%rd1+11912];
	st.local.v2.b32 	[%rd1+12168], {%r3252, %r3253};
	ld.local.v2.b32 	{%r3254, %r3255}, [%rd1+11920];
	st.local.v2.b32 	[%rd1+12176], {%r3254, %r3255};
	ld.local.v2.b32 	{%r3256, %r3257}, [%rd1+11928];
	st.local.v2.b32 	[%rd1+12184], {%r3256, %r3257};
	ld.local.v2.b32 	{%r3258, %r3259}, [%rd1+11936];
	st.local.v2.b32 	[%rd1+12192], {%r3258, %r3259};
	ld.local.v2.b32 	{%r3260, %r3261}, [%rd1+11944];
	st.local.v2.b32 	[%rd1+12200], {%r3260, %r3261};
	ld.local.v2.b32 	{%r3262, %r3263}, [%rd1+11952];
	st.local.v2.b32 	[%rd1+12208], {%r3262, %r3263};
	ld.local.v2.b32 	{%r3264, %r3265}, [%rd1+11960];
	st.local.v2.b32 	[%rd1+12216], {%r3264, %r3265};
	ld.local.v2.b32 	{%r3266, %r3267}, [%rd1+11968];
	st.local.v2.b32 	[%rd1+12224], {%r3266, %r3267};
	ld.local.v2.b32 	{%r3268, %r3269}, [%rd1+11976];
	st.local.v2.b32 	[%rd1+12232], {%r3268, %r3269};
	ld.local.v2.b32 	{%r3270, %r3271}, [%rd1+11984];
	st.local.v2.b32 	[%rd1+12240], {%r3270, %r3271};
	ld.local.v2.b32 	{%r3272, %r3273}, [%rd1+11992];
	st.local.v2.b32 	[%rd1+12248], {%r3272, %r3273};
	ld.local.v2.b32 	{%r3274, %r3275}, [%rd1+12000];
	st.local.v2.b32 	[%rd1+12256], {%r3274, %r3275};
	ld.local.v2.b32 	{%r3276, %r3277}, [%rd1+12008];
	st.local.v2.b32 	[%rd1+12264], {%r3276, %r3277};
	ld.local.v2.b32 	{%r3278, %r3279}, [%rd1+12016];
	st.local.v2.b32 	[%rd1+12272], {%r3278, %r3279};
	ld.local.v2.b32 	{%r3280, %r3281}, [%rd1+12024];
	st.local.v2.b32 	[%rd1+12280], {%r3280, %r3281};
	ld.local.v2.b32 	{%r3282, %r3283}, [%rd1+12032];
	st.local.v2.b32 	[%rd1+12288], {%r3282, %r3283};
	ld.local.v2.b32 	{%r3284, %r3285}, [%rd1+12040];
	st.local.v2.b32 	[%rd1+12296], {%r3284, %r3285};
	mad.lo.s64 	%rd833, %rd1033, 806876925344, 352;
	and.b64  	%rd834, %rd833, 9007199120523264;
	mad.lo.s64 	%rd835, %rd1033, 8602081037417187945, 277363943098;
	shr.u64 	%rd836, %rd835, 21;
	and.b64  	%rd837, %rd836, 134217727;
	or.b64  	%rd838, %rd837, %rd834;
	cvt.rn.f64.u64 	%fd212, %rd838;
	mul.f64 	%fd213, %fd212, 0d3CA0000000000000;
	mul.f64 	%fd214, %fd213, 0d4070000000000000;
	st.local.f64 	[%rd1+12840], %fd214;
	mad.lo.s64 	%rd839, %rd1033, 1736862336005215904, 2666505958129870752;
	and.b64  	%rd840, %rd839, 9007199120523264;
	mad.lo.s64 	%rd841, %rd1033, 5985058416696778513, -8542997297661424380;
	shr.u64 	%rd842, %rd841, 21;
	and.b64  	%rd843, %rd842, 134217727;
	or.b64  	%rd844, %rd843, %rd840;
	cvt.rn.f64.u64 	%fd215, %rd844;
	mul.f64 	%fd216, %fd215, 0d3CA0000000000000;
	mul.f64 	%fd217, %fd216, 0d4070000000000000;
	st.local.f64 	[%rd1+12848], %fd217;
	mad.lo.s64 	%rd845, %rd1033, 8074320948992935840, 7136985854854846432;
	and.b64  	%rd846, %rd845, 9007199120523264;
	mad.lo.s64 	%rd847, %rd1033, 3291645168302270457, 7610264652607923550;
	and.b64  	%rd1036, %rd847, 281474976710655;
	shr.u64 	%rd848, %rd1036, 21;
	or.b64  	%rd849, %rd848, %rd846;
	cvt.rn.f64.u64 	%fd218, %rd849;
	mul.f64 	%fd219, %fd218, 0d3CA0000000000000;
	mul.f64 	%fd220, %fd219, 0d4070000000000000;
	st.local.f64 	[%rd1+12856], %fd220;
	mov.b32 	%r3286, 117835012;
	mov.b32 	%r3287, 50462976;
	st.local.v2.b32 	[%rd1+12328], {%r3287, %r3286};
	mov.b32 	%r3288, 252579084;
	mov.b32 	%r3289, 185207048;
	st.local.v2.b32 	[%rd1+12336], {%r3289, %r3288};
	mov.b32 	%r3290, 387323156;
	mov.b32 	%r3291, 319951120;
	st.local.v2.b32 	[%rd1+12344], {%r3291, %r3290};
	mov.b32 	%r3292, 522067228;
	mov.b32 	%r3293, 454695192;
	st.local.v2.b32 	[%rd1+12352], {%r3293, %r3292};
	mov.b32 	%r3294, 656811300;
	mov.b32 	%r3295, 589439264;
	st.local.v2.b32 	[%rd1+12360], {%r3295, %r3294};
	mov.b32 	%r3296, 791555372;
	mov.b32 	%r3297, 724183336;
	st.local.v2.b32 	[%rd1+12368], {%r3297, %r3296};
	mov.b32 	%r3298, 926299444;
	mov.b32 	%r3299, 858927408;
	st.local.v2.b32 	[%rd1+12376], {%r3299, %r3298};
	mov.b32 	%r3300, 1061043516;
	mov.b32 	%r3301, 993671480;
	st.local.v2.b32 	[%rd1+12384], {%r3301, %r3300};
	mov.b32 	%r3302, 1195787588;
	mov.b32 	%r3303, 1128415552;
	st.local.v2.b32 	[%rd1+12392], {%r3303, %r3302};
	mov.b32 	%r3304, 1330531660;
	mov.b32 	%r3305, 1263159624;
	st.local.v2.b32 	[%rd1+12400], {%r3305, %r3304};
	mov.b32 	%r3306, 1465275732;
	mov.b32 	%r3307, 1397903696;
	st.local.v2.b32 	[%rd1+12408], {%r3307, %r3306};
	mov.b32 	%r3308, 1600019804;
	mov.b32 	%r3309, 1532647768;
	st.local.v2.b32 	[%rd1+12416], {%r3309, %r3308};
	mov.b32 	%r3310, 1734763876;
	mov.b32 	%r3311, 1667391840;
	st.local.v2.b32 	[%rd1+12424], {%r3311, %r3310};
	mov.b32 	%r3312, 1869507948;
	mov.b32 	%r3313, 1802135912;
	st.local.v2.b32 	[%rd1+12432], {%r3313, %r3312};
	mov.b32 	%r3314, 2004252020;
	mov.b32 	%r3315, 1936879984;
	st.local.v2.b32 	[%rd1+12440], {%r3315, %r3314};
	mov.b32 	%r3316, 2138996092;
	mov.b32 	%r3317, 2071624056;
	st.local.v2.b32 	[%rd1+12448], {%r3317, %r3316};
	mov.b32 	%r3318, -2021227132;
	mov.b32 	%r3319, -2088599168;
	st.local.v2.b32 	[%rd1+12456], {%r3319, %r3318};
	mov.b32 	%r3320, -1886483060;
	mov.b32 	%r3321, -1953855096;
	st.local.v2.b32 	[%rd1+12464], {%r3321, %r3320};
	mov.b32 	%r3322, -1751738988;
	mov.b32 	%r3323, -1819111024;
	st.local.v2.b32 	[%rd1+12472], {%r3323, %r3322};
	mov.b32 	%r3324, -1616994916;
	mov.b32 	%r3325, -1684366952;
	st.local.v2.b32 	[%rd1+12480], {%r3325, %r3324};
	mov.b32 	%r3326, -1482250844;
	mov.b32 	%r3327, -1549622880;
	st.local.v2.b32 	[%rd1+12488], {%r3327, %r3326};
	mov.b32 	%r3328, -1347506772;
	mov.b32 	%r3329, -1414878808;
	st.local.v2.b32 	[%rd1+12496], {%r3329, %r3328};
	mov.b32 	%r3330, -1212762700;
	mov.b32 	%r3331, -1280134736;
	st.local.v2.b32 	[%rd1+12504], {%r3331, %r3330};
	mov.b32 	%r3332, -1078018628;
	mov.b32 	%r3333, -1145390664;
	st.local.v2.b32 	[%rd1+12512], {%r3333, %r3332};
	mov.b32 	%r3334, -943274556;
	mov.b32 	%r3335, -1010646592;
	st.local.v2.b32 	[%rd1+12520], {%r3335, %r3334};
	mov.b32 	%r3336, -808530484;
	mov.b32 	%r3337, -875902520;
	st.local.v2.b32 	[%rd1+12528], {%r3337, %r3336};
	mov.b32 	%r3338, -673786412;
	mov.b32 	%r3339, -741158448;
	st.local.v2.b32 	[%rd1+12536], {%r3339, %r3338};
	mov.b32 	%r3340, -539042340;
	mov.b32 	%r3341, -606414376;
	st.local.v2.b32 	[%rd1+12544], {%r3341, %r3340};
	mov.b32 	%r3342, -404298268;
	mov.b32 	%r3343, -471670304;
	st.local.v2.b32 	[%rd1+12552], {%r3343, %r3342};
	mov.b32 	%r3344, -269554196;
	mov.b32 	%r3345, -336926232;
	st.local.v2.b32 	[%rd1+12560], {%r3345, %r3344};
	mov.b32 	%r3346, -134810124;
	mov.b32 	%r3347, -202182160;
	st.local.v2.b32 	[%rd1+12568], {%r3347, %r3346};
	mov.b32 	%r3348, -66052;
	mov.b32 	%r3349, -67438088;
	st.local.v2.b32 	[%rd1+12576], {%r3349, %r3348};
	st.local.v2.b32 	[%rd1+12584], {%r3287, %r3286};
	st.local.v2.b32 	[%rd1+12592], {%r3289, %r3288};
	st.local.v2.b32 	[%rd1+12600], {%r3291, %r3290};
	st.local.v2.b32 	[%rd1+12608], {%r3293, %r3292};
	st.local.v2.b32 	[%rd1+12616], {%r3295, %r3294};
	st.local.v2.b32 	[%rd1+12624], {%r3297, %r3296};
	st.local.v2.b32 	[%rd1+12632], {%r3299, %r3298};
	st.local.v2.b32 	[%rd1+12640], {%r3301, %r3300};
	st.local.v2.b32 	[%rd1+12648], {%r3303, %r3302};
	st.local.v2.b32 	[%rd1+12656], {%r3305, %r3304};
	st.local.v2.b32 	[%rd1+12664], {%r3307, %r3306};
	st.local.v2.b32 	[%rd1+12672], {%r3309, %r3308};
	st.local.v2.b32 	[%rd1+12680], {%r3311, %r3310};
	st.local.v2.b32 	[%rd1+12688], {%r3313, %r3312};
	st.local.v2.b32 	[%rd1+12696], {%r3315, %r3314};
	st.local.v2.b32 	[%rd1+12704], {%r3317, %r3316};
	st.local.v2.b32 	[%rd1+12712], {%r3319, %r3318};
	st.local.v2.b32 	[%rd1+12720], {%r3321, %r3320};
	st.local.v2.b32 	[%rd1+12728], {%r3323, %r3322};
	st.local.v2.b32 	[%rd1+12736], {%r3325, %r3324};
	st.local.v2.b32 	[%rd1+12744], {%r3327, %r3326};
	st.local.v2.b32 	[%rd1+12752], {%r3329, %r3328};
	st.local.v2.b32 	[%rd1+12760], {%r3331, %r3330};
	st.local.v2.b32 	[%rd1+12768], {%r3333, %r3332};
	st.local.v2.b32 	[%rd1+12776], {%r3335, %r3334};
	st.local.v2.b32 	[%rd1+12784], {%r3337, %r3336};
	st.local.v2.b32 	[%rd1+12792], {%r3339, %r3338};
	st.local.v2.b32 	[%rd1+12800], {%r3341, %r3340};
	st.local.v2.b32 	[%rd1+12808], {%r3343, %r3342};
	st.local.v2.b32 	[%rd1+12816], {%r3345, %r3344};
	st.local.v2.b32 	[%rd1+12824], {%r3347, %r3346};
	st.local.v2.b32 	[%rd1+12832], {%r3349, %r3348};
	mov.b32 	%r3820, 0;
$L__BB0_124:
	sub.s32 	%r145, 256, %r3820;
	sub.s32 	%r3350, 255, %r3820;
	and.b32  	%r3351, %r145, %r3350;
	setp.eq.s32 	%p75, %r3351, 0;
	@%p75 bra 	$L__BB0_126;
$L__BB0_125:
	mad.lo.s64 	%rd850, %rd1036, 25214903917, 11;
	and.b64  	%rd1036, %rd850, 281474976710655;
	shr.u64 	%rd851, %rd1036, 17;
	cvt.u32.u64 	%r3352, %rd851;
	rem.u32 	%r3821, %r3352, %r145;
	sub.s32 	%r3353, %r145, %r3821;
	add.s32 	%r3354, %r3353, %r3352;
	setp.lt.s32 	%p76, %r3354, 1;
	@%p76 bra 	$L__BB0_125;
	bra.uni 	$L__BB0_127;
$L__BB0_126:
	cvt.u64.u32 	%rd852, %r145;
	mad.lo.s64 	%rd853, %rd1036, 25214903917, 11;
	and.b64  	%rd1036, %rd853, 281474976710655;
	shr.u64 	%rd854, %rd1036, 17;
	mul.lo.s64 	%rd855, %rd854, %rd852;
	shr.u64 	%rd856, %rd855, 31;
	cvt.u32.u64 	%r3821, %rd856;
$L__BB0_127:
	add.s32 	%r3355, %r3821, %r3820;
	cvt.u64.u32 	%rd857, %r3820;
	add.s64 	%rd858, %rd1, %rd857;
	ld.local.u8 	%rs47, [%rd858+12328];
	cvt.u64.u32 	%rd859, %r3355;
	add.s64 	%rd860, %rd1, %rd859;
	ld.local.u8 	%rs48, [%rd860+12328];
	st.local.u8 	[%rd858+12328], %rs48;
	st.local.u8 	[%rd860+12328], %rs47;
	add.s32 	%r3820, %r3820, 1;
	setp.ne.s32 	%p77, %r3820, 256;
	@%p77 bra 	$L__BB0_124;
	ld.local.v2.b32 	{%r3357, %r3358}, [%rd1+12328];
	st.local.v2.b32 	[%rd1+12584], {%r3357, %r3358};
	ld.local.v2.b32 	{%r3359, %r3360}, [%rd1+12336];
	st.local.v2.b32 	[%rd1+12592], {%r3359, %r3360};
	ld.local.v2.b32 	{%r3361, %r3362}, [%rd1+12344];
	st.local.v2.b32 	[%rd1+12600], {%r3361, %r3362};
	ld.local.v2.b32 	{%r3363, %r3364}, [%rd1+12352];
	st.local.v2.b32 	[%rd1+12608], {%r3363, %r3364};
	ld.local.v2.b32 	{%r3365, %r3366}, [%rd1+12360];
	st.local.v2.b32 	[%rd1+12616], {%r3365, %r3366};
	ld.local.v2.b32 	{%r3367, %r3368}, [%rd1+12368];
	st.local.v2.b32 	[%rd1+12624], {%r3367, %r3368};
	ld.local.v2.b32 	{%r3369, %r3370}, [%rd1+12376];
	st.local.v2.b32 	[%rd1+12632], {%r3369, %r3370};
	ld.local.v2.b32 	{%r3371, %r3372}, [%rd1+12384];
	st.local.v2.b32 	[%rd1+12640], {%r3371, %r3372};
	ld.local.v2.b32 	{%r3373, %r3374}, [%rd1+12392];
	st.local.v2.b32 	[%rd1+12648], {%r3373, %r3374};
	ld.local.v2.b32 	{%r3375, %r3376}, [%rd1+12400];
	st.local.v2.b32 	[%rd1+12656], {%r3375, %r3376};
	ld.local.v2.b32 	{%r3377, %r3378}, [%rd1+12408];
	st.local.v2.b32 	[%rd1+12664], {%r3377, %r3378};
	ld.local.v2.b32 	{%r3379, %r3380}, [%rd1+12416];
	st.local.v2.b32 	[%rd1+12672], {%r3379, %r3380};
	ld.local.v2.b32 	{%r3381, %r3382}, [%rd1+12424];
	st.local.v2.b32 	[%rd1+12680], {%r3381, %r3382};
	ld.local.v2.b32 	{%r3383, %r3384}, [%rd1+12432];
	st.local.v2.b32 	[%rd1+12688], {%r3383, %r3384};
	ld.local.v2.b32 	{%r3385, %r3386}, [%rd1+12440];
	st.local.v2.b32 	[%rd1+12696], {%r3385, %r3386};
	ld.local.v2.b32 	{%r3387, %r3388}, [%rd1+12448];
	st.local.v2.b32 	[%rd1+12704], {%r3387, %r3388};
	ld.local.v2.b32 	{%r3389, %r3390}, [%rd1+12456];
	st.local.v2.b32 	[%rd1+12712], {%r3389, %r3390};
	ld.local.v2.b32 	{%r3391, %r3392}, [%rd1+12464];
	st.local.v2.b32 	[%rd1+12720], {%r3391, %r3392};
	ld.local.v2.b32 	{%r3393, %r3394}, [%rd1+12472];
	st.local.v2.b32 	[%rd1+12728], {%r3393, %r3394};
	ld.local.v2.b32 	{%r3395, %r3396}, [%rd1+12480];
	st.local.v2.b32 	[%rd1+12736], {%r3395, %r3396};
	ld.local.v2.b32 	{%r3397, %r3398}, [%rd1+12488];
	st.local.v2.b32 	[%rd1+12744], {%r3397, %r3398};
	ld.local.v2.b32 	{%r3399, %r3400}, [%rd1+12496];
	st.local.v2.b32 	[%rd1+12752], {%r3399, %r3400};
	ld.local.v2.b32 	{%r3401, %r3402}, [%rd1+12504];
	st.local.v2.b32 	[%rd1+12760], {%r3401, %r3402};
	ld.local.v2.b32 	{%r3403, %r3404}, [%rd1+12512];
	st.local.v2.b32 	[%rd1+12768], {%r3403, %r3404};
	ld.local.v2.b32 	{%r3405, %r3406}, [%rd1+12520];
	st.local.v2.b32 	[%rd1+12776], {%r3405, %r3406};
	ld.local.v2.b32 	{%r3407, %r3408}, [%rd1+12528];
	st.local.v2.b32 	[%rd1+12784], {%r3407, %r3408};
	ld.local.v2.b32 	{%r3409, %r3410}, [%rd1+12536];
	st.local.v2.b32 	[%rd1+12792], {%r3409, %r3410};
	ld.local.v2.b32 	{%r3411, %r3412}, [%rd1+12544];
	st.local.v2.b32 	[%rd1+12800], {%r3411, %r3412};
	ld.local.v2.b32 	{%r3413, %r3414}, [%rd1+12552];
	st.local.v2.b32 	[%rd1+12808], {%r3413, %r3414};
	ld.local.v2.b32 	{%r3415, %r3416}, [%rd1+12560];
	st.local.v2.b32 	[%rd1+12816], {%r3415, %r3416};
	ld.local.v2.b32 	{%r3417, %r3418}, [%rd1+12568];
	st.local.v2.b32 	[%rd1+12824], {%r3417, %r3418};
	ld.local.v2.b32 	{%r3419, %r3420}, [%rd1+12576];
	st.local.v2.b32 	[%rd1+12832], {%r3419, %r3420};
	mad.lo.s64 	%rd861, %rd1036, 806876925344, 352;
	and.b64  	%rd862, %rd861, 9007199120523264;
	mad.lo.s64 	%rd863, %rd1036, 8602081037417187945, 277363943098;
	shr.u64 	%rd864, %rd863, 21;
	and.b64  	%rd865, %rd864, 134217727;
	or.b64  	%rd866, %rd865, %rd862;
	cvt.rn.f64.u64 	%fd221, %rd866;
	mul.f64 	%fd222, %fd221, 0d3CA0000000000000;
	mul.f64 	%fd223, %fd222, 0d4070000000000000;
	st.local.f64 	[%rd1+13376], %fd223;
	mad.lo.s64 	%rd867, %rd1036, 1736862336005215904, 2666505958129870752;
	and.b64  	%rd868, %rd867, 9007199120523264;
	mad.lo.s64 	%rd869, %rd1036, 5985058416696778513, -8542997297661424380;
	shr.u64 	%rd870, %rd869, 21;
	and.b64  	%rd871, %rd870, 134217727;
	or.b64  	%rd872, %rd871, %rd868;
	cvt.rn.f64.u64 	%fd224, %rd872;
	mul.f64 	%fd225, %fd224, 0d3CA0000000000000;
	mul.f64 	%fd226, %fd225, 0d4070000000000000;
	st.local.f64 	[%rd1+13384], %fd226;
	mad.lo.s64 	%rd873, %rd1036, 8074320948992935840, 7136985854854846432;
	and.b64  	%rd874, %rd873, 9007199120523264;
	mad.lo.s64 	%rd875, %rd1036, 3291645168302270457, 7610264652607923550;
	and.b64  	%rd1039, %rd875, 281474976710655;
	shr.u64 	%rd876, %rd1039, 21;
	or.b64  	%rd877, %rd876, %rd874;
	cvt.rn.f64.u64 	%fd227, %rd877;
	mul.f64 	%fd228, %fd227, 0d3CA0000000000000;
	mul.f64 	%fd229, %fd228, 0d4070000000000000;
	st.local.f64 	[%rd1+13392], %fd229;
	mov.b32 	%r3421, 117835012;
	mov.b32 	%r3422, 50462976;
	st.local.v2.b32 	[%rd1+12864], {%r3422, %r3421};
	mov.b32 	%r3423, 252579084;
	mov.b32 	%r3424, 185207048;
	st.local.v2.b32 	[%rd1+12872], {%r3424, %r3423};
	mov.b32 	%r3425, 387323156;
	mov.b32 	%r3426, 319951120;
	st.local.v2.b32 	[%rd1+12880], {%r3426, %r3425};
	mov.b32 	%r3427, 522067228;
	mov.b32 	%r3428, 454695192;
	st.local.v2.b32 	[%rd1+12888], {%r3428, %r3427};
	mov.b32 	%r3429, 656811300;
	mov.b32 	%r3430, 589439264;
	st.local.v2.b32 	[%rd1+12896], {%r3430, %r3429};
	mov.b32 	%r3431, 791555372;
	mov.b32 	%r3432, 724183336;
	st.local.v2.b32 	[%rd1+12904], {%r3432, %r3431};
	mov.b32 	%r3433, 926299444;
	mov.b32 	%r3434, 858927408;
	st.local.v2.b32 	[%rd1+12912], {%r3434, %r3433};
	mov.b32 	%r3435, 1061043516;
	mov.b32 	%r3436, 993671480;
	st.local.v2.b32 	[%rd1+12920], {%r3436, %r3435};
	mov.b32 	%r3437, 1195787588;
	mov.b32 	%r3438, 1128415552;
	st.local.v2.b32 	[%rd1+12928], {%r3438, %r3437};
	mov.b32 	%r3439, 1330531660;
	mov.b32 	%r3440, 1263159624;
	st.local.v2.b32 	[%rd1+12936], {%r3440, %r3439};
	mov.b32 	%r3441, 1465275732;
	mov.b32 	%r3442, 1397903696;
	st.local.v2.b32 	[%rd1+12944], {%r3442, %r3441};
	mov.b32 	%r3443, 1600019804;
	mov.b32 	%r3444, 1532647768;
	st.local.v2.b32 	[%rd1+12952], {%r3444, %r3443};
	mov.b32 	%r3445, 1734763876;
	mov.b32 	%r3446, 1667391840;
	st.local.v2.b32 	[%rd1+12960], {%r3446, %r3445};
	mov.b32 	%r3447, 1869507948;
	mov.b32 	%r3448, 1802135912;
	st.local.v2.b32 	[%rd1+12968], {%r3448, %r3447};
	mov.b32 	%r3449, 2004252020;
	mov.b32 	%r3450, 1936879984;
	st.local.v2.b32 	[%rd1+12976], {%r3450, %r3449};
	mov.b32 	%r3451, 2138996092;
	mov.b32 	%r3452, 2071624056;
	st.local.v2.b32 	[%rd1+12984], {%r3452, %r3451};
	mov.b32 	%r3453, -2021227132;
	mov.b32 	%r3454, -2088599168;
	st.local.v2.b32 	[%rd1+12992], {%r3454, %r3453};
	mov.b32 	%r3455, -1886483060;
	mov.b32 	%r3456, -1953855096;
	st.local.v2.b32 	[%rd1+13000], {%r3456, %r3455};
	mov.b32 	%r3457, -1751738988;
	mov.b32 	%r3458, -1819111024;
	st.local.v2.b32 	[%rd1+13008], {%r3458, %r3457};
	mov.b32 	%r3459, -1616994916;
	mov.b32 	%r3460, -1684366952;
	st.local.v2.b32 	[%rd1+13016], {%r3460, %r3459};
	mov.b32 	%r3461, -1482250844;
	mov.b32 	%r3462, -1549622880;
	st.local.v2.b32 	[%rd1+13024], {%r3462, %r3461};
	mov.b32 	%r3463, -1347506772;
	mov.b32 	%r3464, -1414878808;
	st.local.v2.b32 	[%rd1+13032], {%r3464, %r3463};
	mov.b32 	%r3465, -1212762700;
	mov.b32 	%r3466, -1280134736;
	st.local.v2.b32 	[%rd1+13040], {%r3466, %r3465};
	mov.b32 	%r3467, -1078018628;
	mov.b32 	%r3468, -1145390664;
	st.local.v2.b32 	[%rd1+13048], {%r3468, %r3467};
	mov.b32 	%r3469, -943274556;
	mov.b32 	%r3470, -1010646592;
	st.local.v2.b32 	[%rd1+13056], {%r3470, %r3469};
	mov.b32 	%r3471, -808530484;
	mov.b32 	%r3472, -875902520;
	st.local.v2.b32 	[%rd1+13064], {%r3472, %r3471};
	mov.b32 	%r3473, -673786412;
	mov.b32 	%r3474, -741158448;
	st.local.v2.b32 	[%rd1+13072], {%r3474, %r3473};
	mov.b32 	%r3475, -539042340;
	mov.b32 	%r3476, -606414376;
	st.local.v2.b32 	[%rd1+13080], {%r3476, %r3475};
	mov.b32 	%r3477, -404298268;
	mov.b32 	%r3478, -471670304;
	st.local.v2.b32 	[%rd1+13088], {%r3478, %r3477};
	mov.b32 	%r3479, -269554196;
	mov.b32 	%r3480, -336926232;
	st.local.v2.b32 	[%rd1+13096], {%r3480, %r3479};
	mov.b32 	%r3481, -134810124;
	mov.b32 	%r3482, -202182160;
	st.local.v2.b32 	[%rd1+13104], {%r3482, %r3481};
	mov.b32 	%r3483, -66052;
	mov.b32 	%r3484, -67438088;
	st.local.v2.b32 	[%rd1+13112], {%r3484, %r3483};
	st.local.v2.b32 	[%rd1+13120], {%r3422, %r3421};
	st.local.v2.b32 	[%rd1+13128], {%r3424, %r3423};
	st.local.v2.b32 	[%rd1+13136], {%r3426, %r3425};
	st.local.v2.b32 	[%rd1+13144], {%r3428, %r3427};
	st.local.v2.b32 	[%rd1+13152], {%r3430, %r3429};
	st.local.v2.b32 	[%rd1+13160], {%r3432, %r3431};
	st.local.v2.b32 	[%rd1+13168], {%r3434, %r3433};
	st.local.v2.b32 	[%rd1+13176], {%r3436, %r3435};
	st.local.v2.b32 	[%rd1+13184], {%r3438, %r3437};
	st.local.v2.b32 	[%rd1+13192], {%r3440, %r3439};
	st.local.v2.b32 	[%rd1+13200], {%r3442, %r3441};
	st.local.v2.b32 	[%rd1+13208], {%r3444, %r3443};
	st.local.v2.b32 	[%rd1+13216], {%r3446, %r3445};
	st.local.v2.b32 	[%rd1+13224], {%r3448, %r3447};
	st.local.v2.b32 	[%rd1+13232], {%r3450, %r3449};
	st.local.v2.b32 	[%rd1+13240], {%r3452, %r3451};
	st.local.v2.b32 	[%rd1+13248], {%r3454, %r3453};
	st.local.v2.b32 	[%rd1+13256], {%r3456, %r3455};
	st.local.v2.b32 	[%rd1+13264], {%r3458, %r3457};
	st.local.v2.b32 	[%rd1+13272], {%r3460, %r3459};
	st.local.v2.b32 	[%rd1+13280], {%r3462, %r3461};
	st.local.v2.b32 	[%rd1+13288], {%r3464, %r3463};
	st.local.v2.b32 	[%rd1+13296], {%r3466, %r3465};
	st.local.v2.b32 	[%rd1+13304], {%r3468, %r3467};
	st.local.v2.b32 	[%rd1+13312], {%r3470, %r3469};
	st.local.v2.b32 	[%rd1+13320], {%r3472, %r3471};
	st.local.v2.b32 	[%rd1+13328], {%r3474, %r3473};
	st.local.v2.b32 	[%rd1+13336], {%r3476, %r3475};
	st.local.v2.b32 	[%rd1+13344], {%r3478, %r3477};
	st.local.v2.b32 	[%rd1+13352], {%r3480, %r3479};
	st.local.v2.b32 	[%rd1+13360], {%r3482, %r3481};
	st.local.v2.b32 	[%rd1+13368], {%r3484, %r3483};
	mov.b32 	%r3822, 0;
$L__BB0_129:
	sub.s32 	%r151, 256, %r3822;
	sub.s32 	%r3485, 255, %r3822;
	and.b32  	%r3486, %r151, %r3485;
	setp.eq.s32 	%p78, %r3486, 0;
	@%p78 bra 	$L__BB0_131;
$L__BB0_130:
	mad.lo.s64 	%rd878, %rd1039, 25214903917, 11;
	and.b64  	%rd1039, %rd878, 281474976710655;
	shr.u64 	%rd879, %rd1039, 17;
	cvt.u32.u64 	%r3487, %rd879;
	rem.u32 	%r3823, %r3487, %r151;
	sub.s32 	%r3488, %r151, %r3823;
	add.s32 	%r3489, %r3488, %r3487;
	setp.lt.s32 	%p79, %r3489, 1;
	@%p79 bra 	$L__BB0_130;
	bra.uni 	$L__BB0_132;
$L__BB0_131:
	cvt.u64.u32 	%rd880, %r151;
	mad.lo.s64 	%rd881, %rd1039, 25214903917, 11;
	and.b64  	%rd1039, %rd881, 281474976710655;
	shr.u64 	%rd882, %rd1039, 17;
	mul.lo.s64 	%rd883, %rd882, %rd880;
	shr.u64 	%rd884, %rd883, 31;
	cvt.u32.u64 	%r3823, %rd884;
$L__BB0_132:
	add.s32 	%r3490, %r3823, %r3822;
	cvt.u64.u32 	%rd885, %r3822;
	add.s64 	%rd886, %rd1, %rd885;
	ld.local.u8 	%rs49, [%rd886+12864];
	cvt.u64.u32 	%rd887, %r3490;
	add.s64 	%rd888, %rd1, %rd887;
	ld.local.u8 	%rs50, [%rd888+12864];
	st.local.u8 	[%rd886+12864], %rs50;
	st.local.u8 	[%rd888+12864], %rs49;
	add.s32 	%r3822, %r3822, 1;
	setp.ne.s32 	%p80, %r3822, 256;
	@%p80 bra 	$L__BB0_129;
	ld.local.v2.b32 	{%r3492, %r3493}, [%rd1+12864];
	st.local.v2.b32 	[%rd1+13120], {%r3492, %r3493};
	ld.local.v2.b32 	{%r3494, %r3495}, [%rd1+12872];
	st.local.v2.b32 	[%rd1+13128], {%r3494, %r3495};
	ld.local.v2.b32 	{%r3496, %r3497}, [%rd1+12880];
	st.local.v2.b32 	[%rd1+13136], {%r3496, %r3497};
	ld.local.v2.b32 	{%r3498, %r3499}, [%rd1+12888];
	st.local.v2.b32 	[%rd1+13144], {%r3498, %r3499};
	ld.local.v2.b32 	{%r3500, %r3501}, [%rd1+12896];
	st.local.v2.b32 	[%rd1+13152], {%r3500, %r3501};
	ld.local.v2.b32 	{%r3502, %r3503}, [%rd1+12904];
	st.local.v2.b32 	[%rd1+13160], {%r3502, %r3503};
	ld.local.v2.b32 	{%r3504, %r3505}, [%rd1+12912];
	st.local.v2.b32 	[%rd1+13168], {%r3504, %r3505};
	ld.local.v2.b32 	{%r3506, %r3507}, [%rd1+12920];
	st.local.v2.b32 	[%rd1+13176], {%r3506, %r3507};
	ld.local.v2.b32 	{%r3508, %r3509}, [%rd1+12928];
	st.local.v2.b32 	[%rd1+13184], {%r3508, %r3509};
	ld.local.v2.b32 	{%r3510, %r3511}, [%rd1+12936];
	st.local.v2.b32 	[%rd1+13192], {%r3510, %r3511};
	ld.local.v2.b32 	{%r3512, %r3513}, [%rd1+12944];
	st.local.v2.b32 	[%rd1+13200], {%r3512, %r3513};
	ld.local.v2.b32 	{%r3514, %r3515}, [%rd1+12952];
	st.local.v2.b32 	[%rd1+13208], {%r3514, %r3515};
	ld.local.v2.b32 	{%r3516, %r3517}, [%rd1+12960];
	st.local.v2.b32 	[%rd1+13216], {%r3516, %r3517};
	ld.local.v2.b32 	{%r3518, %r3519}, [%rd1+12968];
	st.local.v2.b32 	[%rd1+13224], {%r3518, %r3519};
	ld.local.v2.b32 	{%r3520, %r3521}, [%rd1+12976];
	st.local.v2.b32 	[%rd1+13232], {%r3520, %r3521};
	ld.local.v2.b32 	{%r3522, %r3523}, [%rd1+12984];
	st.local.v2.b32 	[%rd1+13240], {%r3522, %r3523};
	ld.local.v2.b32 	{%r3524, %r3525}, [%rd1+12992];
	st.local.v2.b32 	[%rd1+13248], {%r3524, %r3525};
	ld.local.v2.b32 	{%r3526, %r3527}, [%rd1+13000];
	st.local.v2.b32 	[%rd1+13256], {%r3526, %r3527};
	ld.local.v2.b32 	{%r3528, %r3529}, [%rd1+13008];
	st.local.v2.b32 	[%rd1+13264], {%r3528, %r3529};
	ld.local.v2.b32 	{%r3530, %r3531}, [%rd1+13016];
	st.local.v2.b32 	[%rd1+13272], {%r3530, %r3531};
	ld.local.v2.b32 	{%r3532, %r3533}, [%rd1+13024];
	st.local.v2.b32 	[%rd1+13280], {%r3532, %r3533};
	ld.local.v2.b32 	{%r3534, %r3535}, [%rd1+13032];
	st.local.v2.b32 	[%rd1+13288], {%r3534, %r3535};
	ld.local.v2.b32 	{%r3536, %r3537}, [%rd1+13040];
	st.local.v2.b32 	[%rd1+13296], {%r3536, %r3537};
	ld.local.v2.b32 	{%r3538, %r3539}, [%rd1+13048];
	st.local.v2.b32 	[%rd1+13304], {%r3538, %r3539};
	ld.local.v2.b32 	{%r3540, %r3541}, [%rd1+13056];
	st.local.v2.b32 	[%rd1+13312], {%r3540, %r3541};
	ld.local.v2.b32 	{%r3542, %r3543}, [%rd1+13064];
	st.local.v2.b32 	[%rd1+13320], {%r3542, %r3543};
	ld.local.v2.b32 	{%r3544, %r3545}, [%rd1+13072];
	st.local.v2.b32 	[%rd1+13328], {%r3544, %r3545};
	ld.local.v2.b32 	{%r3546, %r3547}, [%rd1+13080];
	st.local.v2.b32 	[%rd1+13336], {%r3546, %r3547};
	ld.local.v2.b32 	{%r3548, %r3549}, [%rd1+13088];
	st.local.v2.b32 	[%rd1+13344], {%r3548, %r3549};
	ld.local.v2.b32 	{%r3550, %r3551}, [%rd1+13096];
	st.local.v2.b32 	[%rd1+13352], {%r3550, %r3551};
	ld.local.v2.b32 	{%r3552, %r3553}, [%rd1+13104];
	st.local.v2.b32 	[%rd1+13360], {%r3552, %r3553};
	ld.local.v2.b32 	{%r3554, %r3555}, [%rd1+13112];
	st.local.v2.b32 	[%rd1+13368], {%r3554, %r3555};
	mad.lo.s64 	%rd889, %rd1039, 806876925344, 352;
	and.b64  	%rd890, %rd889, 9007199120523264;
	mad.lo.s64 	%rd891, %rd1039, 8602081037417187945, 277363943098;
	shr.u64 	%rd892, %rd891, 21;
	and.b64  	%rd893, %rd892, 134217727;
	or.b64  	%rd894, %rd893, %rd890;
	cvt.rn.f64.u64 	%fd230, %rd894;
	mul.f64 	%fd231, %fd230, 0d3CA0000000000000;
	mul.f64 	%fd232, %fd231, 0d4070000000000000;
	st.local.f64 	[%rd1+13912], %fd232;
	mad.lo.s64 	%rd895, %rd1039, 1736862336005215904, 2666505958129870752;
	and.b64  	%rd896, %rd895, 9007199120523264;
	mad.lo.s64 	%rd897, %rd1039, 5985058416696778513, -8542997297661424380;
	shr.u64 	%rd898, %rd897, 21;
	and.b64  	%rd899, %rd898, 134217727;
	or.b64  	%rd900, %rd899, %rd896;
	cvt.rn.f64.u64 	%fd233, %rd900;
	mul.f64 	%fd234, %fd233, 0d3CA0000000000000;
	mul.f64 	%fd235, %fd234, 0d4070000000000000;
	st.local.f64 	[%rd1+13920], %fd235;
	mad.lo.s64 	%rd901, %rd1039, 8074320948992935840, 7136985854854846432;
	and.b64  	%rd902, %rd901, 9007199120523264;
	mad.lo.s64 	%rd903, %rd1039, 3291645168302270457, 7610264652607923550;
	and.b64  	%rd1042, %rd903, 281474976710655;
	shr.u64 	%rd904, %rd1042, 21;
	or.b64  	%rd905, %rd904, %rd902;
	cvt.rn.f64.u64 	%fd236, %rd905;
	mul.f64 	%fd237, %fd236, 0d3CA0000000000000;
	mul.f64 	%fd238, %fd237, 0d4070000000000000;
	st.local.f64 	[%rd1+13928], %fd238;
	mov.b32 	%r3556, 117835012;
	mov.b32 	%r3557, 50462976;
	st.local.v2.b32 	[%rd1+13400], {%r3557, %r3556};
	mov.b32 	%r3558, 252579084;
	mov.b32 	%r3559, 185207048;
	st.local.v2.b32 	[%rd1+13408], {%r3559, %r3558};
	mov.b32 	%r3560, 387323156;
	mov.b32 	%r3561, 319951120;
	st.local.v2.b32 	[%rd1+13416], {%r3561, %r3560};
	mov.b32 	%r3562, 522067228;
	mov.b32 	%r3563, 454695192;
	st.local.v2.b32 	[%rd1+13424], {%r3563, %r3562};
	mov.b32 	%r3564, 656811300;
	mov.b32 	%r3565, 589439264;
	st.local.v2.b32 	[%rd1+13432], {%r3565, %r3564};
	mov.b32 	%r3566, 791555372;
	mov.b32 	%r3567, 724183336;
	st.local.v2.b32 	[%rd1+13440], {%r3567, %r3566};
	mov.b32 	%r3568, 926299444;
	mov.b32 	%r3569, 858927408;
	st.local.v2.b32 	[%rd1+13448], {%r3569, %r3568};
	mov.b32 	%r3570, 1061043516;
	mov.b32 	%r3571, 993671480;
	st.local.v2.b32 	[%rd1+13456], {%r3571, %r3570};
	mov.b32 	%r3572, 1195787588;
	mov.b32 	%r3573, 1128415552;
	st.local.v2.b32 	[%rd1+13464], {%r3573, %r3572};
	mov.b32 	%r3574, 1330531660;
	mov.b32 	%r3575, 1263159624;
	st.local.v2.b32 	[%rd1+13472], {%r3575, %r3574};
	mov.b32 	%r3576, 1465275732;
	mov.b32 	%r3577, 1397903696;
	st.local.v2.b32 	[%rd1+13480], {%r3577, %r3576};
	mov.b32 	%r3578, 1600019804;
	mov.b32 	%r3579, 1532647768;
	st.local.v2.b32 	[%rd1+13488], {%r3579, %r3578};
	mov.b32 	%r3580, 1734763876;
	mov.b32 	%r3581, 1667391840;
	st.local.v2.b32 	[%rd1+13496], {%r3581, %r3580};
	mov.b32 	%r3582, 1869507948;
	mov.b32 	%r3583, 1802135912;
	st.local.v2.b32 	[%rd1+13504], {%r3583, %r3582};
	mov.b32 	%r3584, 2004252020;
	mov.b32 	%r3585, 1936879984;
	st.local.v2.b32 	[%rd1+13512], {%r3585, %r3584};
	mov.b32 	%r3586, 2138996092;
	mov.b32 	%r3587, 2071624056;
	st.local.v2.b32 	[%rd1+13520], {%r3587, %r3586};
	mov.b32 	%r3588, -2021227132;
	mov.b32 	%r3589, -2088599168;
	st.local.v2.b32 	[%rd1+13528], {%r3589, %r3588};
	mov.b32 	%r3590, -1886483060;
	mov.b32 	%r3591, -1953855096;
	st.local.v2.b32 	[%rd1+13536], {%r3591, %r3590};
	mov.b32 	%r3592, -1751738988;
	mov.b32 	%r3593, -1819111024;
	st.local.v2.b32 	[%rd1+13544], {%r3593, %r3592};
	mov.b32 	%r3594, -1616994916;
	mov.b32 	%r3595, -1684366952;
	st.local.v2.b32 	[%rd1+13552], {%r3595, %r3594};
	mov.b32 	%r3596, -1482250844;
	mov.b32 	%r3597, -1549622880;
	st.local.v2.b32 	[%rd1+13560], {%r3597, %r3596};
	mov.b32 	%r3598, -1347506772;
	mov.b32 	%r3599, -1414878808;
	st.local.v2.b32 	[%rd1+13568], {%r3599, %r3598};
	mov.b32 	%r3600, -1212762700;
	mov.b32 	%r3601, -1280134736;
	st.local.v2.b32 	[%rd1+13576], {%r3601, %r3600};
	mov.b32 	%r3602, -1078018628;
	mov.b32 	%r3603, -1145390664;
	st.local.v2.b32 	[%rd1+13584], {%r3603, %r3602};
	mov.b32 	%r3604, -943274556;
	mov.b32 	%r3605, -1010646592;
	st.local.v2.b32 	[%rd1+13592], {%r3605, %r3604};
	mov.b32 	%r3606, -808530484;
	mov.b32 	%r3607, -875902520;
	st.local.v2.b32 	[%rd1+13600], {%r3607, %r3606};
	mov.b32 	%r3608, -673786412;
	mov.b32 	%r3609, -741158448;
	st.local.v2.b32 	[%rd1+13608], {%r3609, %r3608};
	mov.b32 	%r3610, -539042340;
	mov.b32 	%r3611, -606414376;
	st.local.v2.b32 	[%rd1+13616], {%r3611, %r3610};
	mov.b32 	%r3612, -404298268;
	mov.b32 	%r3613, -471670304;
	st.local.v2.b32 	[%rd1+13624], {%r3613, %r3612};
	mov.b32 	%r3614, -269554196;
	mov.b32 	%r3615, -336926232;
	st.local.v2.b32 	[%rd1+13632], {%r3615, %r3614};
	mov.b32 	%r3616, -134810124;
	mov.b32 	%r3617, -202182160;
	st.local.v2.b32 	[%rd1+13640], {%r3617, %r3616};
	mov.b32 	%r3618, -66052;
	mov.b32 	%r3619, -67438088;
	st.local.v2.b32 	[%rd1+13648], {%r3619, %r3618};
	st.local.v2.b32 	[%rd1+13656], {%r3557, %r3556};
	st.local.v2.b32 	[%rd1+13664], {%r3559, %r3558};
	st.local.v2.b32 	[%rd1+13672], {%r3561, %r3560};
	st.local.v2.b32 	[%rd1+13680], {%r3563, %r3562};
	st.local.v2.b32 	[%rd1+13688], {%r3565, %r3564};
	st.local.v2.b32 	[%rd1+13696], {%r3567, %r3566};
	st.local.v2.b32 	[%rd1+13704], {%r3569, %r3568};
	st.local.v2.b32 	[%rd1+13712], {%r3571, %r3570};
	st.local.v2.b32 	[%rd1+13720], {%r3573, %r3572};
	st.local.v2.b32 	[%rd1+13728], {%r3575, %r3574};
	st.local.v2.b32 	[%rd1+13736], {%r3577, %r3576};
	st.local.v2.b32 	[%rd1+13744], {%r3579, %r3578};
	st.local.v2.b32 	[%rd1+13752], {%r3581, %r3580};
	st.local.v2.b32 	[%rd1+13760], {%r3583, %r3582};
	st.local.v2.b32 	[%rd1+13768], {%r3585, %r3584};
	st.local.v2.b32 	[%rd1+13776], {%r3587, %r3586};
	st.local.v2.b32 	[%rd1+13784], {%r3589, %r3588};
	st.local.v2.b32 	[%rd1+13792], {%r3591, %r3590};
	st.local.v2.b32 	[%rd1+13800], {%r3593, %r3592};
	st.local.v2.b32 	[%rd1+13808], {%r3595, %r3594};
	st.local.v2.b32 	[%rd1+13816], {%r3597, %r3596};
	st.local.v2.b32 	[%rd1+13824], {%r3599, %r3598};
	st.local.v2.b32 	[%rd1+13832], {%r3601, %r3600};
	st.local.v2.b32 	[%rd1+13840], {%r3603, %r3602};
	st.local.v2.b32 	[%rd1+13848], {%r3605, %r3604};
	st.local.v2.b32 	[%rd1+13856], {%r3607, %r3606};
	st.local.v2.b32 	[%rd1+13864], {%r3609, %r3608};
	st.local.v2.b32 	[%rd1+13872], {%r3611, %r3610};
	st.local.v2.b32 	[%rd1+13880], {%r3613, %r3612};
	st.local.v2.b32 	[%rd1+13888], {%r3615, %r3614};
	st.local.v2.b32 	[%rd1+13896], {%r3617, %r3616};
	st.local.v2.b32 	[%rd1+13904], {%r3619, %r3618};
	mov.b32 	%r3824, 0;
$L__BB0_134:
	sub.s32 	%r157, 256, %r3824;
	sub.s32 	%r3620, 255, %r3824;
	and.b32  	%r3621, %r157, %r3620;
	setp.eq.s32 	%p81, %r3621, 0;
	@%p81 bra 	$L__BB0_136;
$L__BB0_135:
	mad.lo.s64 	%rd906, %rd1042, 25214903917, 11;
	and.b64  	%rd1042, %rd906, 281474976710655;
	shr.u64 	%rd907, %rd1042, 17;
	cvt.u32.u64 	%r3622, %rd907;
	rem.u32 	%r3825, %r3622, %r157;
	sub.s32 	%r3623, %r157, %r3825;
	add.s32 	%r3624, %r3623, %r3622;
	setp.lt.s32 	%p82, %r3624, 1;
	@%p82 bra 	$L__BB0_135;
	bra.uni 	$L__BB0_137;
$L__BB0_136:
	cvt.u64.u32 	%rd908, %r157;
	mad.lo.s64 	%rd909, %rd1042, 25214903917, 11;
	and.b64  	%rd1042, %rd909, 281474976710655;
	shr.u64 	%rd910, %rd1042, 17;
	mul.lo.s64 	%rd911, %rd910, %rd908;
	shr.u64 	%rd912, %rd911, 31;
	cvt.u32.u64 	%r3825, %rd912;
$L__BB0_137:
	add.s32 	%r3625, %r3825, %r3824;
	cvt.u64.u32 	%rd913, %r3824;
	add.s64 	%rd914, %rd1, %rd913;
	ld.local.u8 	%rs51, [%rd914+13400];
	cvt.u64.u32 	%rd915, %r3625;
	add.s64 	%rd916, %rd1, %rd915;
	ld.local.u8 	%rs52, [%rd916+13400];
	st.local.u8 	[%rd914+13400], %rs52;
	st.local.u8 	[%rd916+13400], %rs51;
	add.s32 	%r3824, %r3824, 1;
	setp.ne.s32 	%p83, %r3824, 256;
	@%p83 bra 	$L__BB0_134;
	ld.local.v2.b32 	{%r3626, %r3627}, [%rd1+13400];
	st.local.v2.b32 	[%rd1+13656], {%r3626, %r3627};
	ld.local.v2.b32 	{%r3628, %r3629}, [%rd1+13408];
	st.local.v2.b32 	[%rd1+13664], {%r3628, %r3629};
	ld.local.v2.b32 	{%r3630, %r3631}, [%rd1+13416];
	st.local.v2.b32 	[%rd1+13672], {%r3630, %r3631};
	ld.local.v2.b32 	{%r3632, %r3633}, [%rd1+13424];
	st.local.v2.b32 	[%rd1+13680], {%r3632, %r3633};
	ld.local.v2.b32 	{%r3634, %r3635}, [%rd1+13432];
	st.local.v2.b32 	[%rd1+13688], {%r3634, %r3635};
	ld.local.v2.b32 	{%r3636, %r3637}, [%rd1+13440];
	st.local.v2.b32 	[%rd1+13696], {%r3636, %r3637};
	ld.local.v2.b32 	{%r3638, %r3639}, [%rd1+13448];
	st.local.v2.b32 	[%rd1+13704], {%r3638, %r3639};
	ld.local.v2.b32 	{%r3640, %r3641}, [%rd1+13456];
	st.local.v2.b32 	[%rd1+13712], {%r3640, %r3641};
	ld.local.v2.b32 	{%r3642, %r3643}, [%rd1+13464];
	st.local.v2.b32 	[%rd1+13720], {%r3642, %r3643};
	ld.local.v2.b32 	{%r3644, %r3645}, [%rd1+13472];
	st.local.v2.b32 	[%rd1+13728], {%r3644, %r3645};
	ld.local.v2.b32 	{%r3646, %r3647}, [%rd1+13480];
	st.local.v2.b32 	[%rd1+13736], {%r3646, %r3647};
	ld.local.v2.b32 	{%r3648, %r3649}, [%rd1+13488];
	st.local.v2.b32 	[%rd1+13744], {%r3648, %r3649};
	ld.local.v2.b32 	{%r3650, %r3651}, [%rd1+13496];
	st.local.v2.b32 	[%rd1+13752], {%r3650, %r3651};
	ld.local.v2.b32 	{%r3652, %r3653}, [%rd1+13504];
	st.local.v2.b32 	[%rd1+13760], {%r3652, %r3653};
	ld.local.v2.b32 	{%r3654, %r3655}, [%rd1+13512];
	st.local.v2.b32 	[%rd1+13768], {%r3654, %r3655};
	ld.local.v2.b32 	{%r3656, %r3657}, [%rd1+13520];
	st.local.v2.b32 	[%rd1+13776], {%r3656, %r3657};
	ld.local.v2.b32 	{%r3658, %r3659}, [%rd1+13528];
	st.local.v2.b32 	[%rd1+13784], {%r3658, %r3659};
	ld.local.v2.b32 	{%r3660, %r3661}, [%rd1+13536];
	st.local.v2.b32 	[%rd1+13792], {%r3660, %r3661};
	ld.local.v2.b32 	{%r3662, %r3663}, [%rd1+13544];
	st.local.v2.b32 	[%rd1+13800], {%r3662, %r3663};
	ld.local.v2.b32 	{%r3664, %r3665}, [%rd1+13552];
	st.local.v2.b32 	[%rd1+13808], {%r3664, %r3665};
	ld.local.v2.b32 	{%r3666, %r3667}, [%rd1+13560];
	st.local.v2.b32 	[%rd1+13816], {%r3666, %r3667};
	ld.local.v2.b32 	{%r3668, %r3669}, [%rd1+13568];
	st.local.v2.b32 	[%rd1+13824], {%r3668, %r3669};
	ld.local.v2.b32 	{%r3670, %r3671}, [%rd1+13576];
	st.local.v2.b32 	[%rd1+13832], {%r3670, %r3671};
	ld.local.v2.b32 	{%r3672, %r3673}, [%rd1+13584];
	st.local.v2.b32 	[%rd1+13840], {%r3672, %r3673};
	ld.local.v2.b32 	{%r3674, %r3675}, [%rd1+13592];
	st.local.v2.b32 	[%rd1+13848], {%r3674, %r3675};
	ld.local.v2.b32 	{%r3676, %r3677}, [%rd1+13600];
	st.local.v2.b32 	[%rd1+13856], {%r3676, %r3677};
	ld.local.v2.b32 	{%r3678, %r3679}, [%rd1+13608];
	st.local.v2.b32 	[%rd1+13864], {%r3678, %r3679};
	ld.local.v2.b32 	{%r3680, %r3681}, [%rd1+13616];
	st.local.v2.b32 	[%rd1+13872], {%r3680, %r3681};
	ld.local.v2.b32 	{%r3682, %r3683}, [%rd1+13624];
	st.local.v2.b32 	[%rd1+13880], {%r3682, %r3683};
	ld.local.v2.b32 	{%r3684, %r3685}, [%rd1+13632];
	st.local.v2.b32 	[%rd1+13888], {%r3684, %r3685};
	ld.local.v2.b32 	{%r3686, %r3687}, [%rd1+13640];
	st.local.v2.b32 	[%rd1+13896], {%r3686, %r3687};
	ld.local.v2.b32 	{%r3688, %r3689}, [%rd1+13648];
	st.local.v2.b32 	[%rd1+13904], {%r3688, %r3689};
	mov.b64 	%rd1046, 0;
	mov.b64 	%rd1043, -200;
$L__BB0_139:
	mov.b64 	%rd1045, -200;
$L__BB0_140:
	mov.u64 	%rd168, %rd1045;
	mov.f64 	%fd474, 0d0000000000000000;
	mov.b32 	%r3826, 0;
$L__BB0_141:
	sub.s32 	%r3691, 15, %r3826;
	mov.b32 	%r3692, 1;
	shl.b32 	%r3693, %r3692, %r3691;
	cvt.rn.f64.u32 	%fd240, %r3693;
	shr.s64 	%rd920, %rd1043, 2;
	cvt.rn.f64.s64 	%fd241, %rd920;
	mul.f64 	%fd242, %fd241, 0d4059000000000000;
	div.rn.f64 	%fd243, %fd242, %fd240;
	mov.f64 	%fd244, 0d0000000000000000;
	div.rn.f64 	%fd245, %fd244, %fd240;
	shr.s64 	%rd921, %rd168, 2;
	cvt.rn.f64.s64 	%fd246, %rd921;
	mul.f64 	%fd247, %fd246, 0d4059000000000000;
	div.rn.f64 	%fd248, %fd247, %fd240;
	mul.wide.u32 	%rd922, %r3691, 536;
	add.s64 	%rd923, %rd1, %rd922;
	ld.local.f64 	%fd249, [%rd923+5872];
	add.f64 	%fd250, %fd243, %fd249;
	ld.local.f64 	%fd251, [%rd923+5880];
	add.f64 	%fd252, %fd245, %fd251;
	ld.local.f64 	%fd253, [%rd923+5888];
	add.f64 	%fd254, %fd248, %fd253;
	cvt.rmi.f64.f64 	%fd255, %fd250;
	cvt.rzi.s32.f64 	%r3694, %fd255;
	and.b32  	%r3695, %r3694, 255;
	cvt.rmi.f64.f64 	%fd256, %fd252;
	cvt.rzi.s32.f64 	%r3696, %fd256;
	cvt.rmi.f64.f64 	%fd257, %fd254;
	cvt.rzi.s32.f64 	%r3697, %fd257;
	and.b32  	%r3698, %r3697, 255;
	sub.f64 	%fd258, %fd250, %fd255;
	sub.f64 	%fd259, %fd252, %fd256;
	sub.f64 	%fd260, %fd254, %fd257;
	mul.f64 	%fd261, %fd258, %fd258;
	mul.f64 	%fd262, %fd258, %fd261;
	fma.rn.f64 	%fd263, %fd258, 0d4018000000000000, 0dC02E000000000000;
	fma.rn.f64 	%fd264, %fd258, %fd263, 0d4024000000000000;
	mul.f64 	%fd265, %fd262, %fd264;
	mul.f64 	%fd266, %fd259, %fd259;
	mul.f64 	%fd267, %fd259, %fd266;
	fma.rn.f64 	%fd268, %fd259, 0d4018000000000000, 0dC02E000000000000;
	fma.rn.f64 	%fd269, %fd259, %fd268, 0d4024000000000000;
	mul.f64 	%fd270, %fd267, %fd269;
	mul.f64 	%fd271, %fd260, %fd260;
	mul.f64 	%fd272, %fd260, %fd271;
	fma.rn.f64 	%fd273, %fd260, 0d4018000000000000, 0dC02E000000000000;
	fma.rn.f64 	%fd274, %fd260, %fd273, 0d4024000000000000;
	mul.f64 	%fd275, %fd272, %fd274;
	cvt.u64.u32 	%rd924, %r3695;
	add.s64 	%rd925, %rd923, %rd924;
	ld.local.u8 	%r3699, [%rd925+5360];
	shl.b32 	%r3700, %r3696, 1;
	and.b32  	%r3701, %r3700, 510;
	add.s32 	%r3702, %r3701, %r3699;
	cvt.u64.u32 	%rd926, %r3702;
	add.s64 	%rd927, %rd923, %rd926;
	ld.local.u8 	%r3703, [%rd927+5360];
	add.s32 	%r3704, %r3698, %r3703;
	ld.local.u8 	%r3705, [%rd927+5361];
	add.s32 	%r3706, %r3698, %r3705;
	ld.local.u8 	%r3707, [%rd925+5361];
	add.s32 	%r3708, %r3701, %r3707;
	cvt.u64.u32 	%rd928, %r3708;
	add.s64 	%rd929, %rd923, %rd928;
	ld.local.u8 	%r3709, [%rd929+5360];
	add.s32 	%r3710, %r3698, %r3709;
	ld.local.u8 	%r3711, [%rd929+5361];
	add.s32 	%r3712, %r3698, %r3711;
	cvt.u64.u32 	%rd930, %r3704;
	add.s64 	%rd931, %rd923, %rd930;
	ld.local.u8 	%rs53, [%rd931+5360];
	and.b16  	%rs54, %rs53, 15;
	cvt.u32.u16 	%r3713, %rs53;
	setp.lt.u16 	%p84, %rs54, 8;
	selp.f64 	%fd276, %fd258, %fd259, %p84;
	setp.lt.u16 	%p85, %rs54, 4;
	and.b16  	%rs55, %rs53, 13;
	setp.eq.s16 	%p86, %rs55, 12;
	selp.f64 	%fd277, %fd258, %fd260, %p86;
	selp.f64 	%fd278, %fd259, %fd277, %p85;
	and.b16  	%rs56, %rs53, 1;
	setp.eq.b16 	%p87, %rs56, 1;
	neg.f64 	%fd279, %fd276;
	selp.f64 	%fd280, %fd279, %fd276, %p87;
	and.b32  	%r3714, %r3713, 2;
	setp.eq.s32 	%p88, %r3714, 0;
	neg.f64 	%fd281, %fd278;
	selp.f64 	%fd282, %fd278, %fd281, %p88;
	add.f64 	%fd283, %fd280, %fd282;
	cvt.u64.u32 	%rd932, %r3710;
	add.s64 	%rd933, %rd923, %rd932;
	ld.local.u8 	%rs57, [%rd933+5360];
	add.f64 	%fd284, %fd258, 0dBFF0000000000000;
	and.b16  	%rs58, %rs57, 15;
	cvt.u32.u16 	%r3715, %rs57;
	setp.lt.u16 	%p89, %rs58, 8;
	selp.f64 	%fd285, %fd284, %fd259, %p89;
	setp.lt.u16 	%p90, %rs58, 4;
	and.b16  	%rs59, %rs57, 13;
	setp.eq.s16 	%p91, %rs59, 12;
	selp.f64 	%fd286, %fd284, %fd260, %p91;
	selp.f64 	%fd287, %fd259, %fd286, %p90;
	and.b16  	%rs60, %rs57, 1;
	setp.eq.b16 	%p92, %rs60, 1;
	neg.f64 	%fd288, %fd285;
	selp.f64 	%fd289, %fd288, %fd285, %p92;
	and.b32  	%r3716, %r3715, 2;
	setp.eq.s32 	%p93, %r3716, 0;
	neg.f64 	%fd290, %fd287;
	selp.f64 	%fd291, %fd287, %fd290, %p93;
	add.f64 	%fd292, %fd289, %fd291;
	sub.f64 	%fd293, %fd292, %fd283;
	fma.rn.f64 	%fd294, %fd265, %fd293, %fd283;
	cvt.u64.u32 	%rd934, %r3706;
	add.s64 	%rd935, %rd923, %rd934;
	ld.local.u8 	%rs61, [%rd935+5360];
	add.f64 	%fd295, %fd259, 0dBFF0000000000000;
	and.b16  	%rs62, %rs61, 15;
	cvt.u32.u16 	%r3717, %rs61;
	setp.lt.u16 	%p94, %rs62, 8;
	selp.f64 	%fd296, %fd258, %fd295, %p94;
	setp.lt.u16 	%p95, %rs62, 4;
	and.b16  	%rs63, %rs61, 13;
	setp.eq.s16 	%p96, %rs63, 12;
	selp.f64 	%fd297, %fd258, %fd260, %p96;
	selp.f64 	%fd298, %fd295, %fd297, %p95;
	and.b16  	%rs64, %rs61, 1;
	setp.eq.b16 	%p97, %rs64, 1;
	neg.f64 	%fd299, %fd296;
	selp.f64 	%fd300, %fd299, %fd296, %p97;
	and.b32  	%r3718, %r3717, 2;
	setp.eq.s32 	%p98, %r3718, 0;
	neg.f64 	%fd301, %fd298;
	selp.f64 	%fd302, %fd298, %fd301, %p98;
	add.f64 	%fd303, %fd300, %fd302;
	cvt.u64.u32 	%rd936, %r3712;
	add.s64 	%rd937, %rd923, %rd936;
	ld.local.u8 	%rs65, [%rd937+5360];
	and.b16  	%rs66, %rs65, 15;
	cvt.u32.u16 	%r3719, %rs65;
	setp.lt.u16 	%p99, %rs66, 8;
	selp.f64 	%fd304, %fd284, %fd295, %p99;
	setp.lt.u16 	%p100, %rs66, 4;
	and.b16  	%rs67, %rs65, 13;
	setp.eq.s16 	%p101, %rs67, 12;
	selp.f64 	%fd305, %fd284, %fd260, %p101;
	selp.f64 	%fd306, %fd295, %fd305, %p100;
	and.b16  	%rs68, %rs65, 1;
	setp.eq.b16 	%p102, %rs68, 1;
	neg.f64 	%fd307, %fd304;
	selp.f64 	%fd308, %fd307, %fd304, %p102;
	and.b32  	%r3720, %r3719, 2;
	setp.eq.s32 	%p103, %r3720, 0;
	neg.f64 	%fd309, %fd306;
	selp.f64 	%fd310, %fd306, %fd309, %p103;
	add.f64 	%fd311, %fd308, %fd310;
	sub.f64 	%fd312, %fd311, %fd303;
	fma.rn.f64 	%fd313, %fd265, %fd312, %fd303;
	sub.f64 	%fd314, %fd313, %fd294;
	fma.rn.f64 	%fd315, %fd270, %fd314, %fd294;
	ld.local.u8 	%rs69, [%rd931+5361];
	add.f64 	%fd316, %fd260, 0dBFF0000000000000;
	and.b16  	%rs70, %rs69, 15;
	cvt.u32.u16 	%r3721, %rs69;
	setp.lt.u16 	%p104, %rs70, 8;
	selp.f64 	%fd317, %fd258, %fd259, %p104;
	setp.lt.u16 	%p105, %rs70, 4;
	and.b16  	%rs71, %rs69, 13;
	setp.eq.s16 	%p106, %rs71, 12;
	selp.f64 	%fd318, %fd258, %fd316, %p106;
	selp.f64 	%fd319, %fd259, %fd318, %p105;
	and.b16  	%rs72, %rs69, 1;
	setp.eq.b16 	%p107, %rs72, 1;
	neg.f64 	%fd320, %fd317;
	selp.f64 	%fd321, %fd320, %fd317, %p107;
	and.b32  	%r3722, %r3721, 2;
	setp.eq.s32 	%p108, %r3722, 0;
	neg.f64 	%fd322, %fd319;
	selp.f64 	%fd323, %fd319, %fd322, %p108;
	add.f64 	%fd324, %fd321, %fd323;
	ld.local.u8 	%rs73, [%rd933+5361];
	and.b16  	%rs74, %rs73, 15;
	cvt.u32.u16 	%r3723, %rs73;
	setp.lt.u16 	%p109, %rs74, 8;
	selp.f64 	%fd325, %fd284, %fd259, %p109;
	setp.lt.u16 	%p110, %rs74, 4;
	and.b16  	%rs75, %rs73, 13;
	setp.eq.s16 	%p111, %rs75, 12;
	selp.f64 	%fd326, %fd284, %fd316, %p111;
	selp.f64 	%fd327, %fd259, %fd326, %p110;
	and.b16  	%rs76, %rs73, 1;
	setp.eq.b16 	%p112, %rs76, 1;
	neg.f64 	%fd328, %fd325;
	selp.f64 	%fd329, %fd328, %fd325, %p112;
	and.b32  	%r3724, %r3723, 2;
	setp.eq.s32 	%p113, %r3724, 0;
	neg.f64 	%fd330, %fd327;
	selp.f64 	%fd331, %fd327, %fd330, %p113;
	add.f64 	%fd332, %fd329, %fd331;
	sub.f64 	%fd333, %fd332, %fd324;
	fma.rn.f64 	%fd334, %fd265, %fd333, %fd324;
	ld.local.u8 	%rs77, [%rd935+5361];
	and.b16  	%rs78, %rs77, 15;
	cvt.u32.u16 	%r3725, %rs77;
	setp.lt.u16 	%p114, %rs78, 8;
	selp.f64 	%fd335, %fd258, %fd295, %p114;
	setp.lt.u16 	%p115, %rs78, 4;
	and.b16  	%rs79, %rs77, 13;
	setp.eq.s16 	%p116, %rs79, 12;
	selp.f64 	%fd336, %fd258, %fd316, %p116;
	selp.f64 	%fd337, %fd295, %fd336, %p115;
	and.b16  	%rs80, %rs77, 1;
	setp.eq.b16 	%p117, %rs80, 1;
	neg.f64 	%fd338, %fd335;
	selp.f64 	%fd339, %fd338, %fd335, %p117;
	and.b32  	%r3726, %r3725, 2;
	setp.eq.s32 	%p118, %r3726, 0;
	neg.f64 	%fd340, %fd337;
	selp.f64 	%fd341, %fd337, %fd340, %p118;
	add.f64 	%fd342, %fd339, %fd341;
	ld.local.u8 	%rs81, [%rd937+5361];
	and.b16  	%rs82, %rs81, 15;
	cvt.u32.u16 	%r3727, %rs81;
	setp.lt.u16 	%p119, %rs82, 8;
	selp.f64 	%fd343, %fd284, %fd295, %p119;
	setp.lt.u16 	%p120, %rs82, 4;
	and.b16  	%rs83, %rs81, 13;
	setp.eq.s16 	%p121, %rs83, 12;
	selp.f64 	%fd344, %fd284, %fd316, %p121;
	selp.f64 	%fd345, %fd295, %fd344, %p120;
	and.b16  	%rs84, %rs81, 1;
	setp.eq.b16 	%p122, %rs84, 1;
	neg.f64 	%fd346, %fd343;
	selp.f64 	%fd347, %fd346, %fd343, %p122;
	and.b32  	%r3728, %r3727, 2;
	setp.eq.s32 	%p123, %r3728, 0;
	neg.f64 	%fd348, %fd345;
	selp.f64 	%fd349, %fd345, %fd348, %p123;
	add.f64 	%fd350, %fd347, %fd349;
	sub.f64 	%fd351, %fd350, %fd342;
	fma.rn.f64 	%fd352, %fd265, %fd351, %fd342;
	sub.f64 	%fd353, %fd352, %fd334;
	fma.rn.f64 	%fd354, %fd270, %fd353, %fd334;
	sub.f64 	%fd355, %fd354, %fd315;
	fma.rn.f64 	%fd356, %fd275, %fd355, %fd315;
	fma.rn.f64 	%fd474, %fd356, %fd240, %fd474;
	add.s32 	%r3826, %r3826, 1;
	setp.ne.s32 	%p124, %r3826, 16;
	@%p124 bra 	$L__BB0_141;
	abs.f64 	%fd357, %fd474;
	setp.lt.f64 	%p125, %fd357, 0d40BF400000000000;
	mov.b64 	%rd1047, 0;
	@%p125 bra 	$L__BB0_146;
	mov.f64 	%fd475, 0d0000000000000000;
	mov.b32 	%r3827, 0;
$L__BB0_144:
	sub.s32 	%r3730, 9, %r3827;
	mov.b32 	%r3731, 1;
	shl.b32 	%r3732, %r3731, %r3730;
	cvt.rn.f64.u32 	%fd359, %r3732;
	div.rn.f64 	%fd361, %fd241, %fd359;
	mov.f64 	%fd362, 0d0000000000000000;
	div.rn.f64 	%fd363, %fd362, %fd359;
	div.rn.f64 	%fd365, %fd246, %fd359;
	mul.wide.u32 	%rd941, %r3730, 536;
	add.s64 	%rd942, %rd1, %rd941;
	ld.local.f64 	%fd366, [%rd942+512];
	add.f64 	%fd367, %fd361, %fd366;
	ld.local.f64 	%fd368, [%rd942+520];
	add.f64 	%fd369, %fd363, %fd368;
	ld.local.f64 	%fd370, [%rd942+528];
	add.f64 	%fd371, %fd365, %fd370;
	cvt.rmi.f64.f64 	%fd372, %fd367;
	cvt.rzi.s32.f64 	%r3733, %fd372;
	and.b32  	%r3734, %r3733, 255;
	cvt.rmi.f64.f64 	%fd373, %fd369;
	cvt.rzi.s32.f64 	%r3735, %fd373;
	cvt.rmi.f64.f64 	%fd374, %fd371;
	cvt.rzi.s32.f64 	%r3736, %fd374;
	and.b32  	%r3737, %r3736, 255;
	sub.f64 	%fd375, %fd367, %fd372;
	sub.f64 	%fd376, %fd369, %fd373;
	sub.f64 	%fd377, %fd371, %fd374;
	mul.f64 	%fd378, %fd375, %fd375;
	mul.f64 	%fd379, %fd375, %fd378;
	fma.rn.f64 	%fd380, %fd375, 0d4018000000000000, 0dC02E000000000000;
	fma.rn.f64 	%fd381, %fd375, %fd380, 0d4024000000000000;
	mul.f64 	%fd382, %fd379, %fd381;
	mul.f64 	%fd383, %fd376, %fd376;
	mul.f64 	%fd384, %fd376, %fd383;
	fma.rn.f64 	%fd385, %fd376, 0d4018000000000000, 0dC02E000000000000;
	fma.rn.f64 	%fd386, %fd376, %fd385, 0d4024000000000000;
	mul.f64 	%fd387, %fd384, %fd386;
	mul.f64 	%fd388, %fd377, %fd377;
	mul.f64 	%fd389, %fd377, %fd388;
	fma.rn.f64 	%fd390, %fd377, 0d4018000000000000, 0dC02E000000000000;
	fma.rn.f64 	%fd391, %fd377, %fd390, 0d4024000000000000;
	mul.f64 	%fd392, %fd389, %fd391;
	cvt.u64.u32 	%rd943, %r3734;
	add.s64 	%rd944, %rd942, %rd943;
	ld.local.u8 	%r3738, [%rd944];
	shl.b32 	%r3739, %r3735, 1;
	and.b32  	%r3740, %r3739, 510;
	add.s32 	%r3741, %r3740, %r3738;
	cvt.u64.u32 	%rd945, %r3741;
	add.s64 	%rd946, %rd942, %rd945;
	ld.local.u8 	%r3742, [%rd946];
	add.s32 	%r3743, %r3737, %r3742;
	ld.local.u8 	%r3744, [%rd946+1];
	add.s32 	%r3745, %r3737, %r3744;
	ld.local.u8 	%r3746, [%rd944+1];
	add.s32 	%r3747, %r3740, %r3746;
	cvt.u64.u32 	%rd947, %r3747;
	add.s64 	%rd948, %rd942, %rd947;
	ld.local.u8 	%r3748, [%rd948];
	add.s32 	%r3749, %r3737, %r3748;
	ld.local.u8 	%r3750, [%rd948+1];
	add.s32 	%r3751, %r3737, %r3750;
	cvt.u64.u32 	%rd949, %r3743;
	add.s64 	%rd950, %rd942, %rd949;
	ld.local.u8 	%rs85, [%rd950];
	and.b16  	%rs86, %rs85, 15;
	cvt.u32.u16 	%r3752, %rs85;
	setp.lt.u16 	%p126, %rs86, 8;
	selp.f64 	%fd393, %fd375, %fd376, %p126;
	setp.lt.u16 	%p127, %rs86, 4;
	and.b16  	%rs87, %rs85, 13;
	setp.eq.s16 	%p128, %rs87, 12;
	selp.f64 	%fd394, %fd375, %fd377, %p128;
	selp.f64 	%fd395, %fd376, %fd394, %p127;
	and.b16  	%rs88, %rs85, 1;
	setp.eq.b16 	%p129, %rs88, 1;
	neg.f64 	%fd396, %fd393;
	selp.f64 	%fd397, %fd396, %fd393, %p129;
	and.b32  	%r3753, %r3752, 2;
	setp.eq.s32 	%p130, %r3753, 0;
	neg.f64 	%fd398, %fd395;
	selp.f64 	%fd399, %fd395, %fd398, %p130;
	add.f64 	%fd400, %fd397, %fd399;
	cvt.u64.u32 	%rd951, %r3749;
	add.s64 	%rd952, %rd942, %rd951;
	ld.local.u8 	%rs89, [%rd952];
	add.f64 	%fd401, %fd375, 0dBFF0000000000000;
	and.b16  	%rs90, %rs89, 15;
	cvt.u32.u16 	%r3754, %rs89;
	setp.lt.u16 	%p131, %rs90, 8;
	selp.f64 	%fd402, %fd401, %fd376, %p131;
	setp.lt.u16 	%p132, %rs90, 4;
	and.b16  	%rs91, %rs89, 13;
	setp.eq.s16 	%p133, %rs91, 12;
	selp.f64 	%fd403, %fd401, %fd377, %p133;
	selp.f64 	%fd404, %fd376, %fd403, %p132;
	and.b16  	%rs92, %rs89, 1;
	setp.eq.b16 	%p134, %rs92, 1;
	neg.f64 	%fd405, %fd402;
	selp.f64 	%fd406, %fd405, %fd402, %p134;
	and.b32  	%r3755, %r3754, 2;
	setp.eq.s32 	%p135, %r3755, 0;
	neg.f64 	%fd407, %fd404;
	selp.f64 	%fd408, %fd404, %fd407, %p135;
	add.f64 	%fd409, %fd406, %fd408;
	sub.f64 	%fd410, %fd409, %fd400;
	fma.rn.f64 	%fd411, %fd382, %fd410, %fd400;
	cvt.u64.u32 	%rd953, %r3745;
	add.s64 	%rd954, %rd942, %rd953;
	ld.local.u8 	%rs93, [%rd954];
	add.f64 	%fd412, %fd376, 0dBFF0000000000000;
	and.b16  	%rs94, %rs93, 15;
	cvt.u32.u16 	%r3756, %rs93;
	setp.lt.u16 	%p136, %rs94, 8;
	selp.f64 	%fd413, %fd375, %fd412, %p136;
	setp.lt.u16 	%p137, %rs94, 4;
	and.b16  	%rs95, %rs93, 13;
	setp.eq.s16 	%p138, %rs95, 12;
	selp.f64 	%fd414, %fd375, %fd377, %p138;
	selp.f64 	%fd415, %fd412, %fd414, %p137;
	and.b16  	%rs96, %rs93, 1;
	setp.eq.b16 	%p139, %rs96, 1;
	neg.f64 	%fd416, %fd413;
	selp.f64 	%fd417, %fd416, %fd413, %p139;
	and.b32  	%r3757, %r3756, 2;
	setp.eq.s32 	%p140, %r3757, 0;
	neg.f64 	%fd418, %fd415;
	selp.f64 	%fd419, %fd415, %fd418, %p140;
	add.f64 	%fd420, %fd417, %fd419;
	cvt.u64.u32 	%rd955, %r3751;
	add.s64 	%rd956, %rd942, %rd955;
	ld.local.u8 	%rs97, [%rd956];
	and.b16  	%rs98, %rs97, 15;
	cvt.u32.u16 	%r3758, %rs97;
	setp.lt.u16 	%p141, %rs98, 8;
	selp.f64 	%fd421, %fd401, %fd412, %p141;
	setp.lt.u16 	%p142, %rs98, 4;
	and.b16  	%rs99, %rs97, 13;
	setp.eq.s16 	%p143, %rs99, 12;
	selp.f64 	%fd422, %fd401, %fd377, %p143;
	selp.f64 	%fd423, %fd412, %fd422, %p142;
	and.b16  	%rs100, %rs97, 1;
	setp.eq.b16 	%p144, %rs100, 1;
	neg.f64 	%fd424, %fd421;
	selp.f64 	%fd425, %fd424, %fd421, %p144;
	and.b32  	%r3759, %r3758, 2;
	setp.eq.s32 	%p145, %r3759, 0;
	neg.f64 	%fd426, %fd423;
	selp.f64 	%fd427, %fd423, %fd426, %p145;
	add.f64 	%fd428, %fd425, %fd427;
	sub.f64 	%fd429, %fd428, %fd420;
	fma.rn.f64 	%fd430, %fd382, %fd429, %fd420;
	sub.f64 	%fd431, %fd430, %fd411;
	fma.rn.f64 	%fd432, %fd387, %fd431, %fd411;
	ld.local.u8 	%rs101, [%rd950+1];
	add.f64 	%fd433, %fd377, 0dBFF0000000000000;
	and.b16  	%rs102, %rs101, 15;
	cvt.u32.u16 	%r3760, %rs101;
	setp.lt.u16 	%p146, %rs102, 8;
	selp.f64 	%fd434, %fd375, %fd376, %p146;
	setp.lt.u16 	%p147, %rs102, 4;
	and.b16  	%rs103, %rs101, 13;
	setp.eq.s16 	%p148, %rs103, 12;
	selp.f64 	%fd435, %fd375, %fd433, %p148;
	selp.f64 	%fd436, %fd376, %fd435, %p147;
	and.b16  	%rs104, %rs101, 1;
	setp.eq.b16 	%p149, %rs104, 1;
	neg.f64 	%fd437, %fd434;
	selp.f64 	%fd438, %fd437, %fd434, %p149;
	and.b32  	%r3761, %r3760, 2;
	setp.eq.s32 	%p150, %r3761, 0;
	neg.f64 	%fd439, %fd436;
	selp.f64 	%fd440, %fd436, %fd439, %p150;
	add.f64 	%fd441, %fd438, %fd440;
	ld.local.u8 	%rs105, [%rd952+1];
	and.b16  	%rs106, %rs105, 15;
	cvt.u32.u16 	%r3762, %rs105;
	setp.lt.u16 	%p151, %rs106, 8;
	selp.f64 	%fd442, %fd401, %fd376, %p151;
	setp.lt.u16 	%p152, %rs106, 4;
	and.b16  	%rs107, %rs105, 13;
	setp.eq.s16 	%p153, %rs107, 12;
	selp.f64 	%fd443, %fd401, %fd433, %p153;
	selp.f64 	%fd444, %fd376, %fd443, %p152;
	and.b16  	%rs108, %rs105, 1;
	setp.eq.b16 	%p154, %rs108, 1;
	neg.f64 	%fd445, %fd442;
	selp.f64 	%fd446, %fd445, %fd442, %p154;
	and.b32  	%r3763, %r3762, 2;
	setp.eq.s32 	%p155, %r3763, 0;
	neg.f64 	%fd447, %fd444;
	selp.f64 	%fd448, %fd444, %fd447, %p155;
	add.f64 	%fd449, %fd446, %fd448;
	sub.f64 	%fd450, %fd449, %fd441;
	fma.rn.f64 	%fd451, %fd382, %fd450, %fd441;
	ld.local.u8 	%rs109, [%rd954+1];
	and.b16  	%rs110, %rs109, 15;
	cvt.u32.u16 	%r3764, %rs109;
	setp.lt.u16 	%p156, %rs110, 8;
	selp.f64 	%fd452, %fd375, %fd412, %p156;
	setp.lt.u16 	%p157, %rs110, 4;
	and.b16  	%rs111, %rs109, 13;
	setp.eq.s16 	%p158, %rs111, 12;
	selp.f64 	%fd453, %fd375, %fd433, %p158;
	selp.f64 	%fd454, %fd412, %fd453, %p157;
	and.b16  	%rs112, %rs109, 1;
	setp.eq.b16 	%p159, %rs112, 1;
	neg.f64 	%fd455, %fd452;
	selp.f64 	%fd456, %fd455, %fd452, %p159;
	and.b32  	%r3765, %r3764, 2;
	setp.eq.s32 	%p160, %r3765, 0;
	neg.f64 	%fd457, %fd454;
	selp.f64 	%fd458, %fd454, %fd457, %p160;
	add.f64 	%fd459, %fd456, %fd458;
	ld.local.u8 	%rs113, [%rd956+1];
	and.b16  	%rs114, %rs113, 15;
	cvt.u32.u16 	%r3766, %rs113;
	setp.lt.u16 	%p161, %rs114, 8;
	selp.f64 	%fd460, %fd401, %fd412, %p161;
	setp.lt.u16 	%p162, %rs114, 4;
	and.b16  	%rs115, %rs113, 13;
	setp.eq.s16 	%p163, %rs115, 12;
	selp.f64 	%fd461, %fd401, %fd433, %p163;
	selp.f64 	%fd462, %fd412, %fd461, %p162;
	and.b16  	%rs116, %rs113, 1;
	setp.eq.b16 	%p164, %rs116, 1;
	neg.f64 	%fd463, %fd460;
	selp.f64 	%fd464, %fd463, %fd460, %p164;
	and.b32  	%r3767, %r3766, 2;
	setp.eq.s32 	%p165, %r3767, 0;
	neg.f64 	%fd465, %fd462;
	selp.f64 	%fd466, %fd462, %fd465, %p165;
	add.f64 	%fd467, %fd464, %fd466;
	sub.f64 	%fd468, %fd467, %fd459;
	fma.rn.f64 	%fd469, %fd382, %fd468, %fd459;
	sub.f64 	%fd470, %fd469, %fd451;
	fma.rn.f64 	%fd471, %fd387, %fd470, %fd451;
	sub.f64 	%fd472, %fd471, %fd432;
	fma.rn.f64 	%fd473, %fd392, %fd472, %fd432;
	fma.rn.f64 	%fd475, %fd473, %fd359, %fd475;
	add.s32 	%r3827, %r3827, 1;
	setp.ne.s32 	%p166, %r3827, 10;
	@%p166 bra 	$L__BB0_144;
	setp.geu.f64 	%p167, %fd475, 0dC080000000000000;
	selp.b64 	%rd1047, 0, 16, %p167;
$L__BB0_146:
	add.s64 	%rd1046, %rd1047, %rd1046;
	add.s64 	%rd1045, %rd168, 4;
	setp.lt.s64 	%p168, %rd168, 197;
	@%p168 bra 	$L__BB0_140;
	add.s64 	%rd174, %rd1043, 4;
	setp.lt.s64 	%p169, %rd1043, 197;
	mov.u64 	%rd1043, %rd174;
	@%p169 bra 	$L__BB0_139;
	ld.param.u64 	%rd960, [_Z16detect_monolithsmPli_param_1];
	cvta.to.global.u64 	%rd957, %rd960;
	mov.u32 	%r3768, %ctaid.x;
	mov.u32 	%r3769, %ntid.x;
	mov.u32 	%r3770, %tid.x;
	mad.lo.s32 	%r3771, %r3768, %r3769, %r3770;
	mul.wide.s32 	%rd958, %r3771, 8;
	add.s64 	%rd959, %rd957, %rd958;
	st.global.u64 	[%rd959], %rd1046;
$L__BB0_149:
	ret;

}


// ===== COMPILED SASS (sm_100) =====

	.target	sm_100

	.elftype	@"ET_EXEC"


//--------------------- .note.nv.tkinfo           --------------------------
	.section	.note.nv.tkinfo,"",@"SHT_NOTE"
	.sectionflags	@"SHF_NOTE_NV_TKINFO"
	.tkinfo
        /*0018*/ 	.word	0x00000002
        /*0030*/ 	.string	""
        /*0030*/ 	.string	"ptxas"
        /*0030*/ 	.string	"Cuda compilation tools, release 13.0, V13.0.88"
        /*0030*/ 	.string	"Build cuda_13.0.r13.0/compiler.36424714_0"
        /*0030*/ 	.string	"-arch sm_100 -m 64 "



//--------------------- .note.nv.cuinfo           --------------------------
	.section	.note.nv.cuinfo,"",@"SHT_NOTE"
	.sectionflags	@"SHF_NOTE_NV_CUINFO"
        /*0018*/ 	.short	0x0002
        /*001a*/ 	.short	0x0064
        /*001c*/ 	.short	0x0082
	.zero		2


//--------------------- .nv.info                  --------------------------
	.section	.nv.info,"",@"SHT_CUDA_INFO"
	.align	4


	//----- nvinfo : EIATTR_REGCOUNT
	.align		4
        /*0000*/ 	.byte	0x04, 0x2f
        /*0002*/ 	.short	(.L_2 - .L_1)
	.align		4
.L_1:
        /*0004*/ 	.word	index@(_Z16detect_monolithsmPli)
        /*0008*/ 	.word	0x00000038


	//----- nvinfo : EIATTR_FRAME_SIZE
	.align		4
.L_2:
        /*000c*/ 	.byte	0x04, 0x11
        /*000e*/ 	.short	(.L_4 - .L_3)
	.align		4
.L_3:
        /*0010*/ 	.word	index@($__internal_0_$__cuda_sm20_div_rn_f64_full)
        /*0014*/ 	.word	0x00003678


	//----- nvinfo : EIATTR_FRAME_SIZE
	.align		4
.L_4:
        /*0018*/ 	.byte	0x04, 0x11
        /*001a*/ 	.short	(.L_6 - .L_5)
	.align		4
.L_5:
        /*001c*/ 	.word	index@(_Z16detect_monolithsmPli)
        /*0020*/ 	.word	0x00003678


	//----- nvinfo : EIATTR_MIN_STACK_SIZE
	.align		4
.L_6:
        /*0024*/ 	.byte	0x04, 0x12
        /*0026*/ 	.short	(.L_8 - .L_7)
	.align		4
.L_7:
        /*0028*/ 	.word	index@(_Z16detect_monolithsmPli)
        /*002c*/ 	.word	0x00003678
.L_8:


//--------------------- .nv.compat                --------------------------
	.section	.nv.compat,"",@"SHT_CUDA_COMPAT_INFO"
	.align	4
        /*0000*/ 	.byte	0x02, 0x09, 0x00, 0x00, 0x02, 0x02, 0x01, 0x00, 0x02, 0x05, 0x05, 0x00, 0x03, 0x07, 0x01, 0x01
        /*0010*/ 	.byte	0x02, 0x03, 0x00, 0x00, 0x02, 0x06, 0x01, 0x00, 0x04, 0x0b, 0x08, 0x00, 0x01, 0x00, 0x00, 0x00
        /*0020*/ 	.byte	0x00, 0x00, 0x00, 0x00


//--------------------- .nv.info._Z16detect_monolithsmPli --------------------------
	.section	.nv.info._Z16detect_monolithsmPli,"",@"SHT_CUDA_INFO"
	.sectionflags	@""
	.align	4


	//----- nvinfo : EIATTR_CUDA_API_VERSION
	.align		4
        /*0000*/ 	.byte	0x04, 0x37
        /*0002*/ 	.short	(.L_10 - .L_9)
.L_9:
        /*0004*/ 	.word	0x00000082


	//----- nvinfo : EIATTR_KPARAM_INFO
	.align		4
.L_10:
        /*0008*/ 	.byte	0x04, 0x17
        /*000a*/ 	.short	(.L_12 - .L_11)
.L_11:
        /*000c*/ 	.word	0x00000000
        /*0010*/ 	.short	0x0002
        /*0012*/ 	.short	0x0010
        /*0014*/ 	.byte	0x00, 0xf0, 0x11, 0x00


	//----- nvinfo : EIATTR_KPARAM_INFO
	.align		4
.L_12:
        /*0018*/ 	.byte	0x04, 0x17
        /*001a*/ 	.short	(.L_14 - .L_13)
.L_13:
        /*001c*/ 	.word	0x00000000
        /*0020*/ 	.short	0x0001
        /*0022*/ 	.short	0x0008
        /*0024*/ 	.byte	0x00, 0xf5, 0x21, 0x00


	//----- nvinfo : EIATTR_KPARAM_INFO
	.align		4
.L_14:
        /*0028*/ 	.byte	0x04, 0x17
        /*002a*/ 	.short	(.L_16 - .L_15)
.L_15:
        /*002c*/ 	.word	0x00000000
        /*0030*/ 	.short	0x0000
        /*0032*/ 	.short	0x0000
        /*0034*/ 	.byte	0x00, 0xf0, 0x21, 0x00


	//----- nvinfo : EIATTR_SPARSE_MMA_MASK
	.align		4
.L_16:
        /*0038*/ 	.byte	0x03, 0x50
        /*003a*/ 	.short	0x0000


	//----- nvinfo : EIATTR_MAXREG_COUNT
	.align		4
        /*003c*/ 	.byte	0x03, 0x1b
        /*003e*/ 	.short	0x00ff


	//----- nvinfo : EIATTR_EXTERNS
	.align		4
        /*0040*/ 	.byte	0x04, 0x0f
        /*0042*/ 	.short	(.L_18 - .L_17)


	//   ....[0]....
	.align		4
.L_17:
        /*0044*/ 	.word	index@(vprintf)


	//----- nvinfo : EIATTR_MERCURY_ISA_VERSION
	.align		4
.L_18:
        /*0048*/ 	.byte	0x03, 0x5f
        /*004a*/ 	.short	0x0101


	//----- nvinfo : EIATTR_VRC_CTA_INIT_COUNT
	.align		4
        /*004c*/ 	.byte	0x02, 0x4a
	.zero		1
	.zero		1


	//----- nvinfo : EIATTR_SYSCALL_OFFSETS
	.align		4
        /*0050*/ 	.byte	0x04, 0x46
        /*0052*/ 	.short	(.L_20 - .L_19)


	//   ....[0]....
.L_19:
        /*0054*/ 	.word	0x00000170


	//----- nvinfo : EIATTR_EXIT_INSTR_OFFSETS
	.align		4
.L_20:
        /*0058*/ 	.byte	0x04, 0x1c
        /*005a*/ 	.short	(.L_22 - .L_21)


	//   ....[0]....
.L_21:
        /*005c*/ 	.word	0x00000090


	//   ....[1]....
        /*0060*/ 	.word	0x00024c00


	//----- nvinfo : EIATTR_CRS_STACK_SIZE
	.align		4
.L_22:
        /*0064*/ 	.byte	0x04, 0x1e
        /*0066*/ 	.short	(.L_24 - .L_23)
.L_23:
        /*0068*/ 	.word	0x00000000


	//----- nvinfo : EIATTR_CBANK_PARAM_SIZE
	.align		4
.L_24:
        /*006c*/ 	.byte	0x03, 0x19
        /*006e*/ 	.short	0x0014


	//----- nvinfo : EIATTR_PARAM_CBANK
	.align		4
        /*0070*/ 	.byte	0x04, 0x0a
        /*0072*/ 	.short	(.L_26 - .L_25)
	.align		4
.L_25:
        /*0074*/ 	.word	index@(.nv.constant0._Z16detect_monolithsmPli)
        /*0078*/ 	.short	0x0380
        /*007a*/ 	.short	0x0014


	//----- nvinfo : EIATTR_SW_WAR
	.align		4
.L_26:
        /*007c*/ 	.byte	0x04, 0x36
        /*007e*/ 	.short	(.L_28 - .L_27)
.L_27:
        /*0080*/ 	.word	0x00000008
.L_28:


//--------------------- .nv.callgraph             --------------------------
	.section	.nv.callgraph,"",@"SHT_CUDA_CALLGRAPH"
	.align	4
	.sectionentsize	8
	.align		4
        /*0000*/ 	.word	0x00000000
	.align		4
        /*0004*/ 	.word	0xffffffff
	.align		4
        /*0008*/ 	.word	index@(_Z16detect_monolithsmPli)
	.align		4
        /*000c*/ 	.word	index@(vprintf)
	.align		4
        /*0010*/ 	.word	0x00000000
	.align		4
        /*0014*/ 	.word	0xfffffffe
	.align		4
        /*0018*/ 	.word	0x00000000
	.align		4
        /*001c*/ 	.word	0xfffffffd
	.align		4
        /*0020*/ 	.word	0x00000000
	.align		4
        /*0024*/ 	.word	0xfffffffc


//--------------------- .nv.constant4             --------------------------
	.section	.nv.constant4,"a",@progbits
	.align	8
	.align		8
.nv.constant4:
        /*0000*/ 	.dword	vprintf
	.align		8
        /*0008*/ 	.dword	$str


//--------------------- .text._Z16detect_monolithsmPli --------------------------
	.section	.text._Z16detect_monolithsmPli,"ax",@progbits
	.align	128
        .global         _Z16detect_monolithsmPli
        .type           _Z16detect_monolithsmPli,@function
        .size           _Z16detect_monolithsmPli,(.L_x_216 - _Z16detect_monolithsmPli)
        .other          _Z16detect_monolithsmPli,@"STO_CUDA_ENTRY STV_DEFAULT"
_Z16detect_monolithsmPli:
.text._Z16detect_monolithsmPli:
[----:B------:R-:W0:Y:S01]  /*0000*/  LDC R1, c[0x0][0x37c] ;  /* 0x0000df00ff017b82 */ /* 0x000e220000000800 */
[----:B------:R-:W1:Y:S01]  /*0010*/  S2R R3, SR_TID.X ;  /* 0x0000000000037919 */ /* 0x000e620000002100 */
[----:B------:R-:W2:Y:S06]  /*0020*/  LDCU UR4, c[0x0][0x2fc] ;  /* 0x00005f80ff0477ac */ /* 0x000eac0008000800 */
[----:B------:R-:W1:Y:S01]  /*0030*/  S2UR UR5, SR_CTAID.X ;  /* 0x00000000000579c3 */ /* 0x000e620000002500 */
[----:B0-----:R-:W-:Y:S01]  /*0040*/  VIADD R1, R1, 0xffffc988 ;  /* 0xffffc98801017836 */ /* 0x001fe20000000000 */
[----:B------:R-:W0:Y:S06]  /*0050*/  LDCU UR6, c[0x0][0x390] ;  /* 0x00007200ff0677ac */ /* 0x000e2c0008000800 */
[----:B------:R-:W1:Y:S02]  /*0060*/  LDC R0, c[0x0][0x360] ;  /* 0x0000d800ff007b82 */ /* 0x000e640000000800 */
[----:B-1----:R-:W-:-:S05]  /*0070*/  IMAD R0, R0, UR5, R3 ;  /* 0x0000000500007c24 */ /* 0x002fca000f8e0203 */
[----:B0-----:R-:W-:-:S13]  /*0080*/  ISETP.GE.AND P0, PT, R0, UR6, PT ;  /* 0x0000000600007c0c */ /* 0x001fda000bf06270 */
[----:B--2---:R-:W-:Y:S05]  /*0090*/  @P0 EXIT ;  /* 0x000000000000094d */ /* 0x004fea0003800000 */
[----:B------:R-:W0:Y:S01]  /*00a0*/  LDCU.64 UR6, c[0x0][0x380] ;  /* 0x00007000ff0677ac */ /* 0x000e220008000a00 */
[----:B------:R-:W1:Y:S01]  /*00b0*/  LDC R6, c[0x0][0x2f8] ;  /* 0x0000be00ff067b82 */ /* 0x000e620000000800 */
[----:B0-----:R-:W-:-:S04]  /*00c0*/  IADD3 R16, P0, PT, R0, UR6, RZ ;  /* 0x0000000600107c10 */ /* 0x001fc8000ff1e0ff */
[----:B------:R-:W-:Y:S01]  /*00d0*/  LEA.HI.X.SX32 R17, R0, UR7, 0x1, P0 ;  /* 0x0000000700117c11 */ /* 0x000fe200080f0eff */
[----:B------:R-:W0:Y:S01]  /*00e0*/  LDCU.64 UR6, c[0x4][0x8] ;  /* 0x01000100ff0677ac */ /* 0x000e220008000a00 */
[----:B------:R-:W-:Y:S02]  /*00f0*/  MOV R0, 0x0 ;  /* 0x0000000000007802 */ /* 0x000fe40000000f00 */
[----:B-1----:R-:W-:Y:S01]  /*0100*/  IADD3 R6, P0, P1, R1, 0x3670, R6 ;  /* 0x0000367001067810 */ /* 0x002fe2000791e006 */
[----:B------:R1:W-:Y:S01]  /*0110*/  STL.64 [R1+0x3670], R16 ;  /* 0x0036701001007387 */ /* 0x0003e20000100a00 */
[----:B------:R1:W2:Y:S02]  /*0120*/  LDC.64 R2, c[0x4][R0] ;  /* 0x0100000000027b82 */ /* 0x0002a40000000a00 */
[----:B------:R-:W-:Y:S01]  /*0130*/  IADD3.X R7, PT, PT, RZ, UR4, RZ, P0, P1 ;  /* 0x00000004ff077c10 */ /* 0x000fe200087e24ff */
[----:B0-----:R-:W-:Y:S01]  /*0140*/  IMAD.U32 R4, RZ, RZ, UR6 ;  /* 0x00000006ff047e24 */ /* 0x001fe2000f8e00ff */
[----:B------:R-:W-:-:S07]  /*0150*/  MOV R5, UR7 ;  /* 0x0000000700057c02 */ /* 0x000fce0008000f00 */
[----:B------:R-:W-:-:S07]  /*0160*/  LEPC R20, `(.L_x_0) ;  /* 0x000000001014794e */ /* 0x000fce0000000000 */
[----:B-12---:R-:W-:Y:S05]  /*0170*/  CALL.ABS.NOINC R2 ;  /* 0x0000000002007343 */ /* 0x006fea0003c00000 */
.L_x_0:
[----:B------:R-:W-:Y:S01]  /*0180*/  LOP3.LUT R18, R17, 0xffff, RZ, 0xc0, !PT ;  /* 0x0000ffff11127812 */ /* 0x000fe200078ec0ff */
[----:B------:R-:W-:Y:S01]  /*0190*/  BSSY.RECONVERGENT B0, `(.L_x_1) ;  /* 0x0000043000007945 */ /* 0x000fe20003800200 */
[----:B------:R-:W-:Y:S01]  /*01a0*/  LOP3.LUT R19, R16, 0xdeece66d, RZ, 0x3c, !PT ;  /* 0xdeece66d10137812 */ /* 0x000fe200078e3cff */
[----:B------:R-:W-:Y:S01]  /*01b0*/  IMAD.MOV.U32 R9, RZ, RZ, RZ ;  /* 0x000000ffff097224 */ /* 0x000fe200078e00ff */
[----:B------:R-:W-:-:S07]  /*01c0*/  LOP3.LUT R18, R18, 0x5, RZ, 0x3c, !PT ;  /* 0x0000000512127812 */ /* 0x000fce00078e3cff */
.L_x_9:
[----:B------:R-:W-:Y:S02]  /*01d0*/  HFMA2 R3, -RZ, RZ, 0, 0.00180149078369140625 ;  /* 0x00001761ff037431 */ /* 0x000fe400000001ff */
[----:B------:R-:W-:Y:S01]  /*01e0*/  IMAD R18, R18, 0x3749a7f9, RZ ;  /* 0x3749a7f912127824 */ /* 0x000fe200078e02ff */
[----:B------:R-:W-:Y:S01]  /*01f0*/  BSSY.RECONVERGENT B1, `(.L_x_2) ;  /* 0x000003b000017945 */ /* 0x000fe20003800200 */
[----:B------:R-:W-:Y:S02]  /*0200*/  IMAD.MOV.U32 R2, RZ, RZ, 0x7168255e ;  /* 0x7168255eff027424 */ /* 0x000fe400078e00ff */
[----:B------:R-:W-:Y:S02]  /*0210*/  IMAD R5, R19, 0x45d7, R18 ;  /* 0x000045d713057824 */ /* 0x000fe400078e0212 */
[----:B------:R-:W-:Y:S02]  /*0220*/  VIADD R9, R9, 0x1 ;  /* 0x0000000109097836 */ /* 0x000fe40000000000 */
[----:B------:R-:W-:-:S02]  /*0230*/  IMAD.MOV.U32 R0, RZ, RZ, 0x100 ;  /* 0x00000100ff007424 */ /* 0x000fc400078e00ff */
[----:B------:R-:W-:Y:S01]  /*0240*/  IMAD.WIDE.U32 R2, R19, 0x3749a7f9, R2 ;  /* 0x3749a7f913027825 */ /* 0x000fe200078e0002 */
[----:B------:R-:W-:-:S03]  /*0250*/  ISETP.NE.AND P0, PT, R9, 0x30, PT ;  /* 0x000000300900780c */ /* 0x000fc60003f05270 */
[----:B------:R-:W-:Y:S01]  /*0260*/  IMAD.IADD R18, R3, 0x1, R5 ;  /* 0x0000000103127824 */ /* 0x000fe200078e0205 */
[----:B------:R-:W-:-:S04]  /*0270*/  MOV R19, R2 ;  /* 0x0000000200137202 */ /* 0x000fc80000000f00 */
[----:B------:R-:W-:-:S07]  /*0280*/  LOP3.LUT R18, R18, 0xffff, RZ, 0xc0, !PT ;  /* 0x0000ffff12127812 */ /* 0x000fce00078ec0ff */
.L_x_8:
[C---:B------:R-:W-:Y:S01]  /*0290*/  VIADD R7, R0.reuse, 0xffffffff ;  /* 0xffffffff00077836 */ /* 0x040fe20000000000 */
[----:B------:R-:W-:Y:S04]  /*02a0*/  BSSY.RECONVERGENT B2, `(.L_x_3) ;  /* 0x000002c000027945 */ /* 0x000fe80003800200 */
[----:B------:R-:W-:-:S13]  /*02b0*/  LOP3.LUT P1, RZ, R0, R7, RZ, 0xc0, !PT ;  /* 0x0000000700ff7212 */ /* 0x000fda000782c0ff */
[----:B------:R-:W-:Y:S05]  /*02c0*/  @!P1 BRA `(.L_x_4) ;  /* 0x0000000000849947 */ /* 0x000fea0003800000 */
[----:B------:R-:W0:Y:S01]  /*02d0*/  I2F.U32.RP R4, R0 ;  /* 0x0000000000047306 */ /* 0x000e220000209000 */
[----:B------:R-:W-:Y:S01]  /*02e0*/  BSSY.RECONVERGENT B3, `(.L_x_5) ;  /* 0x000001e000037945 */ /* 0x000fe20003800200 */
[----:B------:R-:W-:Y:S02]  /*02f0*/  ISETP.NE.U32.AND P1, PT, R0, RZ, PT ;  /* 0x000000ff0000720c */ /* 0x000fe40003f25070 */
[----:B------:R-:W-:-:S04]  /*0300*/  LOP3.LUT R8, RZ, R0, RZ, 0x33, !PT ;  /* 0x00000000ff087212 */ /* 0x000fc800078e33ff */
[----:B0-----:R-:W0:Y:S02]  /*0310*/  MUFU.RCP R4, R4 ;  /* 0x0000000400047308 */ /* 0x001e240000001000 */
[----:B0-----:R-:W-:-:S06]  /*0320*/  IADD3 R2, PT, PT, R4, 0xffffffe, RZ ;  /* 0x0ffffffe04027810 */ /* 0x001fcc0007ffe0ff */
[----:B------:R0:W1:Y:S02]  /*0330*/  F2I.FTZ.U32.TRUNC.NTZ R3, R2 ;  /* 0x0000000200037305 */ /* 0x000064000021f000 */
[----:B0-----:R-:W-:Y:S02]  /*0340*/  IMAD.MOV.U32 R2, RZ, RZ, RZ ;  /* 0x000000ffff027224 */ /* 0x001fe400078e00ff */
[----:B-1----:R-:W-:-:S04]  /*0350*/  IMAD.MOV R5, RZ, RZ, -R3 ;  /* 0x000000ffff057224 */ /* 0x002fc800078e0a03 */
[----:B------:R-:W-:-:S04]  /*0360*/  IMAD R5, R5, R0, RZ ;  /* 0x0000000005057224 */ /* 0x000fc800078e02ff */
[----:B------:R-:W-:-:S07]  /*0370*/  IMAD.HI.U32 R6, R3, R5, R2 ;  /* 0x0000000503067227 */ /* 0x000fce00078e0002 */
.L_x_6:
[----:B------:R-:W-:Y:S02]  /*0380*/  HFMA2 R2, -RZ, RZ, 0, 6.55651092529296875e-07 ;  /* 0x0000000bff027431 */ /* 0x000fe400000001ff */
[----:B------:R-:W-:Y:S02]  /*0390*/  IMAD R18, R18, -0x21131993, RZ ;  /* 0xdeece66d12127824 */ /* 0x000fe400078e02ff */
[----:B------:R-:W-:Y:S02]  /*03a0*/  IMAD.MOV.U32 R3, RZ, RZ, 0x0 ;  /* 0x00000000ff037424 */ /* 0x000fe400078e00ff */
[C---:B------:R-:W-:Y:S02]  /*03b0*/  IMAD R5, R19.reuse, 0x5, R18 ;  /* 0x0000000513057824 */ /* 0x040fe400078e0212 */
[----:B------:R-:W-:-:S04]  /*03c0*/  IMAD.WIDE.U32 R2, R19, -0x21131993, R2 ;  /* 0xdeece66d13027825 */ /* 0x000fc800078e0002 */
[----:B------:R-:W-:Y:S01]  /*03d0*/  IMAD.IADD R18, R3, 0x1, R5 ;  /* 0x0000000103127824 */ /* 0x000fe200078e0205 */
[----:B------:R-:W-:-:S04]  /*03e0*/  MOV R19, R2 ;  /* 0x0000000200137202 */ /* 0x000fc80000000f00 */
[----:B------:R-:W-:-:S04]  /*03f0*/  LOP3.LUT R18, R18, 0xffff, RZ, 0xc0, !PT ;  /* 0x0000ffff12127812 */ /* 0x000fc800078ec0ff */
[----:B------:R-:W-:-:S05]  /*0400*/  SHF.R.U64 R5, R2, 0x11, R18 ;  /* 0x0000001102057819 */ /* 0x000fca0000001212 */
[----:B------:R-:W-:-:S05]  /*0410*/  IMAD.HI.U32 R3, R6, R5, RZ ;  /* 0x0000000506037227 */ /* 0x000fca00078e00ff */
[----:B------:R-:W-:-:S05]  /*0420*/  IADD3 R3, PT, PT, -R3, RZ, RZ ;  /* 0x000000ff03037210 */ /* 0x000fca0007ffe1ff */
[----:B------:R-:W-:-:S05]  /*0430*/  IMAD R3, R0, R3, R5 ;  /* 0x0000000300037224 */ /* 0x000fca00078e0205 */
[----:B------:R-:W-:-:S13]  /*0440*/  ISETP.GE.U32.AND P2, PT, R3, R0, PT ;  /* 0x000000000300720c */ /* 0x000fda0003f46070 */
[----:B------:R-:W-:-:S05]  /*0450*/  @P2 IMAD.IADD R3, R3, 0x1, -R0 ;  /* 0x0000000103032824 */ /* 0x000fca00078e0a00 */
[----:B------:R-:W-:-:S13]  /*0460*/  ISETP.GE.U32.AND P2, PT, R3, R0, PT ;  /* 0x000000000300720c */ /* 0x000fda0003f46070 */
[----:B------:R-:W-:-:S05]  /*0470*/  @P2 IMAD.IADD R3, R3, 0x1, -R0 ;  /* 0x0000000103032824 */ /* 0x000fca00078e0a00 */
[----:B------:R-:W-:-:S04]  /*0480*/  SEL R3, R8, R3, !P1 ;  /* 0x0000000308037207 */ /* 0x000fc80004800000 */
[----:B------:R-:W-:-:S04]  /*0490*/  IADD3 R3, PT, PT, R5, R0, -R3 ;  /* 0x0000000005037210 */ /* 0x000fc80007ffe803 */
[----:B------:R-:W-:-:S13]  /*04a0*/  ISETP.GE.AND P2, PT, R3, 0x1, PT ;  /* 0x000000010300780c */ /* 0x000fda0003f46270 */
[----:B------:R-:W-:Y:S05]  /*04b0*/  @!P2 BRA `(.L_x_6) ;  /* 0xfffffffc00b0a947 */ /* 0x000fea000383ffff */
[----:B------:R-:W-:Y:S05]  /*04c0*/  BSYNC.RECONVERGENT B3 ;  /* 0x0000000000037941 */ /* 0x000fea0003800200 */
.L_x_5:
[----:B------:R-:W-:Y:S05]  /*04d0*/  BRA `(.L_x_7) ;  /* 0x0000000000207947 */ /* 0x000fea0003800000 */
.L_x_4:
[----:B------:R-:W-:Y:S02]  /*04e0*/  IMAD R18, R18, -0x21131993, RZ ;  /* 0xdeece66d12127824 */ /* 0x000fe400078e02ff */
[----:B------:R-:W-:Y:S02]  /*04f0*/  IMAD.MOV.U32 R2, RZ, RZ, 0xb ;  /* 0x0000000bff027424 */ /* 0x000fe400078e00ff */
[----:B------:R-:W-:Y:S02]  /*0500*/  IMAD.MOV.U32 R3, RZ, RZ, 0x0 ;  /* 0x00000000ff037424 */ /* 0x000fe400078e00ff */
[C---:B------:R-:W-:Y:S02]  /*0510*/  IMAD R5, R19.reuse, 0x5, R18 ;  /* 0x0000000513057824 */ /* 0x040fe400078e0212 */
[----:B------:R-:W-:-:S04]  /*0520*/  IMAD.WIDE.U32 R2, R19, -0x21131993, R2 ;  /* 0xdeece66d13027825 */ /* 0x000fc800078e0002 */
[----:B------:R-:W-:Y:S01]  /*0530*/  IMAD.MOV.U32 R19, RZ, RZ, R2 ;  /* 0x000000ffff137224 */ /* 0x000fe200078e0002 */
[----:B------:R-:W-:-:S04]  /*0540*/  IADD3 R18, PT, PT, R3, R5, RZ ;  /* 0x0000000503127210 */ /* 0x000fc80007ffe0ff */
[----:B------:R-:W-:-:S07]  /*0550*/  LOP3.LUT R18, R18, 0xffff, RZ, 0xc0, !PT ;  /* 0x0000ffff12127812 */ /* 0x000fce00078ec0ff */
.L_x_7:
[----:B------:R-:W-:Y:S05]  /*0560*/  BSYNC.RECONVERGENT B2 ;  /* 0x0000000000027941 */ /* 0x000fea0003800200 */
.L_x_3:
[----:B------:R-:W-:Y:S01]  /*0570*/  ISETP.GT.U32.AND P1, PT, R0, 0x1, PT ;  /* 0x000000010000780c */ /* 0x000fe20003f24070 */
[----:B------:R-:W-:-:S12]  /*0580*/  IMAD.MOV.U32 R0, RZ, RZ, R7 ;  /* 0x000000ffff007224 */ /* 0x000fd800078e0007 */
[----:B------:R-:W-:Y:S05]  /*0590*/  @P1 BRA `(.L_x_8) ;  /* 0xfffffffc003c1947 */ /* 0x000fea000383ffff */
[----:B------:R-:W-:Y:S05]  /*05a0*/  BSYNC.RECONVERGENT B1 ;  /* 0x0000000000017941 */ /* 0x000fea0003800200 */
.L_x_2:
[----:B------:R-:W-:Y:S05]  /*05b0*/  @P0 BRA `(.L_x_9) ;  /* 0xfffffffc00040947 */ /* 0x000fea000383ffff */
[----:B------:R-:W-:Y:S05]  /*05c0*/  BSYNC.RECONVERGENT B0 ;  /* 0x0000000000007941 */ /* 0x000fea0003800200 */
.L_x_1:
[----:B------:R-:W-:Y:S01]  /*05d0*/  IMAD.MOV.U32 R6, RZ, RZ, 0x4b4a4948 ;  /* 0x4b4a4948ff067424 */ /* 0x000fe200078e00ff */
[----:B------:R-:W-:Y:S01]  /*05e0*/  MOV R7, 0x4f4e4d4c ;  /* 0x4f4e4d4c00077802 */ /* 0x000fe20000000f00 */
[----:B------:R-:W-:Y:S02]  /*05f0*/  HFMA2 R4, -RZ, RZ, 3.62890625, 2.625 ;  /* 0x43424140ff047431 */ /* 0x000fe400000001ff */
[----:B------:R-:W-:Y:S01]  /*0600*/  IMAD.MOV.U32 R5, RZ, RZ, 0x47464544 ;  /* 0x47464544ff057424 */ /* 0x000fe200078e00ff */
[----:B------:R-:W-:Y:S01]  /*0610*/  MOV R3, 0x7060504 ;  /* 0x0706050400037802 */ /* 0x000fe20000000f00 */
[----:B------:R-:W-:Y:S01]  /*0620*/  IMAD.MOV.U32 R2, RZ, RZ, 0x3020100 ;  /* 0x03020100ff027424 */ /* 0x000fe200078e00ff */
[----:B------:R0:W-:Y:S01]  /*0630*/  STL.64 [R1+0x48], R6 ;  /* 0x0000480601007387 */ /* 0x0001e20000100a00 */
[----:B------:R-:W-:Y:S01]  /*0640*/  IMAD.MOV.U32 R12, RZ, RZ, 0x63626160 ;  /* 0x63626160ff0c7424 */ /* 0x000fe200078e00ff */
[----:B------:R-:W-:Y:S01]  /*0650*/  MOV R13, 0x67666564 ;  /* 0x67666564000d7802 */ /* 0x000fe20000000f00 */
[----:B------:R-:W-:Y:S01]  /*0660*/  IMAD.MOV.U32 R8, RZ, RZ, 0x53525150 ;  /* 0x53525150ff087424 */ /* 0x000fe200078e00ff */
[----:B------:R1:W-:Y:S01]  /*0670*/  STL.64 [R1+0x40], R4 ;  /* 0x0000400401007387 */ /* 0x0003e20000100a00 */
[----:B------:R-:W-:-:S02]  /*0680*/  IMAD.MOV.U32 R9, RZ, RZ, 0x57565554 ;  /* 0x57565554ff097424 */ /* 0x000fc400078e00ff */
[----:B------:R-:W-:Y:S02]  /*0690*/  HFMA2 R10, -RZ, RZ, 235.25, 171 ;  /* 0x5b5a5958ff0a7431 */ /* 0x000fe400000001ff */
[----:B------:R-:W-:Y:S01]  /*06a0*/  IMAD.MOV.U32 R11, RZ, RZ, 0x5f5e5d5c ;  /* 0x5f5e5d5cff0b7424 */ /* 0x000fe200078e00ff */
[----:B------:R-:W-:Y:S01]  /*06b0*/  STL.64 [R1], R2 ;  /* 0x0000000201007387 */ /* 0x000fe20000100a00 */
[----:B------:R-:W-:Y:S02]  /*06c0*/  IMAD.MOV.U32 R14, RZ, RZ, 0x6b6a6968 ;  /* 0x6b6a6968ff0e7424 */ /* 0x000fe400078e00ff */
[----:B------:R-:W-:Y:S02]  /*06d0*/  HFMA2 R20, -RZ, RZ, 15248, 11136 ;  /* 0x73727170ff147431 */ /* 0x000fe400000001ff */
[----:B------:R-:W-:Y:S02]  /*06e0*/  IMAD.MOV.U32 R15, RZ, RZ, 0x6f6e6d6c ;  /* 0x6f6e6d6cff0f7424 */ /* 0x000fe400078e00ff */
[----:B0-----:R-:W-:-:S02]  /*06f0*/  HFMA2 R6, -RZ, RZ, 0.00086307525634765625, 0.00061798095703125 ;  /* 0x13121110ff067431 */ /* 0x001fc400000001ff */
[----:B------:R-:W-:Y:S01]  /*0700*/  IMAD.MOV.U32 R7, RZ, RZ, 0x17161514 ;  /* 0x17161514ff077424 */ /* 0x000fe200078e00ff */
[----:B------:R0:W-:Y:S01]  /*0710*/  STL.64 [R1+0x100], R2 ;  /* 0x0001000201007387 */ /* 0x0001e20000100a00 */
[----:B------:R-:W-:Y:S02]  /*0720*/  IMAD R0, R18, -0x4b9ff597, RZ ;  /* 0xb4600a6912007824 */ /* 0x000fe400078e02ff */
[----:B------:R-:W-:Y:S02]  /*0730*/  HFMA2 R16, -RZ, RZ, 15248, 11136 ;  /* 0x73727170ff107431 */ /* 0x000fe400000001ff */
[----:B-1----:R-:W-:Y:S01]  /*0740*/  IMAD.MOV.U32 R4, RZ, RZ, 0xb0a0908 ;  /* 0x0b0a0908ff047424 */ /* 0x002fe200078e00ff */
[----:B------:R1:W-:Y:S01]  /*0750*/  STL.64 [R1+0x60], R12 ;  /* 0x0000600c01007387 */ /* 0x0003e20000100a00 */
[----:B------:R-:W-:Y:S01]  /*0760*/  IMAD.MOV.U32 R5, RZ, RZ, 0xf0e0d0c ;  /* 0x0f0e0d0cff057424 */ /* 0x000fe200078e00ff */
[----:B------:R-:W-:Y:S01]  /*0770*/  BSSY.RECONVERGENT B0, `(.L_x_10) ;  /* 0x00000f3000007945 */ /* 0x000fe20003800200 */
[----:B------:R-:W-:Y:S01]  /*0780*/  IMAD.MOV.U32 R21, RZ, RZ, 0x77767574 ;  /* 0x77767574ff157424 */ /* 0x000fe200078e00ff */
[----:B------:R-:W-:Y:S01]  /*0790*/  STL.64 [R1+0x10], R6 ;  /* 0x0000100601007387 */ /* 0x000fe20000100a00 */
[----:B------:R-:W-:-:S03]  /*07a0*/  IMAD.MOV.U32 R17, RZ, RZ, 0x77767574 ;  /* 0x77767574ff117424 */ /* 0x000fc600078e00ff */
[----:B------:R2:W-:Y:S01]  /*07b0*/  STL.64 [R1+0x110], R6 ;  /* 0x0001100601007387 */ /* 0x0005e20000100a00 */
[----:B0-----:R-:W-:Y:S02]  /*07c0*/  HFMA2 R2, -RZ, RZ, 0.05596923828125, 0.040283203125 ;  /* 0x2b2a2928ff027431 */ /* 0x001fe400000001ff */
[----:B------:R-:W-:Y:S01]  /*07d0*/  IMAD.MOV.U32 R3, RZ, RZ, 0x2f2e2d2c ;  /* 0x2f2e2d2cff037424 */ /* 0x000fe200078e00ff */
[----:B------:R-:W-:Y:S01]  /*07e0*/  STL.64 [R1+0x8], R4 ;  /* 0x0000080401007387 */ /* 0x000fe20000100a00 */
[----:B-1----:R-:W-:Y:S02]  /*07f0*/  IMAD.MOV.U32 R12, RZ, RZ, 0x3b3a3938 ;  /* 0x3b3a3938ff0c7424 */ /* 0x002fe400078e00ff */
[----:B------:R-:W-:Y:S01]  /*0800*/  IMAD.MOV.U32 R13, RZ, RZ, 0x3f3e3d3c ;  /* 0x3f3e3d3cff0d7424 */ /* 0x000fe200078e00ff */
[----:B------:R0:W-:Y:S01]  /*0810*/  STL.64 [R1+0x108], R4 ;  /* 0x0001080401007387 */ /* 0x0001e20000100a00 */
[----:B--2---:R-:W-:Y:S02]  /*0820*/  HFMA2 R6, -RZ, RZ, 3.62890625, 2.625 ;  /* 0x43424140ff067431 */ /* 0x004fe400000001ff */
[----:B------:R-:W-:Y:S01]  /*0830*/  IMAD.MOV.U32 R7, RZ, RZ, 0x47464544 ;  /* 0x47464544ff077424 */ /* 0x000fe200078e00ff */
[----:B------:R-:W-:Y:S04]  /*0840*/  STL.64 [R1+0x28], R2 ;  /* 0x0000280201007387 */ /* 0x000fe80000100a00 */
[----:B------:R1:W-:Y:S01]  /*0850*/  STL.64 [R1+0x128], R2 ;  /* 0x0001280201007387 */ /* 0x0003e20000100a00 */
[----:B0-----:R-:W-:Y:S01]  /*0860*/  IMAD.MOV.U32 R4, RZ, RZ, 0x33323130 ;  /* 0x33323130ff047424 */ /* 0x001fe200078e00ff */
[----:B------:R-:W-:-:S02]  /*0870*/  MOV R5, 0x37363534 ;  /* 0x3736353400057802 */ /* 0x000fc40000000f00 */
[----:B------:R0:W-:Y:S04]  /*0880*/  STL.64 [R1+0x140], R6 ;  /* 0x0001400601007387 */ /* 0x0001e80000100a00 */
[----:B------:R-:W-:Y:S04]  /*0890*/  STL.64 [R1+0x30], R4 ;  /* 0x0000300401007387 */ /* 0x000fe80000100a00 */
[----:B------:R2:W-:Y:S01]  /*08a0*/  STL.64 [R1+0x130], R4 ;  /* 0x0001300401007387 */ /* 0x0005e20000100a00 */
[----:B-1----:R-:W-:Y:S01]  /*08b0*/  IMAD.MOV.U32 R2, RZ, RZ, 0x7b7a7978 ;  /* 0x7b7a7978ff027424 */ /* 0x002fe200078e00ff */
[----:B------:R-:W-:Y:S01]  /*08c0*/  MOV R3, 0x7f7e7d7c ;  /* 0x7f7e7d7c00037802 */ /* 0x000fe20000000f00 */
[----:B0-----:R-:W-:-:S02]  /*08d0*/  HFMA2 R6, -RZ, RZ, -0.0002300739288330078125, -0.00016880035400390625 ;  /* 0x8b8a8988ff067431 */ /* 0x001fc400000001ff */
[----:B------:R-:W-:Y:S01]  /*08e0*/  IMAD.MOV.U32 R7, RZ, RZ, -0x70717274 ;  /* 0x8f8e8d8cff077424 */ /* 0x000fe200078e00ff */
[----:B------:R0:W-:Y:S04]  /*08f0*/  STL.64 [R1+0x50], R8 ;  /* 0x0000500801007387 */ /* 0x0001e80000100a00 */
[----:B------:R1:W-:Y:S01]  /*0900*/  STL.64 [R1+0x58], R10 ;  /* 0x0000580a01007387 */ /* 0x0003e20000100a00 */
[----:B--2---:R-:W-:Y:S02]  /*0910*/  IMAD.MOV.U32 R4, RZ, RZ, -0x7c7d7e80 ;  /* 0x83828180ff047424 */ /* 0x004fe400078e00ff */
[----:B------:R-:W-:Y:S01]  /*0920*/  IMAD.MOV.U32 R5, RZ, RZ, -0x78797a7c ;  /* 0x87868584ff057424 */ /* 0x000fe200078e00ff */
[----:B------:R-:W-:Y:S01]  /*0930*/  STL.64 [R1+0x88], R6 ;  /* 0x0000880601007387 */ /* 0x000fe20000100a00 */
[----:B0-----:R-:W-:Y:S01]  /*0940*/  IMAD.MOV.U32 R8, RZ, RZ, 0x1b1a1918 ;  /* 0x1b1a1918ff087424 */ /* 0x001fe200078e00ff */
[----:B------:R-:W-:-:S02]  /*0950*/  MOV R9, 0x1f1e1d1c ;  /* 0x1f1e1d1c00097802 */ /* 0x000fc40000000f00 */
[----:B------:R-:W-:Y:S01]  /*0960*/  STL.64 [R1+0x80], R4 ;  /* 0x0000800401007387 */ /* 0x000fe20000100a00 */
[----:B-1----:R-:W-:-:S03]  /*0970*/  IMAD.MOV.U32 R10, RZ, RZ, 0x23222120 ;  /* 0x23222120ff0a7424 */ /* 0x002fc600078e00ff */
[----:B------:R0:W-:Y:S01]  /*0980*/  STL.64 [R1+0x180], R4 ;  /* 0x0001800401007387 */ /* 0x0001e20000100a00 */
[----:B------:R-:W-:-:S03]  /*0990*/  IMAD.MOV.U32 R11, RZ, RZ, 0x27262524 ;  /* 0x27262524ff0b7424 */ /* 0x000fc600078e00ff */
[----:B------:R1:W-:Y:S04]  /*09a0*/  STL.64 [R1+0x188], R6 ;  /* 0x0001880601007387 */ /* 0x0003e80000100a00 */
[----:B------:R2:W-:Y:S01]  /*09b0*/  STL.64 [R1+0x68], R14 ;  /* 0x0000680e01007387 */ /* 0x0005e20000100a00 */
[----:B0-----:R-:W-:-:S03]  /*09c0*/  HFMA2 R4, -RZ, RZ, -0.00101947784423828125, -1722 ;  /* 0x942de6baff047431 */ /* 0x001fc600000001ff */
[----:B------:R-:W-:Y:S01]  /*09d0*/  STL.64 [R1+0x78], R2 ;  /* 0x0000780201007387 */ /* 0x000fe20000100a00 */
[----:B------:R-:W-:Y:S01]  /*09e0*/  IMAD.MOV.U32 R5, RZ, RZ, 0x40 ;  /* 0x00000040ff057424 */ /* 0x000fe200078e00ff */
[----:B-1----:R-:W-:Y:S02]  /*09f0*/  MOV R7, 0x89712d38 ;  /* 0x89712d3800077802 */ /* 0x002fe40000000f00 */
[----:B------:R0:W-:Y:S01]  /*0a00*/  STL.64 [R1+0x178], R2 ;  /* 0x0001780201007387 */ /* 0x0001e20000100a00 */
[----:B------:R-:W-:Y:S02]  /*0a10*/  IMAD.MOV.U32 R6, RZ, RZ, 0x73c4cd04 ;  /* 0x73c4cd04ff067424 */ /* 0x000fe400078e00ff */
[----:B--2---:R-:W-:Y:S01]  /*0a20*/  HFMA2 R14, -RZ, RZ, 235.25, 171 ;  /* 0x5b5a5958ff0e7431 */ /* 0x004fe200000001ff */
[----:B------:R-:W-:Y:S01]  /*0a30*/  STL.64 [R1+0x38], R12 ;  /* 0x0000380c01007387 */ /* 0x000fe20000100a00 */
[----:B------:R-:W-:Y:S02]  /*0a40*/  IMAD.MOV.U32 R15, RZ, RZ, 0x5f5e5d5c ;  /* 0x5f5e5d5cff0f7424 */ /* 0x000fe400078e00ff */
[C---:B------:R-:W-:Y:S01]  /*0a50*/  IMAD.WIDE.U32 R6, R19.reuse, 0x772c5f11, R6 ;  /* 0x772c5f1113067825 */ /* 0x040fe200078e0006 */
[----:B------:R1:W-:Y:S03]  /*0a60*/  STL.64 [R1+0x138], R12 ;  /* 0x0001380c01007387 */ /* 0x0003e60000100a00 */
[C---:B------:R-:W-:Y:S01]  /*0a70*/  IMAD.WIDE.U32 R4, R19.reuse, -0x4b9ff597, R4 ;  /* 0xb4600a6913047825 */ /* 0x040fe200078e0004 */
[----:B------:R-:W-:Y:S03]  /*0a80*/  STL.64 [R1+0x18], R8 ;  /* 0x0000180801007387 */ /* 0x000fe60000100a00 */
[----:B0-----:R-:W-:Y:S01]  /*0a90*/  IMAD R2, R18, 0x772c5f11, RZ ;  /* 0x772c5f1112027824 */ /* 0x001fe200078e02ff */
[----:B------:R0:W-:Y:S01]  /*0aa0*/  STL.64 [R1+0x118], R8 ;  /* 0x0001180801007387 */ /* 0x0001e20000100a00 */
[----:B------:R-:W-:-:S02]  /*0ab0*/  IMAD R3, R19, 0x7760bb20, R0 ;  /* 0x7760bb2013037824 */ /* 0x000fc400078e0200 */
[----:B------:R-:W-:Y:S01]  /*0ac0*/  IMAD R0, R19, 0x530f32eb, R2 ;  /* 0x530f32eb13007824 */ /* 0x000fe200078e0202 */
[----:B------:R-:W-:Y:S01]  /*0ad0*/  STL.64 [R1+0x20], R10 ;  /* 0x0000200a01007387 */ /* 0x000fe20000100a00 */
[----:B-1----:R-:W-:Y:S02]  /*0ae0*/  IMAD.MOV.U32 R12, RZ, RZ, 0x6b6a6968 ;  /* 0x6b6a6968ff0c7424 */ /* 0x002fe400078e00ff */
[----:B------:R-:W-:Y:S01]  /*0af0*/  IMAD.MOV.U32 R13, RZ, RZ, 0x6f6e6d6c ;  /* 0x6f6e6d6cff0d7424 */ /* 0x000fe200078e00ff */
[----:B------:R1:W-:Y:S01]  /*0b00*/  STL.64 [R1+0x120], R10 ;  /* 0x0001200a01007387 */ /* 0x0003e20000100a00 */
[----:B------:R-:W-:Y:S01]  /*0b10*/  IADD3 R0, PT, PT, R7, R0, RZ ;  /* 0x0000000007007210 */ /* 0x000fe20007ffe0ff */
[----:B------:R-:W-:Y:S02]  /*0b20*/  IMAD.IADD R2, R5, 0x1, R3 ;  /* 0x0000000105027824 */ /* 0x000fe400078e0203 */
[----:B0-----:R-:W-:Y:S01]  /*0b30*/  IMAD.MOV.U32 R8, RZ, RZ, 0x4b4a4948 ;  /* 0x4b4a4948ff087424 */ /* 0x001fe200078e00ff */
[----:B------:R-:W-:Y:S01]  /*0b40*/  MOV R9, 0x4f4e4d4c ;  /* 0x4f4e4d4c00097802 */ /* 0x000fe20000000f00 */
[----:B------:R0:W-:Y:S01]  /*0b50*/  STL.64 [R1+0x158], R14 ;  /* 0x0001580e01007387 */ /* 0x0001e20000100a00 */
[----:B------:R-:W-:Y:S01]  /*0b60*/  SHF.R.U64 R0, R6, 0x15, R0 ;  /* 0x0000001506007819 */ /* 0x000fe20000001200 */
[----:B------:R-:W-:Y:S01]  /*0b70*/  IMAD R6, R18, 0x3749a7f9, RZ ;  /* 0x3749a7f912067824 */ /* 0x000fe200078e02ff */
[----:B------:R-:W-:Y:S01]  /*0b80*/  SHF.R.U64 R2, R4, 0x15, R2 ;  /* 0x0000001504027819 */ /* 0x000fe20000001202 */
[----:B------:R2:W-:Y:S01]  /*0b90*/  STL.64 [R1+0x168], R12 ;  /* 0x0001680c01007387 */ /* 0x0005e20000100a00 */
[----:B------:R-:W-:-:S02]  /*0ba0*/  IMAD R4, R18, -0x5ea76960, RZ ;  /* 0xa15896a012047824 */ /* 0x000fc400078e02ff */
[----:B-1----:R-:W-:Y:S01]  /*0bb0*/  IMAD.MOV.U32 R10, RZ, RZ, 0x53525150 ;  /* 0x53525150ff0a7424 */ /* 0x002fe200078e00ff */
[----:B------:R1:W-:Y:S01]  /*0bc0*/  STL.64 [R1+0x148], R8 ;  /* 0x0001480801007387 */ /* 0x0003e20000100a00 */
[----:B------:R-:W-:Y:S02]  /*0bd0*/  IMAD.MOV.U32 R11, RZ, RZ, 0x57565554 ;  /* 0x57565554ff0b7424 */ /* 0x000fe400078e00ff */
[----:B------:R-:W-:Y:S01]  /*0be0*/  IMAD R29, R19, 0x2dae45d7, R6 ;  /* 0x2dae45d7131d7824 */ /* 0x000fe200078e0206 */
[----:B0-----:R-:W-:Y:S01]  /*0bf0*/  MOV R15, 0xafaeadac ;  /* 0xafaeadac000f7802 */ /* 0x001fe20000000f00 */
[----:B------:R-:W-:Y:S01]  /*0c00*/  IMAD.MOV.U32 R14, RZ, RZ, -0x54555658 ;  /* 0xabaaa9a8ff0e7424 */ /* 0x000fe200078e00ff */
[----:B------:R0:W-:Y:S01]  /*0c10*/  STL.64 [R1+0x170], R20 ;  /* 0x0001701401007387 */ /* 0x0001e20000100a00 */
[----:B------:R-:W-:Y:S02]  /*0c20*/  IMAD R3, R18, -0x22633260, RZ ;  /* 0xdd9ccda012037824 */ /* 0x000fe400078e02ff */
[----:B--2---:R-:W-:-:S02]  /*0c30*/  HFMA2 R12, -RZ, RZ, -0.0149078369140625, -0.010986328125 ;  /* 0xa3a2a1a0ff0c7431 */ /* 0x004fc400000001ff */
[----:B------:R-:W-:Y:S01]  /*0c40*/  IMAD.MOV.U32 R13, RZ, RZ, -0x58595a5c ;  /* 0xa7a6a5a4ff0d7424 */ /* 0x000fe200078e00ff */
[----:B------:R2:W-:Y:S01]  /*0c50*/  STL.64 [R1+0x150], R10 ;  /* 0x0001500a01007387 */ /* 0x0005e20000100a00 */
[C---:B------:R-:W-:Y:S01]  /*0c60*/  IMAD R23, R19.reuse, 0x181a9317, R4 ;  /* 0x181a931713177824 */ /* 0x040fe200078e0204 */
[----:B-1----:R-:W-:Y:S01]  /*0c70*/  MOV R9, 0x97969594 ;  /* 0x9796959400097802 */ /* 0x002fe20000000f00 */
[----:B------:R-:W-:Y:S01]  /*0c80*/  IMAD.MOV.U32 R8, RZ, RZ, -0x6c6d6e70 ;  /* 0x93929190ff087424 */ /* 0x000fe200078e00ff */
[----:B------:R1:W-:Y:S01]  /*0c90*/  STL.64 [R1+0x70], R16 ;  /* 0x0000701001007387 */ /* 0x0003e20000100a00 */
[----:B------:R-:W-:Y:S02]  /*0ca0*/  IMAD R5, R18, -0x60c7f860, RZ ;  /* 0x9f3807a012057824 */ /* 0x000fe400078e02ff */
[----:B------:R-:W-:Y:S02]  /*0cb0*/  IMAD R7, R19, 0xbb, R3 ;  /* 0x000000bb13077824 */ /* 0x000fe400078e0203 */
[----:B0-----:R-:W-:-:S02]  /*0cc0*/  HFMA2 R20, -RZ, RZ, -3.87890625, -2.875 ;  /* 0xc3c2c1c0ff147431 */ /* 0x001fc400000001ff */
[----:B------:R-:W-:Y:S01]  /*0cd0*/  IMAD.MOV.U32 R21, RZ, RZ, -0x38393a3c ;  /* 0xc7c6c5c4ff157424 */ /* 0x000fe200078e00ff */
[----:B------:R-:W-:Y:S01]  /*0ce0*/  STL.64 [R1+0xa8], R14 ;  /* 0x0000a80e01007387 */ /* 0x000fe20000100a00 */
[----:B------:R-:W-:Y:S01]  /*0cf0*/  LOP3.LUT R3, R2, 0x7ffffff, RZ, 0xc0, !PT ;  /* 0x07ffffff02037812 */ /* 0x000fe200078ec0ff */
[----:B--2---:R-:W-:Y:S02]  /*0d00*/  IMAD.MOV.U32 R10, RZ, RZ, -0x64656668 ;  /* 0x9b9a9998ff0a7424 */ /* 0x004fe400078e00ff */
[----:B------:R-:W-:Y:S01]  /*0d10*/  IMAD.MOV.U32 R11, RZ, RZ, -0x60616264 ;  /* 0x9f9e9d9cff0b7424 */ /* 0x000fe200078e00ff */
[----:B------:R0:W-:Y:S01]  /*0d20*/  STL.64 [R1+0x1a8], R14 ;  /* 0x0001a80e01007387 */ /* 0x0001e20000100a00 */
[----:B-1----:R-:W-:Y:S01]  /*0d30*/  IMAD.MOV.U32 R16, RZ, RZ, 0x63626160 ;  /* 0x63626160ff107424 */ /* 0x002fe200078e00ff */
[----:B------:R-:W-:Y:S01]  /*0d40*/  MOV R17, 0x67666564 ;  /* 0x6766656400117802 */ /* 0x000fe20000000f00 */
[----:B------:R-:W-:Y:S01]  /*0d50*/  IMAD.MOV.U32 R18, RZ, RZ, -0x4050608 ;  /* 0xfbfaf9f8ff127424 */ /* 0x000fe200078e00ff */
[----:B------:R-:W-:Y:S04]  /*0d60*/  STL.64 [R1+0x90], R8 ;  /* 0x0000900801007387 */ /* 0x000fe80000100a00 */
[----:B------:R1:W-:Y:S01]  /*0d70*/  STL.64 [R1+0x190], R8 ;  /* 0x0001900801007387 */ /* 0x0003e20000100a00 */
[----:B0-----:R-:W-:-:S03]  /*0d80*/  IMAD.MOV.U32 R14, RZ, RZ, 0x7168255e ;  /* 0x7168255eff0e7424 */ /* 0x001fc600078e00ff */
[----:B------:R-:W-:Y:S01]  /*0d90*/  STL.64 [R1+0xa0], R12 ;  /* 0x0000a00c01007387 */ /* 0x000fe20000100a00 */
[----:B------:R-:W-:-:S03]  /*0da0*/  IMAD.MOV.U32 R15, RZ, RZ, 0x699d1761 ;  /* 0x699d1761ff0f7424 */ /* 0x000fc600078e00ff */
[----:B------:R0:W-:Y:S01]  /*0db0*/  STL.64 [R1+0x1a0], R12 ;  /* 0x0001a00c01007387 */ /* 0x0001e20000100a00 */
[----:B-1----:R-:W-:-:S03]  /*0dc0*/  IMAD.MOV.U32 R8, RZ, RZ, -0x44454648 ;  /* 0xbbbab9b8ff087424 */ /* 0x002fc600078e00ff */
[----:B------:R-:W-:Y:S01]  /*0dd0*/  STL.64 [R1+0x98], R10 ;  /* 0x0000980a01007387 */ /* 0x000fe20000100a00 */
[----:B------:R-:W-:-:S03]  /*0de0*/  IMAD.MOV.U32 R9, RZ, RZ, -0x40414244 ;  /* 0xbfbebdbcff097424 */ /* 0x000fc600078e00ff */
[----:B------:R1:W-:Y:S01]  /*0df0*/  STL.64 [R1+0x198], R10 ;  /* 0x0001980a01007387 */ /* 0x0003e20000100a00 */
[----:B0-----:R-:W-:-:S03]  /*0e00*/  HFMA2 R13, -RZ, RZ, 901.5, -0.05328369140625 ;  /* 0x630baad2ff0d7431 */ /* 0x001fc600000001ff */
[----:B------:R-:W-:Y:S01]  /*0e10*/  STL.64 [R1+0xc0], R20 ;  /* 0x0000c01401007387 */ /* 0x000fe20000100a00 */
[----:B------:R-:W-:-:S03]  /*0e20*/  IMAD.MOV.U32 R12, RZ, RZ, 0x559c57e0 ;  /* 0x559c57e0ff0c7424 */ /* 0x000fc600078e00ff */
[----:B------:R0:W-:Y:S01]  /*0e30*/  STL.64 [R1+0x1c0], R20 ;  /* 0x0001c01401007387 */ /* 0x0001e20000100a00 */
[----:B-1----:R-:W-:-:S03]  /*0e40*/  MOV R10, 0x89cb27a0 ;  /* 0x89cb27a0000a7802 */ /* 0x002fc60000000f00 */
[----:B------:R1:W-:Y:S01]  /*0e50*/  STL.64 [R1+0x160], R16 ;  /* 0x0001601001007387 */ /* 0x0003e20000100a00 */
[----:B------:R-:W-:Y:S02]  /*0e60*/  IMAD.MOV.U32 R11, RZ, RZ, 0x2501550a ;  /* 0x2501550aff0b7424 */ /* 0x000fe400078e00ff */
[C---:B------:R-:W-:Y:S01]  /*0e70*/  IMAD.WIDE.U32 R12, R19.reuse, -0x60c7f860, R12 ;  /* 0x9f3807a0130c7825 */ /* 0x040fe200078e000c */
[----:B------:R-:W-:Y:S03]  /*0e80*/  STL.64 [R1+0xb8], R8 ;  /* 0x0000b80801007387 */ /* 0x000fe60000100a00 */
[C---:B------:R-:W-:Y:S01]  /*0e90*/  IMAD.WIDE.U32 R10, R19.reuse, -0x5ea76960, R10 ;  /* 0xa15896a0130a7825 */ /* 0x040fe200078e000a */
[----:B------:R2:W-:Y:S03]  /*0ea0*/  STL.64 [R1+0x1b8], R8 ;  /* 0x0001b80801007387 */ /* 0x0005e60000100a00 */
[----:B0-----:R-:W-:-:S04]  /*0eb0*/  IMAD.WIDE.U32 R20, R19, 0x3749a7f9, R14 ;  /* 0x3749a7f913147825 */ /* 0x001fc800078e000e */
[----:B------:R-:W-:Y:S02]  /*0ec0*/  HFMA2 R14, -RZ, RZ, -4052, -3024 ;  /* 0xebeae9e8ff0e7431 */ /* 0x000fe400000001ff */
[----:B-1----:R-:W-:Y:S02]  /*0ed0*/  IMAD.MOV.U32 R16, RZ, RZ, -0x4c4d4e50 ;  /* 0xb3b2b1b0ff107424 */ /* 0x002fe400078e00ff */
[----:B------:R-:W-:Y:S02]  /*0ee0*/  IMAD.MOV.U32 R17, RZ, RZ, -0x48494a4c ;  /* 0xb7b6b5b4ff117424 */ /* 0x000fe400078e00ff */
[----:B------:R-:W-:Y:S02]  /*0ef0*/  IMAD.IADD R29, R21, 0x1, R29 ;  /* 0x00000001151d7824 */ /* 0x000fe400078e021d */
[----:B--2---:R-:W-:Y:S01]  /*0f00*/  IMAD.MOV.U32 R8, RZ, RZ, 0x160 ;  /* 0x00000160ff087424 */ /* 0x004fe200078e00ff */
[----:B------:R-:W-:Y:S01]  /*0f10*/  STL.64 [R1+0xb0], R16 ;  /* 0x0000b01001007387 */ /* 0x000fe20000100a00 */
[----:B------:R-:W-:Y:S01]  /*0f20*/  IMAD.MOV.U32 R9, RZ, RZ, 0x0 ;  /* 0x00000000ff097424 */ /* 0x000fe200078e00ff */
[----:B------:R-:W-:Y:S01]  /*0f30*/  LOP3.LUT R29, R29, 0xffff, RZ, 0xc0, !PT ;  /* 0x0000ffff1d1d7812 */ /* 0x000fe200078ec0ff */
[----:B------:R-:W-:Y:S01]  /*0f40*/  IMAD.MOV.U32 R15, RZ, RZ, -0x10111214 ;  /* 0xefeeedecff0f7424 */ /* 0x000fe200078e00ff */
[----:B------:R0:W-:Y:S01]  /*0f50*/  STL.64 [R1+0x1b0], R16 ;  /* 0x0001b01001007387 */ /* 0x0001e20000100a00 */
[----:B------:R-:W-:-:S03]  /*0f60*/  IMAD.WIDE.U32 R8, R19, -0x22633260, R8 ;  /* 0xdd9ccda013087825 */ /* 0x000fc600078e0008 */
[----:B------:R-:W-:Y:S01]  /*0f70*/  STL.64 [R1+0xe8], R14 ;  /* 0x0000e80e01007387 */ /* 0x000fe20000100a00 */
[----:B------:R-:W-:Y:S01]  /*0f80*/  IMAD R19, R19, 0x700dc01f, R5 ;  /* 0x700dc01f13137824 */ /* 0x000fe200078e0205 */
[----:B------:R-:W-:Y:S02]  /*0f90*/  IADD3 R2, PT, PT, R9, R7, RZ ;  /* 0x0000000709027210 */ /* 0x000fe40007ffe0ff */
[----:B------:R-:W-:Y:S01]  /*0fa0*/  SHF.R.U64 R7, R20, 0x15, R29 ;  /* 0x0000001514077819 */ /* 0x000fe2000000121d */
[----:B------:R-:W-:Y:S01]  /*0fb0*/  IMAD.IADD R9, R13, 0x1, R19 ;  /* 0x000000010d097824 */ /* 0x000fe200078e0213 */
[----:B------:R-:W-:Y:S01]  /*0fc0*/  LOP3.LUT R4, R3, 0xf8000000, R8, 0xf8, !PT ;  /* 0xf800000003047812 */ /* 0x000fe200078ef808 */
[----:B------:R-:W-:Y:S01]  /*0fd0*/  IMAD.MOV.U32 R3, RZ, RZ, -0x30313234 ;  /* 0xcfcecdccff037424 */ /* 0x000fe200078e00ff */
[----:B0-----:R-:W-:Y:S01]  /*0fe0*/  LOP3.LUT R17, R0, 0x7ffffff, RZ, 0xc0, !PT ;  /* 0x07ffffff00117812 */ /* 0x001fe200078ec0ff */
[----:B------:R-:W-:Y:S01]  /*0ff0*/  IMAD.IADD R0, R11, 0x1, R23 ;  /* 0x000000010b007824 */ /* 0x000fe200078e0217 */
[----:B------:R-:W-:Y:S01]  /*1000*/  LOP3.LUT R5, R2, 0x1fffff, RZ, 0xc0, !PT ;  /* 0x001fffff02057812 */ /* 0x000fe200078ec0ff */
[----:B------:R-:W-:Y:S01]  /*1010*/  IMAD.MOV.U32 R13, RZ, RZ, -0x18191a1c ;  /* 0xe7e6e5e4ff0d7424 */ /* 0x000fe200078e00ff */
[----:B------:R-:W-:Y:S01]  /*1020*/  LOP3.LUT R16, R17, 0xf8000000, R10, 0xf8, !PT ;  /* 0xf800000011107812 */ /* 0x000fe200078ef80a */
[----:B------:R-:W-:Y:S01]  /*1030*/  IMAD.MOV.U32 R10, RZ, RZ, -0x24252628 ;  /* 0xdbdad9d8ff0a7424 */ /* 0x000fe200078e00ff */
[----:B------:R-:W-:Y:S01]  /*1040*/  LOP3.LUT R17, R0, 0x1fffff, RZ, 0xc0, !PT ;  /* 0x001fffff00117812 */ /* 0x000fe200078ec0ff */
[----:B------:R-:W-:Y:S01]  /*1050*/  IMAD.MOV.U32 R19, RZ, RZ, -0x10204 ;  /* 0xfffefdfcff137424 */ /* 0x000fe200078e00ff */
[----:B------:R-:W-:Y:S01]  /*1060*/  SHF.R.U32.HI R0, RZ, 0x15, R29 ;  /* 0x00000015ff007819 */ /* 0x000fe2000001161d */
[----:B------:R-:W0:Y:S01]  /*1070*/  I2F.F64.U64 R4, R4 ;  /* 0x0000000400047312 */ /* 0x000e220000301800 */
[----:B------:R-:W-:Y:S01]  /*1080*/  LOP3.LUT R6, R7, 0xf8000000, R12, 0xf8, !PT ;  /* 0xf800000007067812 */ /* 0x000fe200078ef80c */
[----:B------:R-:W-:Y:S01]  /*1090*/  IMAD.MOV.U32 R12, RZ, RZ, -0x1c1d1e20 ;  /* 0xe3e2e1e0ff0c7424 */ /* 0x000fe200078e00ff */
[----:B------:R-:W-:Y:S01]  /*10a0*/  LOP3.LUT R7, R0, 0x1fffff, R9, 0xf8, !PT ;  /* 0x001fffff00077812 */ /* 0x000fe200078ef809 */
[----:B------:R-:W-:Y:S01]  /*10b0*/  STL.64 [R1+0x1e8], R14 ;  /* 0x0001e80e01007387 */ /* 0x000fe20000100a00 */
[----:B------:R-:W-:Y:S01]  /*10c0*/  MOV R2, 0xcbcac9c8 ;  /* 0xcbcac9c800027802 */ /* 0x000fe20000000f00 */
[----:B------:R-:W-:Y:S01]  /*10d0*/  HFMA2 R8, -RZ, RZ, -62.5625, -46.5 ;  /* 0xd3d2d1d0ff087431 */ /* 0x000fe200000001ff */
[----:B------:R-:W-:Y:S01]  /*10e0*/  MOV R11, 0xdfdedddc ;  /* 0xdfdedddc000b7802 */ /* 0x000fe20000000f00 */
[----:B------:R-:W1:Y:S01]  /*10f0*/  I2F.F64.U64 R16, R16 ;  /* 0x0000001000107312 */ /* 0x000e620000301800 */
[----:B------:R-:W-:Y:S01]  /*1100*/  STL.64 [R1+0xe0], R12 ;  /* 0x0000e00c01007387 */ /* 0x000fe20000100a00 */
[----:B------:R-:W-:Y:S01]  /*1110*/  IMAD.MOV.U32 R9, RZ, RZ, -0x28292a2c ;  /* 0xd7d6d5d4ff097424 */ /* 0x000fe200078e00ff */
[----:B------:R-:W-:-:S02]  /*1120*/  MOV R0, R20 ;  /* 0x0000001400007202 */ /* 0x000fc40000000f00 */
[----:B------:R-:W-:Y:S03]  /*1130*/  STL.64 [R1+0xc8], R2 ;  /* 0x0000c80201007387 */ /* 0x000fe60000100a00 */
[----:B------:R-:W2:Y:S01]  /*1140*/  I2F.F64.U64 R6, R6 ;  /* 0x0000000600067312 */ /* 0x000ea20000301800 */
[----:B------:R0:W-:Y:S04]  /*1150*/  STL.64 [R1+0x1c8], R2 ;  /* 0x0001c80201007387 */ /* 0x0001e80000100a00 */
[----:B------:R-:W-:Y:S04]  /*1160*/  STL.64 [R1+0xd8], R10 ;  /* 0x0000d80a01007387 */ /* 0x000fe80000100a00 */
[----:B------:R-:W-:Y:S01]  /*1170*/  STL.64 [R1+0x1d8], R10 ;  /* 0x0001d80a01007387 */ /* 0x000fe20000100a00 */
[----:B0-----:R-:W-:-:S03]  /*1180*/  DMUL R2, R4, 1.1102230246251565404e-16 ;  /* 0x3ca0000004027828 */ /* 0x001fc60000000000 */
[----:B------:R-:W-:Y:S01]  /*1190*/  STL.64 [R1+0x1e0], R12 ;  /* 0x0001e00c01007387 */ /* 0x000fe20000100a00 */
[----:B-1----:R-:W-:Y:S02]  /*11a0*/  DMUL R4, R16, 1.1102230246251565404e-16 ;  /* 0x3ca0000010047828 */ /* 0x002fe40000000000 */
[----:B--2---:R-:W-:Y:S01]  /*11b0*/  DMUL R6, R6, 1.1102230246251565404e-16 ;  /* 0x3ca0000006067828 */ /* 0x004fe20000000000 */
[----:B------:R-:W-:Y:S01]  /*11c0*/  IMAD.MOV.U32 R16, RZ, RZ, -0xc0d0e10 ;  /* 0xf3f2f1f0ff107424 */ /* 0x000fe200078e00ff */
[----:B------:R-:W-:Y:S01]  /*11d0*/  MOV R17, 0xf7f6f5f4 ;  /* 0xf7f6f5f400117802 */ /* 0x000fe20000000f00 */
[----:B------:R-:W-:Y:S01]  /*11e0*/  STL.64 [R1+0xf8], R18 ;  /* 0x0000f81201007387 */ /* 0x000fe20000100a00 */
[----:B------:R-:W-:Y:S02]  /*11f0*/  DMUL R2, R2, 256 ;  /* 0x4070000002027828 */ /* 0x000fe40000000000 */
[----:B------:R-:W-:Y:S01]  /*1200*/  DMUL R4, R4, 256 ;  /* 0x4070000004047828 */ /* 0x000fe20000000000 */
[----:B------:R-:W-:Y:S01]  /*1210*/  STL.64 [R1+0xf0], R16 ;  /* 0x0000f01001007387 */ /* 0x000fe20000100a00 */
[----:B------:R-:W-:-:S03]  /*1220*/  DMUL R6, R6, 256 ;  /* 0x4070000006067828 */ /* 0x000fc60000000000 */
[----:B------:R-:W-:Y:S04]  /*1230*/  STL.64 [R1+0x1f0], R16 ;  /* 0x0001f01001007387 */ /* 0x000fe80000100a00 */
[----:B------:R-:W-:Y:S04]  /*1240*/  STL.64 [R1+0x1f8], R18 ;  /* 0x0001f81201007387 */ /* 0x000fe80000100a00 */
[----:B------:R-:W-:Y:S04]  /*1250*/  STL.64 [R1+0x200], R2 ;  /* 0x0002000201007387 */ /* 0x000fe80000100a00 */
[----:B------:R-:W-:Y:S04]  /*1260*/  STL.64 [R1+0x208], R4 ;  /* 0x0002080401007387 */ /* 0x000fe80000100a00 */
[----:B------:R-:W-:Y:S04]  /*1270*/  STL.64 [R1+0x210], R6 ;  /* 0x0002100601007387 */ /* 0x000fe80000100a00 */
[----:B------:R-:W-:Y:S04]  /*1280*/  STL.64 [R1+0xd0], R8 ;  /* 0x0000d00801007387 */ /* 0x000fe80000100a00 */
[----:B------:R0:W-:Y:S02]  /*1290*/  STL.64 [R1+0x1d0], R8 ;  /* 0x0001d00801007387 */ /* 0x0001e40000100a00 */
[----:B0-----:R-:W-:-:S07]  /*12a0*/  IMAD.MOV.U32 R8, RZ, RZ, RZ ;  /* 0x000000ffff087224 */ /* 0x001fce00078e00ff */
.L_x_16:
[C---:B------:R-:W-:Y:S01]  /*12b0*/  IADD3 R7, PT, PT, -R8.reuse, 0x100, RZ ;  /* 0x0000010008077810 */ /* 0x040fe20007ffe1ff */
[----:B------:R-:W-:Y:S01]  /*12c0*/  BSSY.RECONVERGENT B1, `(.L_x_11) ;  /* 0x0000034000017945 */ /* 0x000fe20003800200 */
[----:B0-----:R-:W-:-:S04]  /*12d0*/  IADD3 R2, PT, PT, -R8, 0xff, RZ ;  /* 0x000000ff08027810 */ /* 0x001fc80007ffe1ff */
[----:B------:R-:W-:-:S13]  /*12e0*/  LOP3.LUT P0, RZ, R7, R2, RZ, 0xc0, !PT ;  /* 0x0000000207ff7212 */ /* 0x000fda000780c0ff */
[----:B------:R-:W-:Y:S05]  /*12f0*/  @!P0 BRA `(.L_x_12) ;  /* 0x0000000000888947 */ /* 0x000fea0003800000 */
[----:B------:R-:W0:Y:S01]  /*1300*/  I2F.U32.RP R4, R7 ;  /* 0x0000000700047306 */ /* 0x000e220000209000 */
[-C--:B------:R-:W-:Y:S01]  /*1310*/  IADD3 R5, PT, PT, RZ, -R7.reuse, RZ ;  /* 0x80000007ff057210 */ /* 0x080fe20007ffe0ff */
[----:B------:R-:W-:Y:S01]  /*1320*/  BSSY.RECONVERGENT B2, `(.L_x_13) ;  /* 0x000001d000027945 */ /* 0x000fe20003800200 */
[----:B------:R-:W-:Y:S02]  /*1330*/  ISETP.NE.U32.AND P1, PT, R7, RZ, PT ;  /* 0x000000ff0700720c */ /* 0x000fe40003f25070 */
[----:B------:R-:W-:-:S03]  /*1340*/  LOP3.LUT R9, RZ, R7, RZ, 0x33, !PT ;  /* 0x00000007ff097212 */ /* 0x000fc600078e33ff */
[----:B0-----:R-:W0:Y:S02]  /*1350*/  MUFU.RCP R4, R4 ;  /* 0x0000000400047308 */ /* 0x001e240000001000 */
[----:B0-----:R-:W-:-:S06]  /*1360*/  VIADD R2, R4, 0xffffffe ;  /* 0x0ffffffe04027836 */ /* 0x001fcc0000000000 */
[----:B------:R0:W1:Y:S02]  /*1370*/  F2I.FTZ.U32.TRUNC.NTZ R3, R2 ;  /* 0x0000000200037305 */ /* 0x000064000021f000 */
[----:B0-----:R-:W-:Y:S02]  /*1380*/  IMAD.MOV.U32 R2, RZ, RZ, RZ ;  /* 0x000000ffff027224 */ /* 0x001fe400078e00ff */
[----:B-1----:R-:W-:-:S04]  /*1390*/  IMAD R5, R5, R3, RZ ;  /* 0x0000000305057224 */ /* 0x002fc800078e02ff */
[----:B------:R-:W-:-:S07]  /*13a0*/  IMAD.HI.U32 R5, R3, R5, R2 ;  /* 0x0000000503057227 */ /* 0x000fce00078e0002 */
.L_x_14:
[----:B------:R-:W-:Y:S02]  /*13b0*/  HFMA2 R3, -RZ, RZ, 0, 0 ;  /* 0x00000000ff037431 */ /* 0x000fe400000001ff */
[----:B------:R-:W-:Y:S02]  /*13c0*/  IMAD R29, R29, -0x21131993, RZ ;  /* 0xdeece66d1d1d7824 */ /* 0x000fe400078e02ff */
[----:B------:R-:W-:Y:S02]  /*13d0*/  IMAD.MOV.U32 R2, RZ, RZ, 0xb ;  /* 0x0000000bff027424 */ /* 0x000fe400078e00ff */
[C---:B------:R-:W-:Y:S02]  /*13e0*/  IMAD R29, R0.reuse, 0x5, R29 ;  /* 0x00000005001d7824 */ /* 0x040fe400078e021d */
[----:B------:R-:W-:-:S04]  /*13f0*/  IMAD.WIDE.U32 R2, R0, -0x21131993, R2 ;  /* 0xdeece66d00027825 */ /* 0x000fc800078e0002 */
[----:B------:R-:W-:-:S05]  /*1400*/  IMAD.IADD R29, R3, 0x1, R29 ;  /* 0x00000001031d7824 */ /* 0x000fca00078e021d */
[----:B------:R-:W-:-:S04]  /*1410*/  LOP3.LUT R29, R29, 0xffff, RZ, 0xc0, !PT ;  /* 0x0000ffff1d1d7812 */ /* 0x000fc800078ec0ff */
[----:B------:R-:W-:-:S05]  /*1420*/  SHF.R.U64 R4, R2, 0x11, R29 ;  /* 0x0000001102047819 */ /* 0x000fca000000121d */
[----:B------:R-:W-:-:S04]  /*1430*/  IMAD.HI.U32 R0, R5, R4, RZ ;  /* 0x0000000405007227 */ /* 0x000fc800078e00ff */
[----:B------:R-:W-:-:S04]  /*1440*/  IMAD.MOV R3, RZ, RZ, -R0 ;  /* 0x000000ffff037224 */ /* 0x000fc800078e0a00 */
[----:B------:R-:W-:-:S05]  /*1450*/  IMAD R0, R7, R3, R4 ;  /* 0x0000000307007224 */ /* 0x000fca00078e0204 */
[----:B------:R-:W-:-:S13]  /*1460*/  ISETP.GE.U32.AND P0, PT, R0, R7, PT ;  /* 0x000000070000720c */ /* 0x000fda0003f06070 */
[----:B------:R-:W-:-:S04]  /*1470*/  @P0 IADD3 R0, PT, PT, -R7, R0, RZ ;  /* 0x0000000007000210 */ /* 0x000fc80007ffe1ff */
[----:B------:R-:W-:-:S13]  /*1480*/  ISETP.GE.U32.AND P0, PT, R0, R7, PT ;  /* 0x000000070000720c */ /* 0x000fda0003f06070 */
[----:B------:R-:W-:-:S05]  /*1490*/  @P0 IMAD.IADD R0, R0, 0x1, -R7 ;  /* 0x0000000100000824 */ /* 0x000fca00078e0a07 */
[----:B------:R-:W-:-:S04]  /*14a0*/  SEL R3, R9, R0, !P1 ;  /* 0x0000000009037207 */ /* 0x000fc80004800000 */
[----:B------:R-:W-:-:S04]  /*14b0*/  IADD3 R0, PT, PT, R4, R7, -R3 ;  /* 0x0000000704007210 */ /* 0x000fc80007ffe803 */
[----:B------:R-:W-:Y:S01]  /*14c0*/  ISETP.GE.AND P0, PT, R0, 0x1, PT ;  /* 0x000000010000780c */ /* 0x000fe20003f06270 */
[----:B------:R-:W-:-:S12]  /*14d0*/  IMAD.MOV.U32 R0, RZ, RZ, R2 ;  /* 0x000000ffff007224 */ /* 0x000fd800078e0002 */
[----:B------:R-:W-:Y:S05]  /*14e0*/  @!P0 BRA `(.L_x_14) ;  /* 0xfffffffc00b08947 */ /* 0x000fea000383ffff */
[----:B------:R-:W-:Y:S05]  /*14f0*/  BSYNC.RECONVERGENT B2 ;  /* 0x0000000000027941 */ /* 0x000fea0003800200 */
.L_x_13:
[----:B------:R-:W-:Y:S01]  /*1500*/  MOV R2, R3 ;  /* 0x0000000300027202 */ /* 0x000fe20000000f00 */
[----:B------:R-:W-:Y:S06]  /*1510*/  BRA `(.L_x_15) ;  /* 0x0000000000387947 */ /* 0x000fec0003800000 */
.L_x_12:
[----:B------:R-:W-:Y:S02]  /*1520*/  IMAD R29, R29, -0x21131993, RZ ;  /* 0xdeece66d1d1d7824 */ /* 0x000fe400078e02ff */
[----:B------:R-:W-:Y:S02]  /*1530*/  IMAD.MOV.U32 R2, RZ, RZ, 0xb ;  /* 0x0000000bff027424 */ /* 0x000fe400078e00ff */
[----:B------:R-:W-:Y:S02]  /*1540*/  IMAD.MOV.U32 R3, RZ, RZ, 0x0 ;  /* 0x00000000ff037424 */ /* 0x000fe400078e00ff */
[C---:B------:R-:W-:Y:S02]  /*1550*/  IMAD R29, R0.reuse, 0x5, R29 ;  /* 0x00000005001d7824 */ /* 0x040fe400078e021d */
[----:B------:R-:W-:-:S05]  /*1560*/  IMAD.WIDE.U32 R2, R0, -0x21131993, R2 ;  /* 0xdeece66d00027825 */ /* 0x000fca00078e0002 */
[----:B------:R-:W-:-:S04]  /*1570*/  IADD3 R29, PT, PT, R3, R29, RZ ;  /* 0x0000001d031d7210 */ /* 0x000fc80007ffe0ff */
[----:B------:R-:W-:-:S04]  /*1580*/  LOP3.LUT R29, R29, 0xffff, RZ, 0xc0, !PT ;  /* 0x0000ffff1d1d7812 */ /* 0x000fc800078ec0ff */
[--C-:B------:R-:W-:Y:S02]  /*1590*/  SHF.R.U32.HI R0, RZ, 0x11, R29.reuse ;  /* 0x00000011ff007819 */ /* 0x100fe4000001161d */
[----:B------:R-:W-:-:S03]  /*15a0*/  SHF.R.U64 R4, R2, 0x11, R29 ;  /* 0x0000001102047819 */ /* 0x000fc6000000121d */
[-C--:B------:R-:W-:Y:S02]  /*15b0*/  IMAD R3, R0, R7.reuse, RZ ;  /* 0x0000000700037224 */ /* 0x080fe400078e02ff */
[----:B------:R-:W-:-:S04]  /*15c0*/  IMAD.WIDE.U32 R4, R4, R7, RZ ;  /* 0x0000000704047225 */ /* 0x000fc800078e00ff */
[----:B------:R-:W-:Y:S02]  /*15d0*/  IMAD.IADD R3, R5, 0x1, R3 ;  /* 0x0000000105037824 */ /* 0x000fe400078e0203 */
[----:B------:R-:W-:-:S03]  /*15e0*/  IMAD.MOV.U32 R0, RZ, RZ, R2 ;  /* 0x000000ffff007224 */ /* 0x000fc600078e0002 */
[----:B------:R-:W-:-:S07]  /*15f0*/  SHF.R.U64 R2, R4, 0x1f, R3 ;  /* 0x0000001f04027819 */ /* 0x000fce0000001203 */
.L_x_15:
[----:B------:R-:W-:Y:S05]  /*1600*/  BSYNC.RECONVERGENT B1 ;  /* 0x0000000000017941 */ /* 0x000fea0003800200 */
.L_x_11:
[C---:B------:R-:W-:Y:S02]  /*1610*/  IADD3 R5, PT, PT, R1.reuse, R2, R8 ;  /* 0x0000000201057210 */ /* 0x040fe40007ffe008 */
[----:B------:R-:W-:-:S03]  /*1620*/  IADD3 R4, PT, PT, R1, R8, RZ ;  /* 0x0000000801047210 */ /* 0x000fc60007ffe0ff */
[----:B------:R-:W2:Y:S04]  /*1630*/  LDL.U8 R3, [R5] ;  /* 0x0000000005037983 */ /* 0x000ea80000100000 */
[----:B------:R-:W3:Y:S01]  /*1640*/  LDL.U8 R2, [R4] ;  /* 0x0000000004027983 */ /* 0x000ee20000100000 */
[----:B------:R-:W-:-:S05]  /*1650*/  VIADD R8, R8, 0x1 ;  /* 0x0000000108087836 */ /* 0x000fca0000000000 */
[----:B------:R-:W-:Y:S01]  /*1660*/  ISETP.NE.AND P0, PT, R8, 0x100, PT ;  /* 0x000001000800780c */ /* 0x000fe20003f05270 */
[----:B--2---:R0:W-:Y:S04]  /*1670*/  STL.U8 [R4], R3 ;  /* 0x0000000304007387 */ /* 0x0041e80000100000 */
[----:B---3--:R0:W-:Y:S08]  /*1680*/  STL.U8 [R5], R2 ;  /* 0x0000000205007387 */ /* 0x0081f00000100000 */
[----:B------:R-:W-:Y:S05]  /*1690*/  @P0 BRA `(.L_x_16) ;  /* 0xfffffffc00040947 */ /* 0x000fea000383ffff */
[----:B------:R-:W-:Y:S05]  /*16a0*/  BSYNC.RECONVERGENT B0 ;  /* 0x0000000000007941 */ /* 0x000fea0003800200 */
.L_x_10:
[----:B------:R-:W2:Y:S04]  /*16b0*/  LDL.64 R18, [R1] ;  /* 0x0000000001127983 */ /* 0x000ea80000100a00 */
[----:B------:R-:W3:Y:S04]  /*16c0*/  LDL.64 R16, [R1+0x8] ;  /* 0x0000080001107983 */ /* 0x000ee80000100a00 */
[----:B------:R-:W4:Y:S04]  /*16d0*/  LDL.64 R14, [R1+0x10] ;  /* 0x00001000010e7983 */ /* 0x000f280000100a00 */
[----:B------:R-:W5:Y:S04]  /*16e0*/  LDL.64 R12, [R1+0x18] ;  /* 0x00001800010c7983 */ /* 0x000f680000100a00 */
[----:B------:R-:W5:Y:S04]  /*16f0*/  LDL.64 R10, [R1+0x20] ;  /* 0x00002000010a7983 */ /* 0x000f680000100a00 */
[----:B------:R-:W5:Y:S04]  /*1700*/  LDL.64 R8, [R1+0x28] ;  /* 0x0000280001087983 */ /* 0x000f680000100a00 */
[----:B------:R-:W5:Y:S04]  /*1710*/  LDL.64 R6, [R1+0x30] ;  /* 0x0000300001067983 */ /* 0x000f680000100a00 */
[----:B0-----:R-:W5:Y:S04]  /*1720*/  LDL.64 R4, [R1+0x38] ;  /* 0x0000380001047983 */ /* 0x001f680000100a00 */
[----:B------:R-:W5:Y:S01]  /*1730*/  LDL.64 R2, [R1+0x40] ;  /* 0x0000400001027983 */ /* 0x000f620000100a00 */
[----:B------:R-:W-:-:S02]  /*1740*/  HFMA2 R23, -RZ, RZ, 7.2734375, 5.265625 ;  /* 0x47464544ff177431 */ /* 0x000fc400000001ff */
[----:B------:R-:W-:Y:S02]  /*1750*/  IMAD.MOV.U32 R22, RZ, RZ, 0x43424140 ;  /* 0x43424140ff167424 */ /* 0x000fe400078e00ff */
[----:B------:R-:W-:Y:S02]  /*1760*/  HFMA2 R31, -RZ, RZ, 471.5, 343 ;  /* 0x5f5e5d5cff1f7431 */ /* 0x000fe400000001ff */
[----:B------:R-:W-:Y:S01]  /*1770*/  IMAD.MOV.U32 R24, RZ, RZ, 0x4b4a4948 ;  /* 0x4b4a4948ff187424 */ /* 0x000fe200078e00ff */
[----:B------:R-:W-:Y:S01]  /*1780*/  MOV R26, 0x53525150 ;  /* 0x53525150001a7802 */ /* 0x000fe20000000f00 */
[----:B------:R-:W-:Y:S01]  /*1790*/  IMAD.MOV.U32 R25, RZ, RZ, 0x4f4e4d4c ;  /* 0x4f4e4d4cff197424 */ /* 0x000fe200078e00ff */
[----:B------:R-:W-:Y:S01]  /*17a0*/  MOV R34, 0x6b6a6968 ;  /* 0x6b6a696800227802 */ /* 0x000fe20000000f00 */
[----:B------:R0:W-:Y:S01]  /*17b0*/  STL.64 [R1+0x258], R22 ;  /* 0x0002581601007387 */ /* 0x0001e20000100a00 */
[----:B------:R-:W-:Y:S02]  /*17c0*/  IMAD.MOV.U32 R27, RZ, RZ, 0x57565554 ;  /* 0x57565554ff1b7424 */ /* 0x000fe400078e00ff */
[----:B------:R-:W-:-:S02]  /*17d0*/  HFMA2 R39, -RZ, RZ, 30560, 22336 ;  /* 0x77767574ff277431 */ /* 0x000fc400000001ff */
[----:B------:R-:W-:Y:S01]  /*17e0*/  IMAD.MOV.U32 R30, RZ, RZ, 0x5b5a5958 ;  /* 0x5b5a5958ff1e7424 */ /* 0x000fe200078e00ff */
[----:B------:R1:W-:Y:S01]  /*17f0*/  STL.64 [R1+0x260], R24 ;  /* 0x0002601801007387 */ /* 0x0003e20000100a00 */
[----:B------:R-:W-:Y:S02]  /*1800*/  IMAD.MOV.U32 R32, RZ, RZ, 0x63626160 ;  /* 0x63626160ff207424 */ /* 0x000fe400078e00ff */
[----:B------:R-:W-:Y:S02]  /*1810*/  HFMA2 R37, -RZ, RZ, 30560, 22336 ;  /* 0x77767574ff257431 */ /* 0x000fe400000001ff */
[----:B------:R-:W-:Y:S01]  /*1820*/  IMAD.MOV.U32 R33, RZ, RZ, 0x67666564 ;  /* 0x67666564ff217424 */ /* 0x000fe200078e00ff */
[----:B------:R1:W-:Y:S01]  /*1830*/  STL.64 [R1+0x268], R26 ;  /* 0x0002681a01007387 */ /* 0x0003e20000100a00 */
[----:B------:R-:W-:Y:S01]  /*1840*/  IMAD.MOV.U32 R20, RZ, RZ, 0x3020100 ;  /* 0x03020100ff147424 */ /* 0x000fe200078e00ff */
[----:B------:R-:W-:Y:S01]  /*1850*/  MOV R40, 0x7168255e ;  /* 0x7168255e00287802 */ /* 0x000fe20000000f00 */
[----:B------:R-:W-:Y:S01]  /*1860*/  IMAD.MOV.U32 R21, RZ, RZ, 0x7060504 ;  /* 0x07060504ff157424 */ /* 0x000fe200078e00ff */
[----:B0-----:R-:W-:Y:S01]  /*1870*/  MOV R22, 0xb0a0908 ;  /* 0x0b0a090800167802 */ /* 0x001fe20000000f00 */
[----:B------:R-:W-:Y:S01]  /*1880*/  IMAD.MOV.U32 R23, RZ, RZ, 0xf0e0d0c ;  /* 0x0f0e0d0cff177424 */ /* 0x000fe200078e00ff */
[----:B------:R0:W-:Y:S01]  /*1890*/  STL.64 [R1+0x270], R30 ;  /* 0x0002701e01007387 */ /* 0x0001e20000100a00 */
[----:B------:R-:W-:-:S02]  /*18a0*/  IMAD.MOV.U32 R35, RZ, RZ, 0x6f6e6d6c ;  /* 0x6f6e6d6cff237424 */ /* 0x000fc400078e00ff */
[----:B-1----:R-:W-:Y:S02]  /*18b0*/  HFMA2 R25, -RZ, RZ, 0.0017299652099609375, 0.001239776611328125 ;  /* 0x17161514ff197431 */ /* 0x002fe400000001ff */
[----:B------:R-:W-:Y:S01]  /*18c0*/  IMAD.MOV.U32 R24, RZ, RZ, 0x13121110 ;  /* 0x13121110ff187424 */ /* 0x000fe200078e00ff */
[----:B------:R-:W-:Y:S01]  /*18d0*/  STL.64 [R1+0x220], R22 ;  /* 0x0002201601007387 */ /* 0x000fe20000100a00 */
[----:B------:R-:W-:Y:S02]  /*18e0*/  IMAD.MOV.U32 R38, RZ, RZ, 0x73727170 ;  /* 0x73727170ff267424 */ /* 0x000fe400078e00ff */
[----:B------:R-:W-:Y:S01]  /*18f0*/  IMAD.MOV.U32 R26, RZ, RZ, 0x1b1a1918 ;  /* 0x1b1a1918ff1a7424 */ /* 0x000fe200078e00ff */
[----:B------:R1:W-:Y:S01]  /*1900*/  STL.64 [R1+0x320], R22 ;  /* 0x0003201601007387 */ /* 0x0003e20000100a00 */
[----:B------:R-:W-:Y:S02]  /*1910*/  IMAD.MOV.U32 R27, RZ, RZ, 0x1f1e1d1c ;  /* 0x1f1e1d1cff1b7424 */ /* 0x000fe400078e00ff */
[----:B------:R-:W-:Y:S01]  /*1920*/  IMAD.MOV.U32 R36, RZ, RZ, 0x73727170 ;  /* 0x73727170ff247424 */ /* 0x000fe200078e00ff */
[----:B0-----:R-:W-:Y:S01]  /*1930*/  MOV R30, 0x23222120 ;  /* 0x23222120001e7802 */ /* 0x001fe20000000f00 */
[----:B------:R-:W-:Y:S01]  /*1940*/  IMAD.MOV.U32 R31, RZ, RZ, 0x27262524 ;  /* 0x27262524ff1f7424 */ /* 0x000fe200078e00ff */
[----:B------:R-:W-:Y:S01]  /*1950*/  STL.64 [R1+0x228], R24 ;  /* 0x0002281801007387 */ /* 0x000fe20000100a00 */
[----:B------:R-:W-:-:S02]  /*1960*/  IMAD.MOV.U32 R41, RZ, RZ, 0x699d1761 ;  /* 0x699d1761ff297424 */ /* 0x000fc400078e00ff */
[----:B------:R-:W-:Y:S01]  /*1970*/  IMAD.MOV.U32 R28, RZ, RZ, -0x2c2d2e30 ;  /* 0xd3d2d1d0ff1c7424 */ /* 0x000fe200078e00ff */
[----:B------:R0:W-:Y:S01]  /*1980*/  STL.64 [R1+0x328], R24 ;  /* 0x0003281801007387 */ /* 0x0001e20000100a00 */
[----:B------:R-:W-:-:S03]  /*1990*/  IMAD.WIDE.U32 R40, R0, 0x3749a7f9, R40 ;  /* 0x3749a7f900287825 */ /* 0x000fc600078e0028 */
[----:B------:R0:W-:Y:S01]  /*19a0*/  STL.64 [R1+0x278], R32 ;  /* 0x0002782001007387 */ /* 0x0001e20000100a00 */
[----:B-1----:R-:W-:Y:S02]  /*19b0*/  IMAD.MOV.U32 R22, RZ, RZ, 0x33323130 ;  /* 0x33323130ff167424 */ /* 0x002fe400078e00ff */
[----:B------:R-:W-:Y:S01]  /*19c0*/  IMAD.MOV.U32 R23, RZ, RZ, 0x37363534 ;  /* 0x37363534ff177424 */ /* 0x000fe200078e00ff */
[----:B------:R-:W-:Y:S04]  /*19d0*/  STL.64 [R1+0x218], R20 ;  /* 0x0002181401007387 */ /* 0x000fe80000100a00 */
[----:B------:R1:W-:Y:S01]  /*19e0*/  STL.64 [R1+0x318], R20 ;  /* 0x0003181401007387 */ /* 0x0003e20000100a00 */
[----:B0-----:R-:W-:Y:S02]  /*19f0*/  HFMA2 R25, -RZ, RZ, 7.2734375, 5.265625 ;  /* 0x47464544ff197431 */ /* 0x001fe400000001ff */
[----:B------:R-:W-:Y:S01]  /*1a00*/  IMAD.MOV.U32 R24, RZ, RZ, 0x43424140 ;  /* 0x43424140ff187424 */ /* 0x000fe200078e00ff */
[----:B------:R-:W-:Y:S01]  /*1a10*/  MOV R32, 0x3b3a3938 ;  /* 0x3b3a393800207802 */ /* 0x000fe20000000f00 */
[----:B------:R-:W-:Y:S01]  /*1a20*/  IMAD.MOV.U32 R33, RZ, RZ, 0x3f3e3d3c ;  /* 0x3f3e3d3cff217424 */ /* 0x000fe200078e00ff */
[----:B------:R-:W-:Y:S04]  /*1a30*/  STL.64 [R1+0x248], R22 ;  /* 0x0002481601007387 */ /* 0x000fe80000100a00 */
[----:B------:R0:W-:Y:S01]  /*1a40*/  STL.64 [R1+0x348], R22 ;  /* 0x0003481601007387 */ /* 0x0001e20000100a00 */
[----:B-1----:R-:W-:-:S02]  /*1a50*/  HFMA2 R21, -RZ, RZ, 0.1121826171875, 0.080810546875 ;  /* 0x2f2e2d2cff157431 */ /* 0x002fc400000001ff */
[----:B------:R-:W-:Y:S01]  /*1a60*/  IMAD.MOV.U32 R20, RZ, RZ, 0x2b2a2928 ;  /* 0x2b2a2928ff147424 */ /* 0x000fe200078e00ff */
[----:B------:R-:W-:Y:S04]  /*1a70*/  STL.64 [R1+0x230], R26 ;  /* 0x0002301a01007387 */ /* 0x000fe80000100a00 */
[----:B------:R1:W-:Y:S01]  /*1a80*/  STL.64 [R1+0x330], R26 ;  /* 0x0003301a01007387 */ /* 0x0003e20000100a00 */
[----:B0-----:R-:W-:Y:S01]  /*1a90*/  MOV R22, 0x83828180 ;  /* 0x8382818000167802 */ /* 0x001fe20000000f00 */
[----:B------:R-:W-:Y:S02]  /*1aa0*/  IMAD.MOV.U32 R23, RZ, RZ, -0x78797a7c ;  /* 0x87868584ff177424 */ /* 0x000fe400078e00ff */
[----:B------:R-:W-:Y:S04]  /*1ab0*/  STL.64 [R1+0x238], R30 ;  /* 0x0002381e01007387 */ /* 0x000fe80000100a00 */
[----:B------:R0:W-:Y:S01]  /*1ac0*/  STL.64 [R1+0x338], R30 ;  /* 0x0003381e01007387 */ /* 0x0001e20000100a00 */
[----:B-1----:R-:W-:-:S02]  /*1ad0*/  IMAD.MOV.U32 R26, RZ, RZ, 0x4b4a4948 ;  /* 0x4b4a4948ff1a7424 */ /* 0x002fc400078e00ff */
[----:B------:R-:W-:Y:S01]  /*1ae0*/  IMAD.MOV.U32 R27, RZ, RZ, 0x4f4e4d4c ;  /* 0x4f4e4d4cff1b7424 */ /* 0x000fe200078e00ff */
[----:B------:R-:W-:Y:S04]  /*1af0*/  STL.64 [R1+0x250], R32 ;  /* 0x0002502001007387 */ /* 0x000fe80000100a00 */
[----:B------:R1:W-:Y:S01]  /*1b00*/  STL.64 [R1+0x350], R32 ;  /* 0x0003502001007387 */ /* 0x0003e20000100a00 */
[----:B0-----:R-:W-:Y:S01]  /*1b10*/  MOV R30, 0x53525150 ;  /* 0x53525150001e7802 */ /* 0x001fe20000000f00 */
[----:B------:R-:W-:Y:S02]  /*1b20*/  IMAD.MOV.U32 R31, RZ, RZ, 0x57565554 ;  /* 0x57565554ff1f7424 */ /* 0x000fe400078e00ff */
[----:B------:R0:W-:Y:S04]  /*1b30*/  STL.64 [R1+0x358], R24 ;  /* 0x0003581801007387 */ /* 0x0001e80000100a00 */
[----:B------:R-:W-:Y:S01]  /*1b40*/  STL.64 [R1+0x240], R20 ;  /* 0x0002401401007387 */ /* 0x000fe20000100a00 */
[----:B-1----:R-:W-:Y:S01]  /*1b50*/  MOV R32, 0x6b6a6968 ;  /* 0x6b6a696800207802 */ /* 0x002fe20000000f00 */
[----:B------:R-:W-:-:S02]  /*1b60*/  IMAD.MOV.U32 R33, RZ, RZ, 0x6f6e6d6c ;  /* 0x6f6e6d6cff217424 */ /* 0x000fc400078e00ff */
[----:B------:R1:W-:Y:S01]  /*1b70*/  STL.64 [R1+0x340], R20 ;  /* 0x0003401401007387 */ /* 0x0003e20000100a00 */
[----:B0-----:R-:W-:-:S03]  /*1b80*/  HFMA2 R25, -RZ, RZ, -0.000461101531982421875, -0.00033855438232421875 ;  /* 0x8f8e8d8cff197431 */ /* 0x001fc600000001ff */
[----:B------:R-:W-:Y:S01]  /*1b90*/  STL.64 [R1+0x298], R22 ;  /* 0x0002981601007387 */ /* 0x000fe20000100a00 */
[----:B------:R-:W-:-:S03]  /*1ba0*/  IMAD.MOV.U32 R24, RZ, RZ, -0x74757678 ;  /* 0x8b8a8988ff187424 */ /* 0x000fc600078e00ff */
[----:B------:R0:W-:Y:S04]  /*1bb0*/  STL.64 [R1+0x398], R22 ;  /* 0x0003981601007387 */ /* 0x0001e80000100a00 */
[----:B------:R0:W-:Y:S01]  /*1bc0*/  STL.64 [R1+0x360], R26 ;  /* 0x0003601a01007387 */ /* 0x0001e20000100a00 */
[----:B-1----:R-:W-:Y:S02]  /*1bd0*/  IMAD.MOV.U32 R20, RZ, RZ, 0x7b7a7978 ;  /* 0x7b7a7978ff147424 */ /* 0x002fe400078e00ff */
[----:B------:R-:W-:Y:S01]  /*1be0*/  IMAD.MOV.U32 R21, RZ, RZ, 0x7f7e7d7c ;  /* 0x7f7e7d7cff157424 */ /* 0x000fe200078e00ff */
[----:B------:R1:W-:Y:S01]  /*1bf0*/  STL.64 [R1+0x368], R30 ;  /* 0x0003681e01007387 */ /* 0x0003e20000100a00 */
[----:B0-----:R-:W-:-:S03]  /*1c00*/  HFMA2 R23, -RZ, RZ, 0, 3.814697265625e-06 ;  /* 0x00000040ff177431 */ /* 0x001fc600000001ff */
[----:B------:R0:W-:Y:S01]  /*1c10*/  STL.64 [R1+0x280], R34 ;  /* 0x0002802201007387 */ /* 0x0001e20000100a00 */
[----:B------:R-:W-:Y:S02]  /*1c20*/  IMAD.MOV.U32 R22, RZ, RZ, -0x6bd21946 ;  /* 0x942de6baff167424 */ /* 0x000fe400078e00ff */
[----:B------:R-:W-:Y:S01]  /*1c30*/  IMAD.MOV.U32 R26, RZ, RZ, -0x6c6d6e70 ;  /* 0x93929190ff1a7424 */ /* 0x000fe200078e00ff */
[----:B------:R0:W-:Y:S01]  /*1c40*/  STL.64 [R1+0x380], R32 ;  /* 0x0003802001007387 */ /* 0x0001e20000100a00 */
[----:B------:R-:W-:Y:S01]  /*1c50*/  IMAD.MOV.U32 R27, RZ, RZ, -0x68696a6c ;  /* 0x97969594ff1b7424 */ /* 0x000fe200078e00ff */
[----:B-1----:R-:W-:Y:S01]  /*1c60*/  MOV R30, 0x9b9a9998 ;  /* 0x9b9a9998001e7802 */ /* 0x002fe20000000f00 */
[----:B------:R-:W-:Y:S01]  /*1c70*/  IMAD.MOV.U32 R31, RZ, RZ, -0x60616264 ;  /* 0x9f9e9d9cff1f7424 */ /* 0x000fe200078e00ff */
[----:B------:R-:W-:Y:S01]  /*1c80*/  STL.64 [R1+0x290], R20 ;  /* 0x0002901401007387 */ /* 0x000fe20000100a00 */
[----:B------:R-:W-:-:S04]  /*1c90*/  IMAD.WIDE.U32 R22, R0, -0x4b9ff597, R22 ;  /* 0xb4600a6900167825 */ /* 0x000fc800078e0016 */
[----:B0-----:R-:W-:Y:S01]  /*1ca0*/  HFMA2 R35, -RZ, RZ, 471.5, 343 ;  /* 0x5f5e5d5cff237431 */ /* 0x001fe200000001ff */
[----:B------:R0:W-:Y:S01]  /*1cb0*/  STL.64 [R1+0x390], R20 ;  /* 0x0003901401007387 */ /* 0x0001e20000100a00 */
[----:B------:R-:W-:Y:S02]  /*1cc0*/  IMAD.MOV.U32 R34, RZ, RZ, 0x5b5a5958 ;  /* 0x5b5a5958ff227424 */ /* 0x000fe400078e00ff */
[----:B------:R-:W-:Y:S01]  /*1cd0*/  HFMA2 R33, -RZ, RZ, -0.029876708984375, -0.02203369140625 ;  /* 0xa7a6a5a4ff217431 */ /* 0x000fe200000001ff */
[----:B------:R-:W-:Y:S01]  /*1ce0*/  STL.64 [R1+0x2a0], R24 ;  /* 0x0002a01801007387 */ /* 0x000fe20000100a00 */
[----:B------:R-:W-:-:S03]  /*1cf0*/  IMAD.MOV.U32 R32, RZ, RZ, -0x5c5d5e60 ;  /* 0xa3a2a1a0ff207424 */ /* 0x000fc600078e00ff */
[----:B------:R1:W-:Y:S04]  /*1d00*/  STL.64 [R1+0x3a0], R24 ;  /* 0x0003a01801007387 */ /* 0x0003e80000100a00 */
[----:B------:R-:W-:Y:S01]  /*1d10*/  STL.64 [R1+0x2a8], R26 ;  /* 0x0002a81a01007387 */ /* 0x000fe20000100a00 */
[----:B0-----:R-:W-:-:S03]  /*1d20*/  IMAD R21, R29, -0x4b9ff597, RZ ;  /* 0xb4600a691d157824 */ /* 0x001fc600078e02ff */
[----:B------:R0:W-:Y:S01]  /*1d30*/  STL.64 [R1+0x3a8], R26 ;  /* 0x0003a81a01007387 */ /* 0x0001e20000100a00 */
[----:B------:R-:W-:-:S03]  /*1d40*/  IMAD R21, R0, 0x7760bb20, R21 ;  /* 0x7760bb2000157824 */ /* 0x000fc600078e0215 */
[----:B------:R-:W-:Y:S01]  /*1d50*/  STL.64 [R1+0x2b0], R30 ;  /* 0x0002b01e01007387 */ /* 0x000fe20000100a00 */
[----:B-1----:R-:W-:Y:S02]  /*1d60*/  IMAD R25, R29, 0x772c5f11, RZ ;  /* 0x772c5f111d197824 */ /* 0x002fe400078e02ff */
[----:B------:R-:W-:Y:S01]  /*1d70*/  IMAD.IADD R21, R23, 0x1, R21 ;  /* 0x0000000117157824 */ /* 0x000fe200078e0215 */
[----:B------:R1:W-:Y:S01]  /*1d80*/  STL.64 [R1+0x3b0], R30 ;  /* 0x0003b01e01007387 */ /* 0x0003e20000100a00 */
[----:B------:R-:W-:Y:S02]  /*1d90*/  IMAD R20, R0, 0x530f32eb, R25 ;  /* 0x530f32eb00147824 */ /* 0x000fe400078e0219 */
[C---:B------:R-:W-:Y:S01]  /*1da0*/  IMAD R23, R29.reuse, -0x22633260, RZ ;  /* 0xdd9ccda01d177824 */ /* 0x040fe200078e02ff */
[----:B------:R1:W-:Y:S01]  /*1db0*/  STL.64 [R1+0x370], R34 ;  /* 0x0003702201007387 */ /* 0x0003e20000100a00 */
[----:B0-----:R-:W-:Y:S01]  /*1dc0*/  IMAD.MOV.U32 R26, RZ, RZ, 0x73c4cd04 ;  /* 0x73c4cd04ff1a7424 */ /* 0x001fe200078e00ff */
[----:B------:R-:W-:Y:S01]  /*1dd0*/  SHF.R.U64 R21, R22, 0x15, R21 ;  /* 0x0000001516157819 */ /* 0x000fe20000001215 */
[----:B------:R-:W-:Y:S01]  /*1de0*/  IMAD.MOV.U32 R27, RZ, RZ, -0x768ed2c8 ;  /* 0x89712d38ff1b7424 */ /* 0x000fe200078e00ff */
[----:B------:R-:W-:Y:S01]  /*1df0*/  STL.64 [R1+0x2b8], R32 ;  /* 0x0002b82001007387 */ /* 0x000fe20000100a00 */
[----:B------:R-:W-:Y:S01]  /*1e00*/  IMAD R25, R29, -0x5ea76960, RZ ;  /* 0xa15896a01d197824 */ /* 0x000fe200078e02ff */
[----:B------:R-:W-:Y:S01]  /*1e10*/  LOP3.LUT R21, R21, 0x7ffffff, RZ, 0xc0, !PT ;  /* 0x07ffffff15157812 */ /* 0x000fe200078ec0ff */
[----:B------:R-:W-:Y:S01]  /*1e20*/  IMAD.WIDE.U32 R26, R0, 0x772c5f11, R26 ;  /* 0x772c5f11001a7825 */ /* 0x000fe200078e001a */
[----:B-1----:R-:W-:Y:S01]  /*1e30*/  MOV R30, 0xbbbab9b8 ;  /* 0xbbbab9b8001e7802 */ /* 0x002fe20000000f00 */
[----:B------:R0:W-:Y:S02]  /*1e40*/  STL.64 [R1+0x3b8], R32 ;  /* 0x0003b82001007387 */ /* 0x0001e40000100a00 */
[----:B------:R-:W-:-:S02]  /*1e50*/  IMAD.MOV.U32 R31, RZ, RZ, -0x40414244 ;  /* 0xbfbebdbcff1f7424 */ /* 0x000fc400078e00ff */
[----:B------:R1:W-:Y:S01]  /*1e60*/  STL.64 [R1+0x388], R38 ;  /* 0x0003882601007387 */ /* 0x0003e20000100a00 */
[----:B------:R-:W-:Y:S02]  /*1e70*/  IMAD.MOV.U32 R34, RZ, RZ, -0x54555658 ;  /* 0xabaaa9a8ff227424 */ /* 0x000fe400078e00ff */
[----:B------:R-:W-:Y:S01]  /*1e80*/  IMAD.MOV.U32 R35, RZ, RZ, -0x50515254 ;  /* 0xafaeadacff237424 */ /* 0x000fe200078e00ff */
[----:B------:R-:W-:Y:S01]  /*1e90*/  STL.64 [R1+0x2d0], R30 ;  /* 0x0002d01e01007387 */ /* 0x000fe20000100a00 */
[----:B------:R-:W-:Y:S02]  /*1ea0*/  IMAD.IADD R20, R27, 0x1, R20 ;  /* 0x000000011b147824 */ /* 0x000fe400078e0214 */
[C---:B------:R-:W-:Y:S02]  /*1eb0*/  IMAD R27, R29.reuse, -0x60c7f860, RZ ;  /* 0x9f3807a01d1b7824 */ /* 0x040fe400078e02ff */
[----:B0-----:R-:W-:Y:S01]  /*1ec0*/  HFMA2 R33, -RZ, RZ, 0.0195465087890625, 80.625 ;  /* 0x2501550aff217431 */ /* 0x001fe200000001ff */
[----:B------:R0:W-:Y:S01]  /*1ed0*/  STL.64 [R1+0x3d0], R30 ;  /* 0x0003d01e01007387 */ /* 0x0001e20000100a00 */
[----:B------:R-:W-:Y:S01]  /*1ee0*/  IMAD R29, R29, 0x3749a7f9, RZ ;  /* 0x3749a7f91d1d7824 */ /* 0x000fe200078e02ff */
[----:B------:R-:W-:Y:S01]  /*1ef0*/  SHF.R.U64 R20, R26, 0x15, R20 ;  /* 0x000000151a147819 */ /* 0x000fe20000001214 */
[----:B-1----:R-:W-:-:S02]  /*1f00*/  HFMA2 R39, -RZ, RZ, -7.7734375, -5.765625 ;  /* 0xc7c6c5c4ff277431 */ /* 0x002fc400000001ff */
[----:B------:R-:W-:Y:S01]  /*1f10*/  IMAD.MOV.U32 R38, RZ, RZ, -0x3c3d3e40 ;  /* 0xc3c2c1c0ff267424 */ /* 0x000fe200078e00ff */
[----:B------:R1:W-:Y:S01]  /*1f20*/  STL.64 [R1+0x288], R36 ;  /* 0x0002882401007387 */ /* 0x0003e20000100a00 */
[----:B------:R-:W-:Y:S02]  /*1f30*/  IMAD.MOV.U32 R32, RZ, RZ, -0x7634d860 ;  /* 0x89cb27a0ff207424 */ /* 0x000fe400078e00ff */
[C---:B------:R-:W-:Y:S01]  /*1f40*/  IMAD R23, R0.reuse, 0xbb, R23 ;  /* 0x000000bb00177824 */ /* 0x040fe200078e0217 */
[----:B------:R-:W-:Y:S01]  /*1f50*/  STL.64 [R1+0x2c0], R34 ;  /* 0x0002c02201007387 */ /* 0x000fe20000100a00 */
[C---:B------:R-:W-:Y:S01]  /*1f60*/  IMAD R25, R0.reuse, 0x181a9317, R25 ;  /* 0x181a931700197824 */ /* 0x040fe200078e0219 */
[----:B0-----:R-:W-:Y:S01]  /*1f70*/  MOV R30, 0x160 ;  /* 0x00000160001e7802 */ /* 0x001fe20000000f00 */
[----:B------:R-:W-:Y:S01]  /*1f80*/  IMAD.MOV.U32 R31, RZ, RZ, 0x0 ;  /* 0x00000000ff1f7424 */ /* 0x000fe200078e00ff */
[----:B------:R0:W-:Y:S01]  /*1f90*/  STL.64 [R1+0x3c0], R34 ;  /* 0x0003c02201007387 */ /* 0x0001e20000100a00 */
[----:B------:R-:W-:-:S03]  /*1fa0*/  IMAD.WIDE.U32 R32, R0, -0x5ea76960, R32 ;  /* 0xa15896a000207825 */ /* 0x000fc600078e0020 */
[----:B------:R-:W-:Y:S01]  /*1fb0*/  STL.64 [R1+0x2d8], R38 ;  /* 0x0002d82601007387 */ /* 0x000fe20000100a00 */
[----:B-1----:R-:W-:Y:S02]  /*1fc0*/  IMAD.MOV.U32 R36, RZ, RZ, 0x63626160 ;  /* 0x63626160ff247424 */ /* 0x002fe400078e00ff */
[----:B------:R-:W-:Y:S01]  /*1fd0*/  IMAD.MOV.U32 R37, RZ, RZ, 0x67666564 ;  /* 0x67666564ff257424 */ /* 0x000fe200078e00ff */
[----:B------:R1:W-:Y:S01]  /*1fe0*/  STL.64 [R1+0x3d8], R38 ;  /* 0x0003d82601007387 */ /* 0x0003e20000100a00 */
[----:B------:R-:W-:-:S03]  /*1ff0*/  IMAD.WIDE.U32 R30, R0, -0x22633260, R30 ;  /* 0xdd9ccda0001e7825 */ /* 0x000fc600078e001e */
[----:B------:R1:W-:Y:S01]  /*2000*/  STL.64 [R1+0x378], R36 ;  /* 0x0003782401007387 */ /* 0x0003e20000100a00 */
[----:B0-----:R-:W-:Y:S01]  /*2010*/  IMAD.MOV.U32 R34, RZ, RZ, 0x559c57e0 ;  /* 0x559c57e0ff227424 */ /* 0x001fe200078e00ff */
[----:B------:R-:W-:Y:S01]  /*2020*/  LOP3.LUT R22, R21, 0xf8000000, R30, 0xf8, !PT ;  /* 0xf800000015167812 */ /* 0x000fe200078ef81e */
[----:B------:R-:W-:Y:S02]  /*2030*/  IMAD.MOV.U32 R35, RZ, RZ, 0x630baad2 ;  /* 0x630baad2ff237424 */ /* 0x000fe400078e00ff */
[----:B------:R-:W-:Y:S02]  /*2040*/  HFMA2 R21, -RZ, RZ, -31.21875, -23.1875 ;  /* 0xcfcecdccff157431 */ /* 0x000fe400000001ff */
[----:B------:R-:W-:Y:S01]  /*2050*/  IMAD.MOV.U32 R30, RZ, RZ, -0x24252628 ;  /* 0xdbdad9d8ff1e7424 */ /* 0x000fe200078e00ff */
[----:B------:R-:W5:Y:S01]  /*2060*/  LDL.64 R42, [R1+0xd8] ;  /* 0x0000d800012a7983 */ /* 0x000f620000100a00 */
[----:B------:R-:W-:-:S03]  /*2070*/  IMAD.WIDE.U32 R34, R0, -0x60c7f860, R34 ;  /* 0x9f3807a000227825 */ /* 0x000fc600078e0022 */
[----:B------:R-:W5:Y:S01]  /*2080*/  LDL.64 R44, [R1+0xe0] ;  /* 0x0000e000012c7983 */ /* 0x000f620000100a00 */
[C---:B-1----:R-:W-:Y:S01]  /*2090*/  IMAD R39, R0.reuse, 0x2dae45d7, R29 ;  /* 0x2dae45d700277824 */ /* 0x042fe200078e021d */
[----:B------:R-:W-:Y:S01]  /*20a0*/  MOV R36, 0xb3b2b1b0 ;  /* 0xb3b2b1b000247802 */ /* 0x000fe20000000f00 */
[----:B------:R-:W-:Y:S01]  /*20b0*/  IMAD R29, R0, 0x700dc01f, R27 ;  /* 0x700dc01f001d7824 */ /* 0x000fe200078e021b */
[----:B------:R-:W5:Y:S01]  /*20c0*/  LDL.64 R46, [R1+0xe8] ;  /* 0x0000e800012e7983 */ /* 0x000f620000100a00 */
[----:B------:R-:W-:Y:S01]  /*20d0*/  IMAD.MOV.U32 R37, RZ, RZ, -0x48494a4c ;  /* 0xb7b6b5b4ff257424 */ /* 0x000fe200078e00ff */
[----:B------:R-:W-:Y:S01]  /*20e0*/  IADD3 R24, PT, PT, R41, R39, RZ ;  /* 0x0000002729187210 */ /* 0x000fe20007ffe0ff */
[----:B------:R-:W-:Y:S01]  /*20f0*/  IMAD.IADD R0, R31, 0x1, R23 ;  /* 0x000000011f007824 */ /* 0x000fe200078e0217 */
[----:B------:R-:W5:Y:S01]  /*2100*/  LDL.64 R38, [R1+0xd0] ;  /* 0x0000d00001267983 */ /* 0x000f620000100a00 */
[----:B------:R-:W-:Y:S01]  /*2110*/  IMAD.MOV.U32 R31, RZ, RZ, -0x20212224 ;  /* 0xdfdedddcff1f7424 */ /* 0x000fe200078e00ff */
[----:B------:R-:W-:-:S02]  /*2120*/  LOP3.LUT R24, R24, 0xffff, RZ, 0xc0, !PT ;  /* 0x0000ffff18187812 */ /* 0x000fc400078ec0ff */
[----:B------:R-:W-:Y:S01]  /*2130*/  STL.64 [R1+0x2c8], R36 ;  /* 0x0002c82401007387 */ /* 0x000fe20000100a00 */
[----:B------:R-:W-:Y:S01]  /*2140*/  LOP3.LUT R23, R0, 0x1fffff, RZ, 0xc0, !PT ;  /* 0x001fffff00177812 */ /* 0x000fe200078ec0ff */
[----:B------:R-:W-:Y:S01]  /*2150*/  IMAD.IADD R0, R33, 0x1, R25 ;  /* 0x0000000121007824 */ /* 0x000fe200078e0219 */
[----:B------:R-:W-:Y:S01]  /*2160*/  SHF.R.U64 R27, R40, 0x15, R24 ;  /* 0x00000015281b7819 */ /* 0x000fe20000001218 */
[----:B------:R0:W-:Y:S01]  /*2170*/  STL.64 [R1+0x3c8], R36 ;  /* 0x0003c82401007387 */ /* 0x0001e20000100a00 */
[----:B------:R-:W-:Y:S01]  /*2180*/  IMAD.IADD R25, R35, 0x1, R29 ;  /* 0x0000000123197824 */ /* 0x000fe200078e021d */
[----:B------:R-:W-:Y:S01]  /*2190*/  MOV R29, 0xd7d6d5d4 ;  /* 0xd7d6d5d4001d7802 */ /* 0x000fe20000000f00 */
[----:B------:R-:W1:Y:S01]  /*21a0*/  I2F.F64.U64 R22, R22 ;  /* 0x0000001600167312 */ /* 0x000e620000301800 */
[----:B------:R-:W-:Y:S01]  /*21b0*/  LOP3.LUT R26, R27, 0xf8000000, R34, 0xf8, !PT ;  /* 0xf80000001b1a7812 */ /* 0x000fe200078ef822 */
[----:B------:R-:W-:Y:S01]  /*21c0*/  IMAD.MOV.U32 R33, RZ, RZ, -0x18191a1c ;  /* 0xe7e6e5e4ff217424 */ /* 0x000fe200078e00ff */
[----:B------:R-:W-:Y:S01]  /*21d0*/  MOV R35, 0xefeeedec ;  /* 0xefeeedec00237802 */ /* 0x000fe20000000f00 */
[----:B------:R-:W-:Y:S01]  /*21e0*/  STL.64 [R1+0x2e8], R28 ;  /* 0x0002e81c01007387 */ /* 0x000fe20000100a00 */
[----:B------:R-:W-:-:S03]  /*21f0*/  IMAD.MOV.U32 R34, RZ, RZ, -0x14151618 ;  /* 0xebeae9e8ff227424 */ /* 0x000fc600078e00ff */
[----:B------:R2:W-:Y:S01]  /*2200*/  STL.64 [R1+0x3e8], R28 ;  /* 0x0003e81c01007387 */ /* 0x0005e20000100a00 */
[----:B0-----:R-:W-:Y:S01]  /*2210*/  LOP3.LUT R37, R20, 0x7ffffff, RZ, 0xc0, !PT ;  /* 0x07ffffff14257812 */ /* 0x001fe200078ec0ff */
[----:B------:R-:W-:Y:S02]  /*2220*/  IMAD.MOV.U32 R20, RZ, RZ, -0x34353638 ;  /* 0xcbcac9c8ff147424 */ /* 0x000fe400078e00ff */
[----:B------:R-:W-:Y:S01]  /*2230*/  STL.64 [R1+0x2f0], R30 ;  /* 0x0002f01e01007387 */ /* 0x000fe20000100a00 */
[----:B------:R-:W-:Y:S01]  /*2240*/  LOP3.LUT R36, R37, 0xf8000000, R32, 0xf8, !PT ;  /* 0xf800000025247812 */ /* 0x000fe200078ef820 */
[----:B------:R-:W-:Y:S01]  /*2250*/  HFMA2 R32, -RZ, RZ, -1009, -752 ;  /* 0xe3e2e1e0ff207431 */ /* 0x000fe200000001ff */
[----:B------:R-:W-:Y:S01]  /*2260*/  LOP3.LUT R37, R0, 0x1fffff, RZ, 0xc0, !PT ;  /* 0x001fffff00257812 */ /* 0x000fe200078ec0ff */
[----:B------:R-:W-:Y:S01]  /*2270*/  STL.64 [R1+0x2e0], R20 ;  /* 0x0002e01401007387 */ /* 0x000fe20000100a00 */
[----:B------:R-:W-:-:S03]  /*2280*/  SHF.R.U32.HI R0, RZ, 0x15, R24 ;  /* 0x00000015ff007819 */ /* 0x000fc60000011618 */
[----:B------:R1:W-:Y:S01]  /*2290*/  STL.64 [R1+0x3e0], R20 ;  /* 0x0003e01401007387 */ /* 0x0003e20000100a00 */
[----:B------:R-:W-:Y:S01]  /*22a0*/  LOP3.LUT R27, R0, 0x1fffff, R25, 0xf8, !PT ;  /* 0x001fffff001b7812 */ /* 0x000fe200078ef819 */
[----:B------:R-:W0:Y:S01]  /*22b0*/  I2F.F64.U64 R36, R36 ;  /* 0x0000002400247312 */ /* 0x000e220000301800 */
[----:B--2---:R-:W-:Y:S01]  /*22c0*/  MOV R28, 0xfbfaf9f8 ;  /* 0xfbfaf9f8001c7802 */ /* 0x004fe20000000f00 */
[----:B------:R-:W-:Y:S01]  /*22d0*/  IMAD.MOV.U32 R29, RZ, RZ, -0x10204 ;  /* 0xfffefdfcff1d7424 */ /* 0x000fe200078e00ff */
[----:B------:R-:W-:Y:S04]  /*22e0*/  STL.64 [R1+0x3f0], R30 ;  /* 0x0003f01e01007387 */ /* 0x000fe80000100a00 */
[----:B------:R-:W-:Y:S01]  /*22f0*/  STL.64 [R1+0x2f8], R32 ;  /* 0x0002f82001007387 */ /* 0x000fe20000100a00 */
[----:B------:R-:W2:Y:S01]  /*2300*/  I2F.F64.U64 R26, R26 ;  /* 0x0000001a001a7312 */ /* 0x000ea20000301800 */
[----:B-1----:R-:W-:-:S02]  /*2310*/  DMUL R20, R22, 1.1102230246251565404e-16 ;  /* 0x3ca0000016147828 */ /* 0x002fc40000000000 */
[----:B------:R-:W-:Y:S01]  /*2320*/  STL.64 [R1+0x3f8], R32 ;  /* 0x0003f82001007387 */ /* 0x000fe20000100a00 */
[----:B0-----:R-:W-:-:S03]  /*2330*/  DMUL R22, R36, 1.1102230246251565404e-16 ;  /* 0x3ca0000024167828 */ /* 0x001fc60000000000 */
[----:B------:R-:W-:Y:S01]  /*2340*/  STL.64 [R1+0x300], R34 ;  /* 0x0003002201007387 */ /* 0x000fe20000100a00 */
[----:B------:R-:W-:Y:S01]  /*2350*/  IMAD.MOV.U32 R36, RZ, RZ, -0xc0d0e10 ;  /* 0xf3f2f1f0ff247424 */ /* 0x000fe200078e00ff */
[----:B------:R-:W-:Y:S01]  /*2360*/  DMUL R20, R20, 256 ;  /* 0x4070000014147828 */ /* 0x000fe20000000000 */
[----:B------:R-:W-:Y:S01]  /*2370*/  IMAD.MOV.U32 R37, RZ, RZ, -0x8090a0c ;  /* 0xf7f6f5f4ff257424 */ /* 0x000fe200078e00ff */
[----:B------:R-:W-:Y:S01]  /*2380*/  STL.64 [R1+0x400], R34 ;  /* 0x0004002201007387 */ /* 0x000fe20000100a00 */
[----:B--2---:R-:W-:-:S03]  /*2390*/  DMUL R26, R26, 1.1102230246251565404e-16 ;  /* 0x3ca000001a1a7828 */ /* 0x004fc60000000000 */
[----:B------:R-:W-:Y:S01]  /*23a0*/  STL.64 [R1+0x308], R36 ;  /* 0x0003082401007387 */ /* 0x000fe20000100a00 */
[----:B------:R-:W-:-:S03]  /*23b0*/  DMUL R22, R22, 256 ;  /* 0x4070000016167828 */ /* 0x000fc60000000000 */
[----:B------:R-:W-:Y:S01]  /*23c0*/  STL.64 [R1+0x408], R36 ;  /* 0x0004082401007387 */ /* 0x000fe20000100a00 */
[----:B------:R-:W-:-:S03]  /*23d0*/  DMUL R26, R26, 256 ;  /* 0x407000001a1a7828 */ /* 0x000fc60000000000 */
[----:B------:R-:W-:Y:S04]  /*23e0*/  STL.64 [R1+0x310], R28 ;  /* 0x0003101c01007387 */ /* 0x000fe80000100a00 */
[----:B------:R-:W-:Y:S04]  /*23f0*/  STL.64 [R1+0x410], R28 ;  /* 0x0004101c01007387 */ /* 0x000fe80000100a00 */
[----:B------:R0:W-:Y:S04]  /*2400*/  STL.64 [R1+0x418], R20 ;  /* 0x0004181401007387 */ /* 0x0001e80000100a00 */
[----:B------:R1:W-:Y:S04]  /*2410*/  STL.64 [R1+0x420], R22 ;  /* 0x0004201601007387 */ /* 0x0003e80000100a00 */
[----:B------:R-:W-:Y:S04]  /*2420*/  STL.64 [R1+0x428], R26 ;  /* 0x0004281a01007387 */ /* 0x000fe80000100a00 */
[----:B------:R2:W-:Y:S04]  /*2430*/  STL.64 [R1+0x100], R18 ;  /* 0x0001001201007387 */ /* 0x0005e80000100a00 */
[----:B---3--:R3:W-:Y:S04]  /*2440*/  STL.64 [R1+0x108], R16 ;  /* 0x0001081001007387 */ /* 0x0087e80000100a00 */
[----:B----4-:R4:W-:Y:S04]  /*2450*/  STL.64 [R1+0x110], R14 ;  /* 0x0001100e01007387 */ /* 0x0109e80000100a00 */
[----:B-----5:R5:W-:Y:S04]  /*2460*/  STL.64 [R1+0x118], R12 ;  /* 0x0001180c01007387 */ /* 0x020be80000100a00 */
[----:B------:R5:W-:Y:S04]  /*2470*/  STL.64 [R1+0x120], R10 ;  /* 0x0001200a01007387 */ /* 0x000be80000100a00 */
[----:B------:R5:W-:Y:S04]  /*2480*/  STL.64 [R1+0x128], R8 ;  /* 0x0001280801007387 */ /* 0x000be80000100a00 */
[----:B------:R5:W-:Y:S04]  /*2490*/  STL.64 [R1+0x130], R6 ;  /* 0x0001300601007387 */ /* 0x000be80000100a00 */
[----:B------:R5:W-:Y:S04]  /*24a0*/  STL.64 [R1+0x138], R4 ;  /* 0x0001380401007387 */ /* 0x000be80000100a00 */
[----:B0-----:R-:W5:Y:S04]  /*24b0*/  LDL.64 R20, [R1+0x48] ;  /* 0x0000480001147983 */ /* 0x001f680000100a00 */
[----:B-1----:R-:W5:Y:S04]  /*24c0*/  LDL.64 R22, [R1+0x50] ;  /* 0x0000500001167983 */ /* 0x002f680000100a00 */
[----:B--2---:R-:W2:Y:S04]  /*24d0*/  LDL.64 R18, [R1+0x58] ;  /* 0x0000580001127983 */ /* 0x004ea80000100a00 */
[----:B---3--:R-:W3:Y:S04]  /*24e0*/  LDL.64 R16, [R1+0x60] ;  /* 0x0000600001107983 */ /* 0x008ee80000100a00 */
[----:B----4-:R-:W4:Y:S04]  /*24f0*/  LDL.64 R14, [R1+0x68] ;  /* 0x00006800010e7983 */ /* 0x010f280000100a00 */
[----:B-----5:R-:W5:Y:S04]  /*2500*/  LDL.64 R12, [R1+0x70] ;  /* 0x00007000010c7983 */ /* 0x020f680000100a00 */
[----:B------:R-:W5:Y:S04]  /*2510*/  LDL.64 R10, [R1+0x78] ;  /* 0x00007800010a7983 */ /* 0x000f680000100a00 */
        /* <DEDUP_REMOVED lines=11> */
[----:B------:R0:W-:Y:S04]  /*25d0*/  STL.64 [R1+0x140], R2 ;  /* 0x0001400201007387 */ /* 0x0001e80000100a00 */
[----:B0-----:R-:W5:Y:S01]  /*25e0*/  LDL.64 R2, [R1+0x98] ;  /* 0x0000980001027983 */ /* 0x001f620000100a00 */
[----:B------:R-:W-:Y:S01]  /*25f0*/  BSSY.RECONVERGENT B0, `(.L_x_17) ;  /* 0x0000058000007945 */ /* 0x000fe20003800200 */
[----:B------:R-:W-:-:S02]  /*2600*/  IMAD.MOV.U32 R0, RZ, RZ, R40 ;  /* 0x000000ffff007224 */ /* 0x000fc400078e0028 */
[----:B------:R-:W-:Y:S04]  /*2610*/  STL.64 [R1+0x1d8], R42 ;  /* 0x0001d82a01007387 */ /* 0x000fe80000100a00 */
[----:B------:R-:W-:Y:S04]  /*2620*/  STL.64 [R1+0x1e0], R44 ;  /* 0x0001e02c01007387 */ /* 0x000fe80000100a00 */
[----:B------:R-:W-:Y:S04]  /*2630*/  STL.64 [R1+0x1e8], R46 ;  /* 0x0001e82e01007387 */ /* 0x000fe80000100a00 */
[----:B------:R-:W-:Y:S04]  /*2640*/  STL.64 [R1+0x1d0], R38 ;  /* 0x0001d02601007387 */ /* 0x000fe80000100a00 */
[----:B------:R-:W-:Y:S04]  /*2650*/  STL.64 [R1+0x148], R20 ;  /* 0x0001481401007387 */ /* 0x000fe80000100a00 */
[----:B------:R-:W-:Y:S04]  /*2660*/  STL.64 [R1+0x150], R22 ;  /* 0x0001501601007387 */ /* 0x000fe80000100a00 */
[----:B--2---:R-:W-:Y:S04]  /*2670*/  STL.64 [R1+0x158], R18 ;  /* 0x0001581201007387 */ /* 0x004fe80000100a00 */
[----:B---3--:R-:W-:Y:S04]  /*2680*/  STL.64 [R1+0x160], R16 ;  /* 0x0001601001007387 */ /* 0x008fe80000100a00 */
[----:B----4-:R-:W-:Y:S04]  /*2690*/  STL.64 [R1+0x168], R14 ;  /* 0x0001680e01007387 */ /* 0x010fe80000100a00 */
[----:B-----5:R-:W-:Y:S04]  /*26a0*/  STL.64 [R1+0x170], R12 ;  /* 0x0001700c01007387 */ /* 0x020fe80000100a00 */
[----:B------:R-:W-:Y:S04]  /*26b0*/  STL.64 [R1+0x178], R10 ;  /* 0x0001780a01007387 */ /* 0x000fe80000100a00 */
        /* <DEDUP_REMOVED lines=11> */
[----:B------:R0:W-:Y:S02]  /*2770*/  STL.64 [R1+0x198], R2 ;  /* 0x0001980201007387 */ /* 0x0001e40000100a00 */
[----:B0-----:R-:W-:-:S07]  /*2780*/  MOV R2, RZ ;  /* 0x000000ff00027202 */ /* 0x001fce0000000f00 */
.L_x_23:
[C---:B------:R-:W-:Y:S01]  /*2790*/  IADD3 R9, PT, PT, -R2.reuse, 0x100, RZ ;  /* 0x0000010002097810 */ /* 0x040fe20007ffe1ff */
[----:B------:R-:W-:Y:S01]  /*27a0*/  BSSY.RECONVERGENT B1, `(.L_x_18) ;  /* 0x0000033000017945 */ /* 0x000fe20003800200 */
[----:B0-----:R-:W-:-:S04]  /*27b0*/  IADD3 R3, PT, PT, -R2, 0xff, RZ ;  /* 0x000000ff02037810 */ /* 0x001fc80007ffe1ff */
[----:B------:R-:W-:-:S13]  /*27c0*/  LOP3.LUT P0, RZ, R9, R3, RZ, 0xc0, !PT ;  /* 0x0000000309ff7212 */ /* 0x000fda000780c0ff */
[----:B------:R-:W-:Y:S05]  /*27d0*/  @!P0 BRA `(.L_x_19) ;  /* 0x0000000000848947 */ /* 0x000fea0003800000 */
[----:B------:R-:W0:Y:S01]  /*27e0*/  I2F.U32.RP R3, R9 ;  /* 0x0000000900037306 */ /* 0x000e220000209000 */
[----:B------:R-:W-:Y:S01]  /*27f0*/  IMAD.MOV R7, RZ, RZ, -R9 ;  /* 0x000000ffff077224 */ /* 0x000fe200078e0a09 */
[----:B------:R-:W-:Y:S01]  /*2800*/  BSSY.RECONVERGENT B2, `(.L_x_20) ;  /* 0x000001d000027945 */ /* 0x000fe20003800200 */
[----:B------:R-:W-:Y:S02]  /*2810*/  ISETP.NE.U32.AND P1, PT, R9, RZ, PT ;  /* 0x000000ff0900720c */ /* 0x000fe40003f25070 */
[----:B------:R-:W-:-:S03]  /*2820*/  LOP3.LUT R11, RZ, R9, RZ, 0x33, !PT ;  /* 0x00000009ff0b7212 */ /* 0x000fc600078e33ff */
[----:B0-----:R-:W0:Y:S02]  /*2830*/  MUFU.RCP R3, R3 ;  /* 0x0000000300037308 */ /* 0x001e240000001000 */
[----:B0-----:R-:W-:-:S06]  /*2840*/  VIADD R4, R3, 0xffffffe ;  /* 0x0ffffffe03047836 */ /* 0x001fcc0000000000 */
[----:B------:R0:W1:Y:S02]  /*2850*/  F2I.FTZ.U32.TRUNC.NTZ R5, R4 ;  /* 0x0000000400057305 */ /* 0x000064000021f000 */
[----:B0-----:R-:W-:Y:S02]  /*2860*/  HFMA2 R4, -RZ, RZ, 0, 0 ;  /* 0x00000000ff047431 */ /* 0x001fe400000001ff */
[----:B-1----:R-:W-:-:S04]  /*2870*/  IMAD R7, R7, R5, RZ ;  /* 0x0000000507077224 */ /* 0x002fc800078e02ff */
[----:B------:R-:W-:-:S07]  /*2880*/  IMAD.HI.U32 R7, R5, R7, R4 ;  /* 0x0000000705077227 */ /* 0x000fce00078e0004 */
.L_x_21:
[----:B------:R-:W-:Y:S02]  /*2890*/  IMAD R3, R24, -0x21131993, RZ ;  /* 0xdeece66d18037824 */ /* 0x000fe400078e02ff */
[----:B------:R-:W-:Y:S02]  /*28a0*/  IMAD.MOV.U32 R4, RZ, RZ, 0xb ;  /* 0x0000000bff047424 */ /* 0x000fe400078e00ff */
[----:B------:R-:W-:Y:S02]  /*28b0*/  IMAD.MOV.U32 R5, RZ, RZ, 0x0 ;  /* 0x00000000ff057424 */ /* 0x000fe400078e00ff */
[C---:B------:R-:W-:Y:S02]  /*28c0*/  IMAD R3, R0.reuse, 0x5, R3 ;  /* 0x0000000500037824 */ /* 0x040fe400078e0203 */
[----:B------:R-:W-:-:S05]  /*28d0*/  IMAD.WIDE.U32 R4, R0, -0x21131993, R4 ;  /* 0xdeece66d00047825 */ /* 0x000fca00078e0004 */
[----:B------:R-:W-:-:S04]  /*28e0*/  IADD3 R24, PT, PT, R5, R3, RZ ;  /* 0x0000000305187210 */ /* 0x000fc80007ffe0ff */
[----:B------:R-:W-:-:S04]  /*28f0*/  LOP3.LUT R24, R24, 0xffff, RZ, 0xc0, !PT ;  /* 0x0000ffff18187812 */ /* 0x000fc800078ec0ff */
[----:B------:R-:W-:-:S05]  /*2900*/  SHF.R.U64 R6, R4, 0x11, R24 ;  /* 0x0000001104067819 */ /* 0x000fca0000001218 */
[----:B------:R-:W-:-:S04]  /*2910*/  IMAD.HI.U32 R0, R7, R6, RZ ;  /* 0x0000000607007227 */ /* 0x000fc800078e00ff */
[----:B------:R-:W-:-:S04]  /*2920*/  IMAD.MOV R3, RZ, RZ, -R0 ;  /* 0x000000ffff037224 */ /* 0x000fc800078e0a00 */
[----:B------:R-:W-:-:S05]  /*2930*/  IMAD R0, R9, R3, R6 ;  /* 0x0000000309007224 */ /* 0x000fca00078e0206 */
[----:B------:R-:W-:-:S13]  /*2940*/  ISETP.GE.U32.AND P0, PT, R0, R9, PT ;  /* 0x000000090000720c */ /* 0x000fda0003f06070 */
[----:B------:R-:W-:-:S05]  /*2950*/  @P0 IMAD.IADD R0, R0, 0x1, -R9 ;  /* 0x0000000100000824 */ /* 0x000fca00078e0a09 */
[----:B------:R-:W-:-:S13]  /*2960*/  ISETP.GE.U32.AND P0, PT, R0, R9, PT ;  /* 0x000000090000720c */ /* 0x000fda0003f06070 */
[----:B------:R-:W-:-:S04]  /*2970*/  @P0 IADD3 R0, PT, PT, -R9, R0, RZ ;  /* 0x0000000009000210 */ /* 0x000fc80007ffe1ff */
[----:B------:R-:W-:-:S04]  /*2980*/  SEL R3, R11, R0, !P1 ;  /* 0x000000000b037207 */ /* 0x000fc80004800000 */
[----:B------:R-:W-:-:S04]  /*2990*/  IADD3 R0, PT, PT, R6, R9, -R3 ;  /* 0x0000000906007210 */ /* 0x000fc80007ffe803 */
[----:B------:R-:W-:Y:S01]  /*29a0*/  ISETP.GE.AND P0, PT, R0, 0x1, PT ;  /* 0x000000010000780c */ /* 0x000fe20003f06270 */
[----:B------:R-:W-:-:S12]  /*29b0*/  IMAD.MOV.U32 R0, RZ, RZ, R4 ;  /* 0x000000ffff007224 */ /* 0x000fd800078e0004 */
[----:B------:R-:W-:Y:S05]  /*29c0*/  @!P0 BRA `(.L_x_21) ;  /* 0xfffffffc00b08947 */ /* 0x000fea000383ffff */
[----:B------:R-:W-:Y:S05]  /*29d0*/  BSYNC.RECONVERGENT B2 ;  /* 0x0000000000027941 */ /* 0x000fea0003800200 */
.L_x_20:
[----:B------:R-:W-:Y:S05]  /*29e0*/  BRA `(.L_x_22) ;  /* 0x0000000000387947 */ /* 0x000fea0003800000 */
.L_x_19:
[----:B------:R-:W-:Y:S01]  /*29f0*/  MOV R5, 0x0 ;  /* 0x0000000000057802 */ /* 0x000fe20000000f00 */
[----:B------:R-:W-:Y:S02]  /*2a00*/  IMAD R3, R24, -0x21131993, RZ ;  /* 0xdeece66d18037824 */ /* 0x000fe400078e02ff */
[----:B------:R-:W-:Y:S02]  /*2a10*/  IMAD.MOV.U32 R4, RZ, RZ, 0xb ;  /* 0x0000000bff047424 */ /* 0x000fe400078e00ff */
[C---:B------:R-:W-:Y:S02]  /*2a20*/  IMAD R3, R0.reuse, 0x5, R3 ;  /* 0x0000000500037824 */ /* 0x040fe400078e0203 */
[----:B------:R-:W-:-:S04]  /*2a30*/  IMAD.WIDE.U32 R4, R0, -0x21131993, R4 ;  /* 0xdeece66d00047825 */ /* 0x000fc800078e0004 */
[----:B------:R-:W-:-:S05]  /*2a40*/  IMAD.IADD R24, R5, 0x1, R3 ;  /* 0x0000000105187824 */ /* 0x000fca00078e0203 */
[----:B------:R-:W-:-:S04]  /*2a50*/  LOP3.LUT R24, R24, 0xffff, RZ, 0xc0, !PT ;  /* 0x0000ffff18187812 */ /* 0x000fc800078ec0ff */
[--C-:B------:R-:W-:Y:S02]  /*2a60*/  SHF.R.U32.HI R0, RZ, 0x11, R24.reuse ;  /* 0x00000011ff007819 */ /* 0x100fe40000011618 */
[----:B------:R-:W-:-:S03]  /*2a70*/  SHF.R.U64 R6, R4, 0x11, R24 ;  /* 0x0000001104067819 */ /* 0x000fc60000001218 */
[-C--:B------:R-:W-:Y:S01]  /*2a80*/  IMAD R3, R0, R9.reuse, RZ ;  /* 0x0000000900037224 */ /* 0x080fe200078e02ff */
[----:B------:R-:W-:Y:S01]  /*2a90*/  MOV R0, R4 ;  /* 0x0000000400007202 */ /* 0x000fe20000000f00 */
[----:B------:R-:W-:-:S04]  /*2aa0*/  IMAD.WIDE.U32 R6, R6, R9, RZ ;  /* 0x0000000906067225 */ /* 0x000fc800078e00ff */
[----:B------:R-:W-:-:S05]  /*2ab0*/  IMAD.IADD R3, R7, 0x1, R3 ;  /* 0x0000000107037824 */ /* 0x000fca00078e0203 */
[----:B------:R-:W-:-:S07]  /*2ac0*/  SHF.R.U64 R3, R6, 0x1f, R3 ;  /* 0x0000001f06037819 */ /* 0x000fce0000001203 */
.L_x_22:
[----:B------:R-:W-:Y:S05]  /*2ad0*/  BSYNC.RECONVERGENT B1 ;  /* 0x0000000000017941 */ /* 0x000fea0003800200 */
.L_x_18:
[C-C-:B------:R-:W-:Y:S01]  /*2ae0*/  IADD3 R6, PT, PT, R1.reuse, R3, R2.reuse ;  /* 0x0000000301067210 */ /* 0x140fe20007ffe002 */
[----:B------:R-:W-:-:S04]  /*2af0*/  IMAD.IADD R5, R1, 0x1, R2 ;  /* 0x0000000101057824 */ /* 0x000fc800078e0202 */
[----:B------:R-:W2:Y:S04]  /*2b00*/  LDL.U8 R4, [R6+0x218] ;  /* 0x0002180006047983 */ /* 0x000ea80000100000 */
[----:B------:R-:W3:Y:S01]  /*2b10*/  LDL.U8 R3, [R5+0x218] ;  /* 0x0002180005037983 */ /* 0x000ee20000100000 */
[----:B------:R-:W-:-:S05]  /*2b20*/  VIADD R2, R2, 0x1 ;  /* 0x0000000102027836 */ /* 0x000fca0000000000 */
[----:B------:R-:W-:Y:S01]  /*2b30*/  ISETP.NE.AND P0, PT, R2, 0x100, PT ;  /* 0x000001000200780c */ /* 0x000fe20003f05270 */
[----:B--2---:R0:W-:Y:S04]  /*2b40*/  STL.U8 [R5+0x218], R4 ;  /* 0x0002180405007387 */ /* 0x0041e80000100000 */
[----:B---3--:R0:W-:Y:S08]  /*2b50*/  STL.U8 [R6+0x218], R3 ;  /* 0x0002180306007387 */ /* 0x0081f00000100000 */
[----:B------:R-:W-:Y:S05]  /*2b60*/  @P0 BRA `(.L_x_23) ;  /* 0xfffffffc00080947 */ /* 0x000fea000383ffff */
[----:B------:R-:W-:Y:S05]  /*2b70*/  BSYNC.RECONVERGENT B0 ;  /* 0x0000000000007941 */ /* 0x000fea0003800200 */
.L_x_17:
[----:B------:R-:W2:Y:S04]  /*2b80*/  LDL.64 R18, [R1+0x218] ;  /* 0x0002180001127983 */ /* 0x000ea80000100a00 */
[----:B------:R-:W3:Y:S04]  /*2b90*/  LDL.64 R16, [R1+0x220] ;  /* 0x0002200001107983 */ /* 0x000ee80000100a00 */
[----:B------:R-:W4:Y:S04]  /*2ba0*/  LDL.64 R14, [R1+0x228] ;  /* 0x00022800010e7983 */ /* 0x000f280000100a00 */
[----:B------:R-:W5:Y:S04]  /*2bb0*/  LDL.64 R12, [R1+0x230] ;  /* 0x00023000010c7983 */ /* 0x000f680000100a00 */
[----:B------:R-:W5:Y:S04]  /*2bc0*/  LDL.64 R10, [R1+0x238] ;  /* 0x00023800010a7983 */ /* 0x000f680000100a00 */
[----:B------:R-:W5:Y:S04]  /*2bd0*/  LDL.64 R8, [R1+0x240] ;  /* 0x0002400001087983 */ /* 0x000f680000100a00 */
[----:B0-----:R-:W5:Y:S04]  /*2be0*/  LDL.64 R6, [R1+0x248] ;  /* 0x0002480001067983 */ /* 0x001f680000100a00 */
[----:B------:R-:W5:Y:S04]  /*2bf0*/  LDL.64 R4, [R1+0x250] ;  /* 0x0002500001047983 */ /* 0x000f680000100a00 */
[----:B------:R-:W5:Y:S01]  /*2c00*/  LDL.64 R2, [R1+0x258] ;  /* 0x0002580001027983 */ /* 0x000f620000100a00 */
[----:B------:R-:W-:-:S02]  /*2c10*/  HFMA2 R22, -RZ, RZ, 3.62890625, 2.625 ;  /* 0x43424140ff167431 */ /* 0x000fc400000001ff */
[----:B------:R-:W-:Y:S01]  /*2c20*/  IMAD.MOV.U32 R23, RZ, RZ, 0x47464544 ;  /* 0x47464544ff177424 */ /* 0x000fe200078e00ff */
[----:B------:R-:W-:Y:S01]  /*2c30*/  MOV R27, 0x4f4e4d4c ;  /* 0x4f4e4d4c001b7802 */ /* 0x000fe20000000f00 */
[----:B------:R-:W-:Y:S02]  /*2c40*/  IMAD.MOV.U32 R26, RZ, RZ, 0x4b4a4948 ;  /* 0x4b4a4948ff1a7424 */ /* 0x000fe400078e00ff */
[----:B------:R-:W-:Y:S02]  /*2c50*/  HFMA2 R30, -RZ, RZ, 235.25, 171 ;  /* 0x5b5a5958ff1e7431 */ /* 0x000fe400000001ff */
[----:B------:R-:W-:Y:S01]  /*2c60*/  IMAD.MOV.U32 R31, RZ, RZ, 0x5f5e5d5c ;  /* 0x5f5e5d5cff1f7424 */ /* 0x000fe200078e00ff */
[----:B------:R-:W-:Y:S01]  /*2c70*/  MOV R21, 0x7060504 ;  /* 0x0706050400157802 */ /* 0x000fe20000000f00 */
[----:B------:R0:W-:Y:S01]  /*2c80*/  STL.64 [R1+0x470], R22 ;  /* 0x0004701601007387 */ /* 0x0001e20000100a00 */
[----:B------:R-:W-:Y:S01]  /*2c90*/  IMAD.MOV.U32 R20, RZ, RZ, 0x3020100 ;  /* 0x03020100ff147424 */ /* 0x000fe200078e00ff */
[----:B------:R-:W-:Y:S01]  /*2ca0*/  MOV R33, 0x67666564 ;  /* 0x6766656400217802 */ /* 0x000fe20000000f00 */
[----:B------:R-:W-:Y:S01]  /*2cb0*/  IMAD.MOV.U32 R32, RZ, RZ, 0x63626160 ;  /* 0x63626160ff207424 */ /* 0x000fe200078e00ff */
[----:B------:R1:W-:Y:S01]  /*2cc0*/  STL.64 [R1+0x478], R26 ;  /* 0x0004781a01007387 */ /* 0x0003e20000100a00 */
[----:B------:R-:W-:-:S02]  /*2cd0*/  IMAD.MOV.U32 R28, RZ, RZ, 0x53525150 ;  /* 0x53525150ff1c7424 */ /* 0x000fc400078e00ff */
[----:B------:R-:W-:Y:S02]  /*2ce0*/  HFMA2 R38, -RZ, RZ, 15248, 11136 ;  /* 0x73727170ff267431 */ /* 0x000fe400000001ff */
[----:B------:R-:W-:Y:S01]  /*2cf0*/  IMAD.MOV.U32 R29, RZ, RZ, 0x57565554 ;  /* 0x57565554ff1d7424 */ /* 0x000fe200078e00ff */
[----:B------:R1:W-:Y:S01]  /*2d00*/  STL.64 [R1+0x488], R30 ;  /* 0x0004881e01007387 */ /* 0x0003e20000100a00 */
[----:B------:R-:W-:Y:S02]  /*2d10*/  IMAD.MOV.U32 R34, RZ, RZ, 0x6b6a6968 ;  /* 0x6b6a6968ff227424 */ /* 0x000fe400078e00ff */
[----:B------:R-:W-:Y:S02]  /*2d20*/  HFMA2 R36, -RZ, RZ, 15248, 11136 ;  /* 0x73727170ff247431 */ /* 0x000fe400000001ff */
[----:B------:R-:W-:Y:S01]  /*2d30*/  IMAD.MOV.U32 R35, RZ, RZ, 0x6f6e6d6c ;  /* 0x6f6e6d6cff237424 */ /* 0x000fe200078e00ff */
[----:B------:R-:W-:Y:S01]  /*2d40*/  STL.64 [R1+0x430], R20 ;  /* 0x0004301401007387 */ /* 0x000fe20000100a00 */
[----:B0-----:R-:W-:-:S02]  /*2d50*/  IMAD.MOV.U32 R22, RZ, RZ, 0xb0a0908 ;  /* 0x0b0a0908ff167424 */ /* 0x001fc400078e00ff */
[----:B------:R-:W-:Y:S02]  /*2d60*/  IMAD.MOV.U32 R23, RZ, RZ, 0xf0e0d0c ;  /* 0x0f0e0d0cff177424 */ /* 0x000fe400078e00ff */
[----:B-1----:R-:W-:Y:S02]  /*2d70*/  HFMA2 R26, -RZ, RZ, 0.00086307525634765625, 0.00061798095703125 ;  /* 0x13121110ff1a7431 */ /* 0x002fe400000001ff */
[----:B------:R-:W-:Y:S01]  /*2d80*/  IMAD.MOV.U32 R27, RZ, RZ, 0x17161514 ;  /* 0x17161514ff1b7424 */ /* 0x000fe200078e00ff */
[----:B------:R0:W-:Y:S01]  /*2d90*/  STL.64 [R1+0x530], R20 ;  /* 0x0005301401007387 */ /* 0x0001e20000100a00 */
[----:B------:R-:W-:Y:S02]  /*2da0*/  IMAD.MOV.U32 R39, RZ, RZ, 0x77767574 ;  /* 0x77767574ff277424 */ /* 0x000fe400078e00ff */
[----:B------:R-:W-:Y:S01]  /*2db0*/  IMAD.MOV.U32 R30, RZ, RZ, 0x23222120 ;  /* 0x23222120ff1e7424 */ /* 0x000fe200078e00ff */
[----:B------:R-:W-:Y:S01]  /*2dc0*/  STL.64 [R1+0x438], R22 ;  /* 0x0004381601007387 */ /* 0x000fe20000100a00 */
[----:B------:R-:W-:-:S02]  /*2dd0*/  IMAD.MOV.U32 R31, RZ, RZ, 0x27262524 ;  /* 0x27262524ff1f7424 */ /* 0x000fc400078e00ff */
[----:B------:R-:W-:Y:S01]  /*2de0*/  IMAD R25, R24, 0x772c5f11, RZ ;  /* 0x772c5f1118197824 */ /* 0x000fe200078e02ff */
[----:B------:R1:W-:Y:S01]  /*2df0*/  STL.64 [R1+0x538], R22 ;  /* 0x0005381601007387 */ /* 0x0003e20000100a00 */
[----:B------:R-:W-:Y:S02]  /*2e00*/  IMAD.MOV.U32 R37, RZ, RZ, 0x77767574 ;  /* 0x77767574ff257424 */ /* 0x000fe400078e00ff */
[----:B------:R-:W-:Y:S01]  /*2e10*/  IMAD.MOV.U32 R40, RZ, RZ, 0x7168255e ;  /* 0x7168255eff287424 */ /* 0x000fe200078e00ff */
[----:B------:R-:W-:Y:S01]  /*2e20*/  STL.64 [R1+0x440], R26 ;  /* 0x0004401a01007387 */ /* 0x000fe20000100a00 */
[----:B0-----:R-:W-:Y:S02]  /*2e30*/  HFMA2 R20, -RZ, RZ, 0.05596923828125, 0.040283203125 ;  /* 0x2b2a2928ff147431 */ /* 0x001fe400000001ff */
[----:B------:R-:W-:Y:S01]  /*2e40*/  IMAD.MOV.U32 R21, RZ, RZ, 0x2f2e2d2c ;  /* 0x2f2e2d2cff157424 */ /* 0x000fe200078e00ff */
[----:B------:R0:W-:Y:S01]  /*2e50*/  STL.64 [R1+0x540], R26 ;  /* 0x0005401a01007387 */ /* 0x0001e20000100a00 */
[----:B------:R-:W-:-:S02]  /*2e60*/  IMAD.MOV.U32 R41, RZ, RZ, 0x699d1761 ;  /* 0x699d1761ff297424 */ /* 0x000fc400078e00ff */
[----:B-1----:R-:W-:Y:S01]  /*2e70*/  IMAD.MOV.U32 R22, RZ, RZ, 0x33323130 ;  /* 0x33323130ff167424 */ /* 0x002fe200078e00ff */
[----:B------:R-:W-:Y:S01]  /*2e80*/  MOV R23, 0x37363534 ;  /* 0x3736353400177802 */ /* 0x000fe20000000f00 */
[----:B------:R-:W-:Y:S01]  /*2e90*/  STL.64 [R1+0x450], R30 ;  /* 0x0004501e01007387 */ /* 0x000fe20000100a00 */
[----:B------:R-:W-:-:S03]  /*2ea0*/  IMAD.WIDE.U32 R40, R0, 0x3749a7f9, R40 ;  /* 0x3749a7f900287825 */ /* 0x000fc600078e0028 */
[----:B------:R-:W-:Y:S01]  /*2eb0*/  STL.64 [R1+0x460], R22 ;  /* 0x0004601601007387 */ /* 0x000fe20000100a00 */
[----:B0-----:R-:W-:Y:S02]  /*2ec0*/  HFMA2 R26, -RZ, RZ, 3.62890625, 2.625 ;  /* 0x43424140ff1a7431 */ /* 0x001fe400000001ff */
[----:B------:R-:W-:Y:S01]  /*2ed0*/  IMAD.MOV.U32 R27, RZ, RZ, 0x47464544 ;  /* 0x47464544ff1b7424 */ /* 0x000fe200078e00ff */
[----:B------:R0:W-:Y:S04]  /*2ee0*/  STL.64 [R1+0x560], R22 ;  /* 0x0005601601007387 */ /* 0x0001e80000100a00 */
[----:B------:R1:W-:Y:S04]  /*2ef0*/  STL.64 [R1+0x550], R30 ;  /* 0x0005501e01007387 */ /* 0x0003e80000100a00 */
[----:B------:R1:W-:Y:S01]  /*2f00*/  STL.64 [R1+0x490], R32 ;  /* 0x0004902001007387 */ /* 0x0003e20000100a00 */
[----:B0-----:R-:W-:-:S03]  /*2f10*/  IMAD.MOV.U32 R22, RZ, RZ, -0x7c7d7e80 ;  /* 0x83828180ff167424 */ /* 0x001fc600078e00ff */
[----:B------:R0:W-:Y:S01]  /*2f20*/  STL.64 [R1+0x480], R28 ;  /* 0x0004801c01007387 */ /* 0x0001e20000100a00 */
[----:B------:R-:W-:Y:S02]  /*2f30*/  IMAD.MOV.U32 R23, RZ, RZ, -0x78797a7c ;  /* 0x87868584ff177424 */ /* 0x000fe400078e00ff */
[----:B-1----:R-:W-:Y:S01]  /*2f40*/  IMAD.MOV.U32 R30, RZ, RZ, 0x53525150 ;  /* 0x53525150ff1e7424 */ /* 0x002fe200078e00ff */
[----:B------:R1:W-:Y:S01]  /*2f50*/  STL.64 [R1+0x498], R34 ;  /* 0x0004982201007387 */ /* 0x0003e20000100a00 */
[----:B------:R-:W-:Y:S02]  /*2f60*/  IMAD.MOV.U32 R31, RZ, RZ, 0x57565554 ;  /* 0x57565554ff1f7424 */ /* 0x000fe400078e00ff */
[----:B------:R-:W-:Y:S01]  /*2f70*/  IMAD.MOV.U32 R32, RZ, RZ, 0x3b3a3938 ;  /* 0x3b3a3938ff207424 */ /* 0x000fe200078e00ff */
[----:B------:R-:W-:Y:S01]  /*2f80*/  STL.64 [R1+0x458], R20 ;  /* 0x0004581401007387 */ /* 0x000fe20000100a00 */
[----:B------:R-:W-:Y:S02]  /*2f90*/  IMAD.MOV.U32 R33, RZ, RZ, 0x3f3e3d3c ;  /* 0x3f3e3d3cff217424 */ /* 0x000fe400078e00ff */
[----:B0-----:R-:W-:Y:S01]  /*2fa0*/  IMAD.MOV.U32 R28, RZ, RZ, 0x1b1a1918 ;  /* 0x1b1a1918ff1c7424 */ /* 0x001fe200078e00ff */
[----:B------:R-:W-:Y:S01]  /*2fb0*/  MOV R29, 0x1f1e1d1c ;  /* 0x1f1e1d1c001d7802 */ /* 0x000fe20000000f00 */
[----:B------:R0:W-:Y:S01]  /*2fc0*/  STL.64 [R1+0x558], R20 ;  /* 0x0005581401007387 */ /* 0x0001e20000100a00 */
[----:B-1----:R-:W-:-:S02]  /*2fd0*/  HFMA2 R34, -RZ, RZ, 235.25, 171 ;  /* 0x5b5a5958ff227431 */ /* 0x002fc400000001ff */
[----:B------:R-:W-:Y:S01]  /*2fe0*/  IMAD.MOV.U32 R35, RZ, RZ, 0x5f5e5d5c ;  /* 0x5f5e5d5cff237424 */ /* 0x000fe200078e00ff */
[----:B------:R1:W-:Y:S04]  /*2ff0*/  STL.64 [R1+0x570], R26 ;  /* 0x0005701a01007387 */ /* 0x0003e80000100a00 */
[----:B------:R-:W-:Y:S04]  /*3000*/  STL.64 [R1+0x4b0], R22 ;  /* 0x0004b01601007387 */ /* 0x000fe80000100a00 */
[----:B------:R1:W-:Y:S01]  /*3010*/  STL.64 [R1+0x5b0], R22 ;  /* 0x0005b01601007387 */ /* 0x0003e20000100a00 */
[----:B0-----:R-:W-:Y:S01]  /*3020*/  IMAD.MOV.U32 R20, RZ, RZ, 0x7b7a7978 ;  /* 0x7b7a7978ff147424 */ /* 0x001fe200078e00ff */
[----:B------:R-:W-:Y:S01]  /*3030*/  MOV R21, 0x7f7e7d7c ;  /* 0x7f7e7d7c00157802 */ /* 0x000fe20000000f00 */
[----:B-1----:R-:W-:Y:S01]  /*3040*/  HFMA2 R26, -RZ, RZ, -0.0002300739288330078125, -0.00016880035400390625 ;  /* 0x8b8a8988ff1a7431 */ /* 0x002fe200000001ff */
[----:B------:R0:W-:Y:S01]  /*3050*/  STL.64 [R1+0x580], R30 ;  /* 0x0005801e01007387 */ /* 0x0001e20000100a00 */
[----:B------:R-:W-:-:S03]  /*3060*/  IMAD.MOV.U32 R27, RZ, RZ, -0x70717274 ;  /* 0x8f8e8d8cff1b7424 */ /* 0x000fc600078e00ff */
[----:B------:R-:W-:Y:S01]  /*3070*/  STL.64 [R1+0x468], R32 ;  /* 0x0004682001007387 */ /* 0x000fe20000100a00 */
[----:B------:R-:W-:-:S03]  /*3080*/  HFMA2 R22, -RZ, RZ, -0.00101947784423828125, -1722 ;  /* 0x942de6baff167431 */ /* 0x000fc600000001ff */
[----:B------:R1:W-:Y:S01]  /*3090*/  STL.64 [R1+0x568], R32 ;  /* 0x0005682001007387 */ /* 0x0003e20000100a00 */
[----:B------:R-:W-:Y:S02]  /*30a0*/  IMAD.MOV.U32 R23, RZ, RZ, 0x40 ;  /* 0x00000040ff177424 */ /* 0x000fe400078e00ff */
[----:B0-----:R-:W-:Y:S01]  /*30b0*/  IMAD.MOV.U32 R30, RZ, RZ, -0x64656668 ;  /* 0x9b9a9998ff1e7424 */ /* 0x001fe200078e00ff */
[----:B------:R-:W-:Y:S01]  /*30c0*/  STL.64 [R1+0x448], R28 ;  /* 0x0004481c01007387 */ /* 0x000fe20000100a00 */
[----:B------:R-:W-:-:S03]  /*30d0*/  IMAD.MOV.U32 R31, RZ, RZ, -0x60616264 ;  /* 0x9f9e9d9cff1f7424 */ /* 0x000fc600078e00ff */
[----:B------:R0:W-:Y:S01]  /*30e0*/  STL.64 [R1+0x548], R28 ;  /* 0x0005481c01007387 */ /* 0x0001e20000100a00 */
[----:B------:R-:W-:-:S03]  /*30f0*/  IMAD.WIDE.U32 R22, R0, -0x4b9ff597, R22 ;  /* 0xb4600a6900167825 */ /* 0x000fc600078e0016 */
[----:B------:R-:W-:Y:S01]  /*3100*/  STL.64 [R1+0x4a8], R20 ;  /* 0x0004a81401007387 */ /* 0x000fe20000100a00 */
[----:B-1----:R-:W-:Y:S02]  /*3110*/  IMAD.MOV.U32 R32, RZ, RZ, 0x6b6a6968 ;  /* 0x6b6a6968ff207424 */ /* 0x002fe400078e00ff */
[----:B------:R-:W-:Y:S01]  /*3120*/  IMAD.MOV.U32 R33, RZ, RZ, 0x6f6e6d6c ;  /* 0x6f6e6d6cff217424 */ /* 0x000fe200078e00ff */
[----:B------:R1:W-:Y:S01]  /*3130*/  STL.64 [R1+0x5a8], R20 ;  /* 0x0005a81401007387 */ /* 0x0003e20000100a00 */
[----:B0-----:R-:W-:Y:S01]  /*3140*/  IMAD.MOV.U32 R28, RZ, RZ, 0x4b4a4948 ;  /* 0x4b4a4948ff1c7424 */ /* 0x001fe200078e00ff */
[----:B------:R-:W-:Y:S02]  /*3150*/  MOV R29, 0x4f4e4d4c ;  /* 0x4f4e4d4c001d7802 */ /* 0x000fe40000000f00 */
[----:B------:R0:W-:Y:S04]  /*3160*/  STL.64 [R1+0x588], R34 ;  /* 0x0005882201007387 */ /* 0x0001e80000100a00 */
[----:B------:R-:W-:Y:S01]  /*3170*/  STL.64 [R1+0x4b8], R26 ;  /* 0x0004b81a01007387 */ /* 0x000fe20000100a00 */
[----:B-1----:R-:W-:-:S03]  /*3180*/  IMAD R21, R24, -0x4b9ff597, RZ ;  /* 0xb4600a6918157824 */ /* 0x002fc600078e02ff */
[----:B------:R1:W-:Y:S01]  /*3190*/  STL.64 [R1+0x5b8], R26 ;  /* 0x0005b81a01007387 */ /* 0x0003e20000100a00 */
[C---:B------:R-:W-:Y:S02]  /*31a0*/  IMAD R20, R0.reuse, 0x530f32eb, R25 ;  /* 0x530f32eb00147824 */ /* 0x040fe400078e0219 */
[----:B------:R-:W-:Y:S01]  /*31b0*/  IMAD R21, R0, 0x7760bb20, R21 ;  /* 0x7760bb2000157824 */ /* 0x000fe200078e0215 */
[----:B0-----:R-:W-:Y:S01]  /*31c0*/  MOV R35, 0xafaeadac ;  /* 0xafaeadac00237802 */ /* 0x001fe20000000f00 */
[----:B------:R-:W-:Y:S01]  /*31d0*/  IMAD.MOV.U32 R34, RZ, RZ, -0x54555658 ;  /* 0xabaaa9a8ff227424 */ /* 0x000fe200078e00ff */
[----:B------:R-:W-:Y:S01]  /*31e0*/  STL.64 [R1+0x4c8], R30 ;  /* 0x0004c81e01007387 */ /* 0x000fe20000100a00 */
[----:B------:R-:W-:Y:S02]  /*31f0*/  IMAD.IADD R21, R23, 0x1, R21 ;  /* 0x0000000117157824 */ /* 0x000fe400078e0215 */
[C---:B------:R-:W-:Y:S01]  /*3200*/  IMAD R23, R24.reuse, -0x22633260, RZ ;  /* 0xdd9ccda018177824 */ /* 0x040fe200078e02ff */
[----:B------:R0:W-:Y:S01]  /*3210*/  STL.64 [R1+0x5c8], R30 ;  /* 0x0005c81e01007387 */ /* 0x0001e20000100a00 */
[----:B------:R-:W-:Y:S01]  /*3220*/  IMAD R25, R24, -0x5ea76960, RZ ;  /* 0xa15896a018197824 */ /* 0x000fe200078e02ff */
[----:B-1----:R-:W-:Y:S01]  /*3230*/  MOV R27, 0x89712d38 ;  /* 0x89712d38001b7802 */ /* 0x002fe20000000f00 */
[----:B------:R-:W-:Y:S01]  /*3240*/  IMAD.MOV.U32 R26, RZ, RZ, 0x73c4cd04 ;  /* 0x73c4cd04ff1a7424 */ /* 0x000fe200078e00ff */
[----:B------:R1:W-:Y:S01]  /*3250*/  STL.64 [R1+0x598], R32 ;  /* 0x0005982001007387 */ /* 0x0003e20000100a00 */
[----:B------:R-:W-:Y:S01]  /*3260*/  IMAD R23, R0, 0xbb, R23 ;  /* 0x000000bb00177824 */ /* 0x000fe200078e0217 */
[----:B------:R-:W-:Y:S01]  /*3270*/  SHF.R.U64 R21, R22, 0x15, R21 ;  /* 0x0000001516157819 */ /* 0x000fe20000001215 */
[C---:B------:R-:W-:Y:S01]  /*3280*/  IMAD.WIDE.U32 R26, R0.reuse, 0x772c5f11, R26 ;  /* 0x772c5f11001a7825 */ /* 0x040fe200078e001a */
[----:B------:R1:W-:Y:S02]  /*3290*/  STL.64 [R1+0x578], R28 ;  /* 0x0005781c01007387 */ /* 0x0003e40000100a00 */
[----:B------:R-:W-:Y:S01]  /*32a0*/  LOP3.LUT R21, R21, 0x7ffffff, RZ, 0xc0, !PT ;  /* 0x07ffffff15157812 */ /* 0x000fe200078ec0ff */
[----:B------:R-:W-:Y:S01]  /*32b0*/  IMAD R25, R0, 0x181a9317, R25 ;  /* 0x181a931700197824 */ /* 0x000fe200078e0219 */
[----:B------:R1:W-:Y:S01]  /*32c0*/  STL.64 [R1+0x5a0], R38 ;  /* 0x0005a02601007387 */ /* 0x0003e20000100a00 */
[----:B0-----:R-:W-:Y:S01]  /*32d0*/  IMAD.MOV.U32 R30, RZ, RZ, -0x44454648 ;  /* 0xbbbab9b8ff1e7424 */ /* 0x001fe200078e00ff */
[----:B------:R-:W-:Y:S01]  /*32e0*/  IADD3 R20, PT, PT, R27, R20, RZ ;  /* 0x000000141b147210 */ /* 0x000fe20007ffe0ff */
[----:B------:R-:W-:-:S02]  /*32f0*/  IMAD.MOV.U32 R31, RZ, RZ, -0x40414244 ;  /* 0xbfbebdbcff1f7424 */ /* 0x000fc400078e00ff */
[----:B-1----:R-:W-:Y:S02]  /*3300*/  HFMA2 R32, -RZ, RZ, -0.0149078369140625, -0.010986328125 ;  /* 0xa3a2a1a0ff207431 */ /* 0x002fe400000001ff */
[----:B------:R-:W-:Y:S01]  /*3310*/  IMAD.MOV.U32 R33, RZ, RZ, -0x58595a5c ;  /* 0xa7a6a5a4ff217424 */ /* 0x000fe200078e00ff */
[----:B------:R-:W-:Y:S01]  /*3320*/  STL.64 [R1+0x4d8], R34 ;  /* 0x0004d82201007387 */ /* 0x000fe20000100a00 */
[----:B------:R-:W-:Y:S01]  /*3330*/  IMAD R27, R24, -0x60c7f860, RZ ;  /* 0x9f3807a0181b7824 */ /* 0x000fe200078e02ff */
[----:B------:R-:W-:Y:S01]  /*3340*/  MOV R29, 0x97969594 ;  /* 0x97969594001d7802 */ /* 0x000fe20000000f00 */
[----:B------:R-:W-:Y:S01]  /*3350*/  IMAD.MOV.U32 R28, RZ, RZ, -0x6c6d6e70 ;  /* 0x93929190ff1c7424 */ /* 0x000fe200078e00ff */
[----:B------:R0:W-:Y:S01]  /*3360*/  STL.64 [R1+0x5d8], R34 ;  /* 0x0005d82201007387 */ /* 0x0001e20000100a00 */
[----:B------:R-:W-:Y:S01]  /*3370*/  SHF.R.U64 R20, R26, 0x15, R20 ;  /* 0x000000151a147819 */ /* 0x000fe20000001214 */
[----:B------:R-:W-:Y:S02]  /*3380*/  HFMA2 R38, -RZ, RZ, -3.87890625, -2.875 ;  /* 0xc3c2c1c0ff267431 */ /* 0x000fe400000001ff */
[----:B------:R-:W-:Y:S01]  /*3390*/  IMAD.MOV.U32 R39, RZ, RZ, -0x38393a3c ;  /* 0xc7c6c5c4ff277424 */ /* 0x000fe200078e00ff */
[----:B------:R-:W-:Y:S04]  /*33a0*/  STL.64 [R1+0x4e8], R30 ;  /* 0x0004e81e01007387 */ /* 0x000fe80000100a00 */
[----:B------:R1:W-:Y:S01]  /*33b0*/  STL.64 [R1+0x5e8], R30 ;  /* 0x0005e81e01007387 */ /* 0x0003e20000100a00 */
[----:B0-----:R-:W-:-:S03]  /*33c0*/  HFMA2 R35, -RZ, RZ, 901.5, -0.05328369140625 ;  /* 0x630baad2ff237431 */ /* 0x001fc600000001ff */
[----:B------:R0:W-:Y:S01]  /*33d0*/  STL.64 [R1+0x4a0], R36 ;  /* 0x0004a02401007387 */ /* 0x0001e20000100a00 */
[----:B------:R-:W-:-:S03]  /*33e0*/  IMAD.MOV.U32 R34, RZ, RZ, 0x559c57e0 ;  /* 0x559c57e0ff227424 */ /* 0x000fc600078e00ff */
[----:B------:R-:W-:Y:S01]  /*33f0*/  STL.64 [R1+0x4c0], R28 ;  /* 0x0004c01c01007387 */ /* 0x000fe20000100a00 */
[----:B-1----:R-:W-:-:S03]  /*3400*/  IMAD.MOV.U32 R30, RZ, RZ, 0x160 ;  /* 0x00000160ff1e7424 */ /* 0x002fc600078e00ff */
[----:B------:R1:W-:Y:S01]  /*3410*/  STL.64 [R1+0x5c0], R28 ;  /* 0x0005c01c01007387 */ /* 0x0003e20000100a00 */
[----:B------:R-:W-:Y:S02]  /*3420*/  IMAD.MOV.U32 R31, RZ, RZ, 0x0 ;  /* 0x00000000ff1f7424 */ /* 0x000fe400078e00ff */
[C---:B------:R-:W-:Y:S01]  /*3430*/  IMAD.WIDE.U32 R34, R0.reuse, -0x60c7f860, R34 ;  /* 0x9f3807a000227825 */ /* 0x040fe200078e0022 */
[----:B0-----:R-:W-:Y:S01]  /*3440*/  MOV R37, 0x67666564 ;  /* 0x6766656400257802 */ /* 0x001fe20000000f00 */
[----:B------:R-:W-:Y:S02]  /*3450*/  STL.64 [R1+0x4d0], R32 ;  /* 0x0004d02001007387 */ /* 0x000fe40000100a00 */
[----:B------:R-:W-:Y:S02]  /*3460*/  IMAD.MOV.U32 R36, RZ, RZ, 0x63626160 ;  /* 0x63626160ff247424 */ /* 0x000fe400078e00ff */
[----:B------:R0:W-:Y:S01]  /*3470*/  STL.64 [R1+0x5d0], R32 ;  /* 0x0005d02001007387 */ /* 0x0001e20000100a00 */
[----:B------:R-:W-:-:S04]  /*3480*/  IMAD.WIDE.U32 R30, R0, -0x22633260, R30 ;  /* 0xdd9ccda0001e7825 */ /* 0x000fc800078e001e */
[----:B-1----:R-:W-:Y:S01]  /*3490*/  HFMA2 R28, -RZ, RZ, -62.5625, -46.5 ;  /* 0xd3d2d1d0ff1c7431 */ /* 0x002fe200000001ff */
[----:B------:R-:W-:Y:S01]  /*34a0*/  STL.64 [R1+0x4f0], R38 ;  /* 0x0004f02601007387 */ /* 0x000fe20000100a00 */
[----:B------:R-:W-:Y:S01]  /*34b0*/  IMAD R29, R24, 0x3749a7f9, RZ ;  /* 0x3749a7f9181d7824 */ /* 0x000fe200078e02ff */
[----:B------:R-:W-:Y:S01]  /*34c0*/  LOP3.LUT R22, R21, 0xf8000000, R30, 0xf8, !PT ;  /* 0xf800000015167812 */ /* 0x000fe200078ef81e */
[----:B------:R-:W-:Y:S01]  /*34d0*/  IMAD.MOV.U32 R21, RZ, RZ, -0x30313234 ;  /* 0xcfcecdccff157424 */ /* 0x000fe200078e00ff */
[----:B------:R1:W-:Y:S01]  /*34e0*/  STL.64 [R1+0x5f0], R38 ;  /* 0x0005f02601007387 */ /* 0x0003e20000100a00 */
[----:B------:R-:W-:Y:S01]  /*34f0*/  IMAD.MOV.U32 R30, RZ, RZ, -0x24252628 ;  /* 0xdbdad9d8ff1e7424 */ /* 0x000fe200078e00ff */
[----:B0-----:R-:W-:Y:S01]  /*3500*/  MOV R32, 0x89cb27a0 ;  /* 0x89cb27a000207802 */ /* 0x001fe20000000f00 */
[----:B------:R-:W-:Y:S01]  /*3510*/  IMAD.MOV.U32 R33, RZ, RZ, 0x2501550a ;  /* 0x2501550aff217424 */ /* 0x000fe200078e00ff */
[----:B------:R0:W-:Y:S03]  /*3520*/  STL.64 [R1+0x590], R36 ;  /* 0x0005902401007387 */ /* 0x0001e60000100a00 */
[C---:B------:R-:W-:Y:S01]  /*3530*/  IMAD.WIDE.U32 R32, R0.reuse, -0x5ea76960, R32 ;  /* 0xa15896a000207825 */ /* 0x040fe200078e0020 */
[----:B------:R-:W5:Y:S03]  /*3540*/  LDL.64 R42, [R1+0x2f0] ;  /* 0x0002f000012a7983 */ /* 0x000f660000100a00 */
[C---:B-1----:R-:W-:Y:S01]  /*3550*/  IMAD R39, R0.reuse, 0x2dae45d7, R29 ;  /* 0x2dae45d700277824 */ /* 0x042fe200078e021d */
[----:B------:R-:W5:Y:S01]  /*3560*/  LDL.64 R44, [R1+0x2f8] ;  /* 0x0002f800012c7983 */ /* 0x000f620000100a00 */
[----:B------:R-:W-:Y:S01]  /*3570*/  IMAD R29, R0, 0x700dc01f, R27 ;  /* 0x700dc01f001d7824 */ /* 0x000fe200078e021b */
[----:B------:R-:W-:Y:S01]  /*3580*/  IADD3 R0, PT, PT, R31, R23, RZ ;  /* 0x000000171f007210 */ /* 0x000fe20007ffe0ff */
[----:B------:R-:W-:Y:S01]  /*3590*/  IMAD.IADD R24, R41, 0x1, R39 ;  /* 0x0000000129187824 */ /* 0x000fe200078e0227 */
[----:B------:R-:W-:Y:S01]  /*35a0*/  MOV R31, 0xdfdedddc ;  /* 0xdfdedddc001f7802 */ /* 0x000fe20000000f00 */
[----:B0-----:R-:W-:Y:S01]  /*35b0*/  IMAD.MOV.U32 R36, RZ, RZ, -0x4c4d4e50 ;  /* 0xb3b2b1b0ff247424 */ /* 0x001fe200078e00ff */
[----:B------:R-:W-:Y:S01]  /*35c0*/  LOP3.LUT R23, R0, 0x1fffff, RZ, 0xc0, !PT ;  /* 0x001fffff00177812 */ /* 0x000fe200078ec0ff */
[----:B------:R-:W-:Y:S01]  /*35d0*/  IMAD.MOV.U32 R37, RZ, RZ, -0x48494a4c ;  /* 0xb7b6b5b4ff257424 */ /* 0x000fe200078e00ff */
[----:B------:R-:W-:Y:S01]  /*35e0*/  LOP3.LUT R24, R24, 0xffff, RZ, 0xc0, !PT ;  /* 0x0000ffff18187812 */ /* 0x000fe200078ec0ff */
[----:B------:R-:W-:Y:S01]  /*35f0*/  IMAD.IADD R0, R33, 0x1, R25 ;  /* 0x0000000121007824 */ /* 0x000fe200078e0219 */
[----:B------:R-:W-:Y:S01]  /*3600*/  STL.64 [R1+0x508], R30 ;  /* 0x0005081e01007387 */ /* 0x000fe20000100a00 */
[----:B------:R-:W-:Y:S01]  /*3610*/  IMAD.IADD R25, R35, 0x1, R29 ;  /* 0x0000000123197824 */ /* 0x000fe200078e021d */
[----:B------:R-:W-:Y:S01]  /*3620*/  SHF.R.U64 R27, R40, 0x15, R24 ;  /* 0x00000015281b7819 */ /* 0x000fe20000001218 */
[----:B------:R-:W0:Y:S01]  /*3630*/  I2F.F64.U64 R22, R22 ;  /* 0x0000001600167312 */ /* 0x000e220000301800 */
[----:B------:R-:W-:Y:S01]  /*3640*/  STL.64 [R1+0x4e0], R36 ;  /* 0x0004e02401007387 */ /* 0x000fe20000100a00 */
[----:B------:R-:W-:Y:S01]  /*3650*/  IMAD.MOV.U32 R29, RZ, RZ, -0x28292a2c ;  /* 0xd7d6d5d4ff1d7424 */ /* 0x000fe200078e00ff */
[----:B------:R-:W-:Y:S01]  /*3660*/  LOP3.LUT R26, R27, 0xf8000000, R34, 0xf8, !PT ;  /* 0xf80000001b1a7812 */ /* 0x000fe200078ef822 */
[----:B------:R-:W-:Y:S01]  /*3670*/  HFMA2 R34, -RZ, RZ, -4052, -3024 ;  /* 0xebeae9e8ff227431 */ /* 0x000fe200000001ff */
[----:B------:R1:W-:Y:S01]  /*3680*/  STL.64 [R1+0x5e0], R36 ;  /* 0x0005e02401007387 */ /* 0x0003e20000100a00 */
[----:B------:R-:W-:-:S02]  /*3690*/  IMAD.MOV.U32 R33, RZ, RZ, -0x18191a1c ;  /* 0xe7e6e5e4ff217424 */ /* 0x000fc400078e00ff */
[----:B------:R-:W-:Y:S01]  /*36a0*/  IMAD.MOV.U32 R35, RZ, RZ, -0x10111214 ;  /* 0xefeeedecff237424 */ /* 0x000fe200078e00ff */
[----:B------:R-:W-:Y:S04]  /*36b0*/  STL.64 [R1+0x500], R28 ;  /* 0x0005001c01007387 */ /* 0x000fe80000100a00 */
[----:B------:R2:W-:Y:S01]  /*36c0*/  STL.64 [R1+0x600], R28 ;  /* 0x0006001c01007387 */ /* 0x0005e20000100a00 */
[----:B-1----:R-:W-:-:S03]  /*36d0*/  LOP3.LUT R37, R20, 0x7ffffff, RZ, 0xc0, !PT ;  /* 0x07ffffff14257812 */ /* 0x002fc600078ec0ff */
[----:B------:R-:W-:Y:S01]  /*36e0*/  STL.64 [R1+0x608], R30 ;  /* 0x0006081e01007387 */ /* 0x000fe20000100a00 */
[----:B------:R-:W-:Y:S02]  /*36f0*/  MOV R20, 0xcbcac9c8 ;  /* 0xcbcac9c800147802 */ /* 0x000fe40000000f00 */
[----:B------:R-:W-:Y:S01]  /*3700*/  LOP3.LUT R36, R37, 0xf8000000, R32, 0xf8, !PT ;  /* 0xf800000025247812 */ /* 0x000fe200078ef820 */
[----:B------:R-:W-:Y:S01]  /*3710*/  IMAD.MOV.U32 R32, RZ, RZ, -0x1c1d1e20 ;  /* 0xe3e2e1e0ff207424 */ /* 0x000fe200078e00ff */
[----:B------:R-:W-:Y:S01]  /*3720*/  LOP3.LUT R37, R0, 0x1fffff, RZ, 0xc0, !PT ;  /* 0x001fffff00257812 */ /* 0x000fe200078ec0ff */
[----:B------:R-:W-:Y:S01]  /*3730*/  STL.64 [R1+0x4f8], R20 ;  /* 0x0004f81401007387 */ /* 0x000fe20000100a00 */
[----:B------:R-:W-:Y:S01]  /*3740*/  SHF.R.U32.HI R0, RZ, 0x15, R24 ;  /* 0x00000015ff007819 */ /* 0x000fe20000011618 */
[----:B--2---:R-:W-:Y:S02]  /*3750*/  IMAD.MOV.U32 R28, RZ, RZ, -0x4050608 ;  /* 0xfbfaf9f8ff1c7424 */ /* 0x004fe400078e00ff */
[----:B------:R0:W-:Y:S01]  /*3760*/  STL.64 [R1+0x5f8], R20 ;  /* 0x0005f81401007387 */ /* 0x0001e20000100a00 */
[----:B------:R-:W-:Y:S01]  /*3770*/  LOP3.LUT R27, R0, 0x1fffff, R25, 0xf8, !PT ;  /* 0x001fffff001b7812 */ /* 0x000fe200078ef819 */
[----:B------:R-:W1:Y:S01]  /*3780*/  I2F.F64.U64 R36, R36 ;  /* 0x0000002400247312 */ /* 0x000e620000301800 */
[----:B------:R-:W-:Y:S01]  /*3790*/  IMAD.MOV.U32 R29, RZ, RZ, -0x10204 ;  /* 0xfffefdfcff1d7424 */ /* 0x000fe200078e00ff */
[----:B------:R-:W-:Y:S04]  /*37a0*/  STL.64 [R1+0x510], R32 ;  /* 0x0005102001007387 */ /* 0x000fe80000100a00 */
[----:B------:R-:W-:Y:S02]  /*37b0*/  STL.64 [R1+0x610], R32 ;  /* 0x0006102001007387 */ /* 0x000fe40000100a00 */
[----:B------:R-:W2:Y:S01]  /*37c0*/  I2F.F64.U64 R26, R26 ;  /* 0x0000001a001a7312 */ /* 0x000ea20000301800 */
[----:B0-----:R-:W-:Y:S01]  /*37d0*/  DMUL R20, R22, 1.1102230246251565404e-16 ;  /* 0x3ca0000016147828 */ /* 0x001fe20000000000 */
[----:B------:R-:W-:Y:S01]  /*37e0*/  STL.64 [R1+0x518], R34 ;  /* 0x0005182201007387 */ /* 0x000fe20000100a00 */
[----:B-1----:R-:W-:-:S03]  /*37f0*/  DMUL R22, R36, 1.1102230246251565404e-16 ;  /* 0x3ca0000024167828 */ /* 0x002fc60000000000 */
[----:B------:R-:W-:Y:S01]  /*3800*/  STL.64 [R1+0x618], R34 ;  /* 0x0006182201007387 */ /* 0x000fe20000100a00 */
[----:B------:R-:W-:Y:S02]  /*3810*/  IMAD.MOV.U32 R36, RZ, RZ, -0xc0d0e10 ;  /* 0xf3f2f1f0ff247424 */ /* 0x000fe400078e00ff */
[----:B------:R-:W-:Y:S01]  /*3820*/  DMUL R20, R20, 256 ;  /* 0x4070000014147828 */ /* 0x000fe20000000000 */
[----:B------:R-:W-:Y:S01]  /*3830*/  MOV R37, 0xf7f6f5f4 ;  /* 0xf7f6f5f400257802 */ /* 0x000fe20000000f00 */
[----:B------:R-:W-:Y:S01]  /*3840*/  STL.64 [R1+0x528], R28 ;  /* 0x0005281c01007387 */ /* 0x000fe20000100a00 */
[----:B--2---:R-:W-:-:S03]  /*3850*/  DMUL R26, R26, 1.1102230246251565404e-16 ;  /* 0x3ca000001a1a7828 */ /* 0x004fc60000000000 */
[----:B------:R-:W-:Y:S01]  /*3860*/  STL.64 [R1+0x520], R36 ;  /* 0x0005202401007387 */ /* 0x000fe20000100a00 */
[----:B------:R-:W-:-:S03]  /*3870*/  DMUL R22, R22, 256 ;  /* 0x4070000016167828 */ /* 0x000fc60000000000 */
[----:B------:R-:W-:Y:S01]  /*3880*/  STL.64 [R1+0x620], R36 ;  /* 0x0006202401007387 */ /* 0x000fe20000100a00 */
[----:B------:R-:W-:-:S03]  /*3890*/  DMUL R26, R26, 256 ;  /* 0x407000001a1a7828 */ /* 0x000fc60000000000 */
        /* <DEDUP_REMOVED lines=35> */
[----:B------:R-:W-:-:S02]  /*3ad0*/  MOV R0, R40 ;  /* 0x0000002800007202 */ /* 0x000fc40000000f00 */
        /* <DEDUP_REMOVED lines=24> */
.L_x_30:
        /* <DEDUP_REMOVED lines=16> */
.L_x_28:
        /* <DEDUP_REMOVED lines=21> */
.L_x_27:
[----:B------:R-:W-:Y:S05]  /*3eb0*/  BRA `(.L_x_29) ;  /* 0x0000000000387947 */ /* 0x000fea0003800000 */
.L_x_26:
        /* <DEDUP_REMOVED lines=9> */
[-C--:B------:R-:W-:Y:S02]  /*3f50*/  IMAD R3, R0, R9.reuse, RZ ;  /* 0x0000000900037224 */ /* 0x080fe400078e02ff */
[----:B------:R-:W-:-:S04]  /*3f60*/  IMAD.WIDE.U32 R6, R6, R9, RZ ;  /* 0x0000000906067225 */ /* 0x000fc800078e00ff */
[----:B------:R-:W-:Y:S01]  /*3f70*/  IMAD.MOV.U32 R0, RZ, RZ, R4 ;  /* 0x000000ffff007224 */ /* 0x000fe200078e0004 */
[----:B------:R-:W-:-:S04]  /*3f80*/  IADD3 R3, PT, PT, R7, R3, RZ ;  /* 0x0000000307037210 */ /* 0x000fc80007ffe0ff */
[----:B------:R-:W-:-:S07]  /*3f90*/  SHF.R.U64 R3, R6, 0x1f, R3 ;  /* 0x0000001f06037819 */ /* 0x000fce0000001203 */
.L_x_29:
[----:B------:R-:W-:Y:S05]  /*3fa0*/  BSYNC.RECONVERGENT B1 ;  /* 0x0000000000017941 */ /* 0x000fea0003800200 */
.L_x_25:
[C-C-:B------:R-:W-:Y:S01]  /*3fb0*/  IADD3 R6, PT, PT, R1.reuse, R3, R2.reuse ;  /* 0x0000000301067210 */ /* 0x140fe20007ffe002 */
[----:B------:R-:W-:-:S04]  /*3fc0*/  IMAD.IADD R5, R1, 0x1, R2 ;  /* 0x0000000101057824 */ /* 0x000fc800078e0202 */
[----:B------:R-:W2:Y:S04]  /*3fd0*/  LDL.U8 R4, [R6+0x430] ;  /* 0x0004300006047983 */ /* 0x000ea80000100000 */
[----:B------:R-:W3:Y:S01]  /*3fe0*/  LDL.U8 R3, [R5+0x430] ;  /* 0x0004300005037983 */ /* 0x000ee20000100000 */
[----:B------:R-:W-:-:S04]  /*3ff0*/  IADD3 R2, PT, PT, R2, 0x1, RZ ;  /* 0x0000000102027810 */ /* 0x000fc80007ffe0ff */
[----:B------:R-:W-:Y:S01]  /*4000*/  ISETP.NE.AND P0, PT, R2, 0x100, PT ;  /* 0x000001000200780c */ /* 0x000fe20003f05270 */
[----:B--2---:R0:W-:Y:S04]  /*4010*/  STL.U8 [R5+0x430], R4 ;  /* 0x0004300405007387 */ /* 0x0041e80000100000 */
[----:B---3--:R0:W-:Y:S08]  /*4020*/  STL.U8 [R6+0x430], R3 ;  /* 0x0004300306007387 */ /* 0x0081f00000100000 */
[----:B------:R-:W-:Y:S05]  /*4030*/  @P0 BRA `(.L_x_30) ;  /* 0xfffffffc00080947 */ /* 0x000fea000383ffff */
[----:B------:R-:W-:Y:S05]  /*4040*/  BSYNC.RECONVERGENT B0 ;  /* 0x0000000000007941 */ /* 0x000fea0003800200 */
.L_x_24:
        /* <DEDUP_REMOVED lines=9> */
[----:B------:R-:W-:-:S02]  /*40e0*/  IMAD.MOV.U32 R30, RZ, RZ, 0x5b5a5958 ;  /* 0x5b5a5958ff1e7424 */ /* 0x000fc400078e00ff */
[----:B------:R-:W-:Y:S02]  /*40f0*/  HFMA2 R26, -RZ, RZ, 14.578125, 10.5625 ;  /* 0x4b4a4948ff1a7431 */ /* 0x000fe400000001ff */
[----:B------:R-:W-:Y:S02]  /*4100*/  IMAD.MOV.U32 R31, RZ, RZ, 0x5f5e5d5c ;  /* 0x5f5e5d5cff1f7424 */ /* 0x000fe400078e00ff */
[----:B------:R-:W-:Y:S02]  /*4110*/  HFMA2 R20, -RZ, RZ, 4.589557647705078125e-05, 1.52587890625e-05 ;  /* 0x03020100ff147431 */ /* 0x000fe400000001ff */
        /* <DEDUP_REMOVED lines=8> */
[----:B------:R-:W-:Y:S01]  /*41a0*/  IMAD.MOV.U32 R28, RZ, RZ, 0x53525150 ;  /* 0x53525150ff1c7424 */ /* 0x000fe200078e00ff */
[----:B------:R-:W-:Y:S01]  /*41b0*/  MOV R35, 0x6f6e6d6c ;  /* 0x6f6e6d6c00237802 */ /* 0x000fe20000000f00 */
[----:B------:R-:W-:Y:S01]  /*41c0*/  IMAD.MOV.U32 R33, RZ, RZ, 0x67666564 ;  /* 0x67666564ff217424 */ /* 0x000fe200078e00ff */
[----:B------:R1:W-:Y:S01]  /*41d0*/  STL.64 [R1+0x690], R26 ;  /* 0x0006901a01007387 */ /* 0x0003e20000100a00 */
[----:B------:R-:W-:Y:S02]  /*41e0*/  IMAD.MOV.U32 R34, RZ, RZ, 0x6b6a6968 ;  /* 0x6b6a6968ff227424 */ /* 0x000fe400078e00ff */
[----:B------:R-:W-:-:S02]  /*41f0*/  HFMA2 R40, -RZ, RZ, 11072, 0.020965576171875 ;  /* 0x7168255eff287431 */ /* 0x000fc400000001ff */
[----:B------:R-:W-:Y:S01]  /*4200*/  IMAD.MOV.U32 R39, RZ, RZ, 0x47464544 ;  /* 0x47464544ff277424 */ /* 0x000fe200078e00ff */
[----:B0-----:R-:W-:Y:S01]  /*4210*/  MOV R31, 0x27262524 ;  /* 0x27262524001f7802 */ /* 0x001fe20000000f00 */
[----:B------:R-:W-:Y:S01]  /*4220*/  IMAD.MOV.U32 R30, RZ, RZ, 0x23222120 ;  /* 0x23222120ff1e7424 */ /* 0x000fe200078e00ff */
[----:B------:R-:W-:Y:S01]  /*4230*/  STL.64 [R1+0x648], R20 ;  /* 0x0006481401007387 */ /* 0x000fe20000100a00 */
[----:B------:R-:W-:Y:S01]  /*4240*/  IMAD.MOV.U32 R38, RZ, RZ, 0x43424140 ;  /* 0x43424140ff267424 */ /* 0x000fe200078e00ff */
[----:B-1----:R-:W-:Y:S01]  /*4250*/  MOV R23, 0xf0e0d0c ;  /* 0x0f0e0d0c00177802 */ /* 0x002fe20000000f00 */
[----:B------:R-:W-:Y:S01]  /*4260*/  IMAD.MOV.U32 R22, RZ, RZ, 0xb0a0908 ;  /* 0x0b0a0908ff167424 */ /* 0x000fe200078e00ff */
[----:B------:R-:W-:Y:S01]  /*4270*/  STL.64 [R1+0x668], R30 ;  /* 0x0006681e01007387 */ /* 0x000fe20000100a00 */
[----:B------:R-:W-:Y:S02]  /*4280*/  IMAD R25, R24, 0x772c5f11, RZ ;  /* 0x772c5f1118197824 */ /* 0x000fe400078e02ff */
[----:B------:R-:W-:Y:S01]  /*4290*/  IMAD.MOV.U32 R26, RZ, RZ, 0x13121110 ;  /* 0x13121110ff1a7424 */ /* 0x000fe200078e00ff */
[----:B------:R0:W-:Y:S01]  /*42a0*/  STL.64 [R1+0x768], R30 ;  /* 0x0007681e01007387 */ /* 0x0001e20000100a00 */
[----:B------:R-:W-:-:S02]  /*42b0*/  IMAD.MOV.U32 R27, RZ, RZ, 0x17161514 ;  /* 0x17161514ff1b7424 */ /* 0x000fc400078e00ff */
[----:B------:R-:W-:Y:S01]  /*42c0*/  IMAD.MOV.U32 R36, RZ, RZ, 0x73727170 ;  /* 0x73727170ff247424 */ /* 0x000fe200078e00ff */
[----:B------:R-:W-:Y:S01]  /*42d0*/  STL.64 [R1+0x650], R22 ;  /* 0x0006501601007387 */ /* 0x000fe20000100a00 */
[----:B------:R-:W-:Y:S02]  /*42e0*/  IMAD.MOV.U32 R37, RZ, RZ, 0x77767574 ;  /* 0x77767574ff257424 */ /* 0x000fe400078e00ff */
[----:B------:R-:W-:Y:S01]  /*42f0*/  IMAD.MOV.U32 R41, RZ, RZ, 0x699d1761 ;  /* 0x699d1761ff297424 */ /* 0x000fe200078e00ff */
[----:B------:R1:W-:Y:S01]  /*4300*/  STL.64 [R1+0x750], R22 ;  /* 0x0007501601007387 */ /* 0x0003e20000100a00 */
[----:B------:R-:W-:-:S03]  /*4310*/  IMAD.WIDE.U32 R40, R0, 0x3749a7f9, R40 ;  /* 0x3749a7f900287825 */ /* 0x000fc600078e0028 */
[----:B------:R1:W-:Y:S01]  /*4320*/  STL.64 [R1+0x748], R20 ;  /* 0x0007481401007387 */ /* 0x0003e20000100a00 */
[----:B0-----:R-:W-:-:S03]  /*4330*/  IMAD.MOV.U32 R30, RZ, RZ, 0x5b5a5958 ;  /* 0x5b5a5958ff1e7424 */ /* 0x001fc600078e00ff */
[----:B------:R-:W-:Y:S01]  /*4340*/  STL.64 [R1+0x658], R26 ;  /* 0x0006581a01007387 */ /* 0x000fe20000100a00 */
[----:B------:R-:W-:Y:S02]  /*4350*/  IMAD.MOV.U32 R31, RZ, RZ, 0x5f5e5d5c ;  /* 0x5f5e5d5cff1f7424 */ /* 0x000fe400078e00ff */
[----:B-1----:R-:W-:Y:S02]  /*4360*/  HFMA2 R22, -RZ, RZ, 0.224853515625, 0.162109375 ;  /* 0x33323130ff167431 */ /* 0x002fe400000001ff */
[----:B------:R-:W-:Y:S01]  /*4370*/  IMAD.MOV.U32 R23, RZ, RZ, 0x37363534 ;  /* 0x37363534ff177424 */ /* 0x000fe200078e00ff */
[----:B------:R0:W-:Y:S01]  /*4380*/  STL.64 [R1+0x7a0], R30 ;  /* 0x0007a01e01007387 */ /* 0x0001e20000100a00 */
[----:B------:R-:W-:-:S03]  /*4390*/  IMAD.MOV.U32 R20, RZ, RZ, 0x2b2a2928 ;  /* 0x2b2a2928ff147424 */ /* 0x000fc600078e00ff */
[----:B------:R1:W-:Y:S01]  /*43a0*/  STL.64 [R1+0x758], R26 ;  /* 0x0007581a01007387 */ /* 0x0003e20000100a00 */
[----:B------:R-:W-:-:S03]  /*43b0*/  IMAD.MOV.U32 R21, RZ, RZ, 0x2f2e2d2c ;  /* 0x2f2e2d2cff157424 */ /* 0x000fc600078e00ff */
[----:B------:R1:W-:Y:S01]  /*43c0*/  STL.64 [R1+0x698], R28 ;  /* 0x0006981c01007387 */ /* 0x0003e20000100a00 */
[----:B0-----:R-:W-:Y:S02]  /*43d0*/  HFMA2 R30, -RZ, RZ, -0.003711700439453125, -0.0027313232421875 ;  /* 0x9b9a9998ff1e7431 */ /* 0x001fe400000001ff */
[----:B------:R-:W-:Y:S01]  /*43e0*/  IMAD.MOV.U32 R31, RZ, RZ, -0x60616264 ;  /* 0x9f9e9d9cff1f7424 */ /* 0x000fe200078e00ff */
[----:B------:R-:W-:Y:S01]  /*43f0*/  STL.64 [R1+0x678], R22 ;  /* 0x0006781601007387 */ /* 0x000fe20000100a00 */
[----:B-1----:R-:W-:Y:S02]  /*4400*/  HFMA2 R26, -RZ, RZ, 14.578125, 10.5625 ;  /* 0x4b4a4948ff1a7431 */ /* 0x002fe400000001ff */
[----:B------:R-:W-:Y:S01]  /*4410*/  IMAD.MOV.U32 R27, RZ, RZ, 0x4f4e4d4c ;  /* 0x4f4e4d4cff1b7424 */ /* 0x000fe200078e00ff */
[----:B------:R0:W-:Y:S01]  /*4420*/  STL.64 [R1+0x778], R22 ;  /* 0x0007781601007387 */ /* 0x0001e20000100a00 */
[----:B------:R-:W-:Y:S02]  /*4430*/  HFMA2 R28, -RZ, RZ, 0.003467559814453125, 0.0024871826171875 ;  /* 0x1b1a1918ff1c7431 */ /* 0x000fe400000001ff */
[----:B------:R-:W-:Y:S01]  /*4440*/  IMAD.MOV.U32 R29, RZ, RZ, 0x1f1e1d1c ;  /* 0x1f1e1d1cff1d7424 */ /* 0x000fe200078e00ff */
[----:B------:R1:W-:Y:S04]  /*4450*/  STL.64 [R1+0x6a8], R32 ;  /* 0x0006a82001007387 */ /* 0x0003e80000100a00 */
[----:B------:R-:W-:Y:S01]  /*4460*/  STL.64 [R1+0x670], R20 ;  /* 0x0006701401007387 */ /* 0x000fe20000100a00 */
[----:B0-----:R-:W-:-:S03]  /*4470*/  HFMA2 R22, -RZ, RZ, -5.352497100830078125e-05, -2.288818359375e-05 ;  /* 0x83828180ff167431 */ /* 0x001fc600000001ff */
[----:B------:R0:W-:Y:S01]  /*4480*/  STL.64 [R1+0x770], R20 ;  /* 0x0007701401007387 */ /* 0x0001e20000100a00 */
[----:B------:R-:W-:Y:S02]  /*4490*/  IMAD.MOV.U32 R23, RZ, RZ, -0x78797a7c ;  /* 0x87868584ff177424 */ /* 0x000fe400078e00ff */
[----:B-1----:R-:W-:Y:S01]  /*44a0*/  IMAD.MOV.U32 R32, RZ, RZ, 0x3b3a3938 ;  /* 0x3b3a3938ff207424 */ /* 0x002fe200078e00ff */
[----:B------:R-:W-:Y:S01]  /*44b0*/  MOV R33, 0x3f3e3d3c ;  /* 0x3f3e3d3c00217802 */ /* 0x000fe20000000f00 */
[----:B------:R-:W-:Y:S04]  /*44c0*/  STL.64 [R1+0x6e0], R30 ;  /* 0x0006e01e01007387 */ /* 0x000fe80000100a00 */
[----:B------:R1:W-:Y:S01]  /*44d0*/  STL.64 [R1+0x7e0], R30 ;  /* 0x0007e01e01007387 */ /* 0x0003e20000100a00 */
[----:B0-----:R-:W-:-:S03]  /*44e0*/  IMAD.MOV.U32 R20, RZ, RZ, 0x7b7a7978 ;  /* 0x7b7a7978ff147424 */ /* 0x001fc600078e00ff */
[----:B------:R0:W-:Y:S01]  /*44f0*/  STL.64 [R1+0x790], R26 ;  /* 0x0007901a01007387 */ /* 0x0001e20000100a00 */
[----:B------:R-:W-:-:S03]  /*4500*/  IMAD.MOV.U32 R21, RZ, RZ, 0x7f7e7d7c ;  /* 0x7f7e7d7cff157424 */ /* 0x000fc600078e00ff */
[----:B------:R0:W-:Y:S01]  /*4510*/  STL.64 [R1+0x6b0], R34 ;  /* 0x0006b02201007387 */ /* 0x0001e20000100a00 */
[----:B-1----:R-:W-:Y:S02]  /*4520*/  HFMA2 R30, -RZ, RZ, -0.9658203125, -0.71484375 ;  /* 0xbbbab9b8ff1e7431 */ /* 0x002fe400000001ff */
[----:B------:R-:W-:Y:S01]  /*4530*/  IMAD.MOV.U32 R31, RZ, RZ, -0x40414244 ;  /* 0xbfbebdbcff1f7424 */ /* 0x000fe200078e00ff */
[----:B------:R-:W-:Y:S01]  /*4540*/  STL.64 [R1+0x660], R28 ;  /* 0x0006601c01007387 */ /* 0x000fe20000100a00 */
[----:B0-----:R-:W-:Y:S01]  /*4550*/  IMAD.MOV.U32 R26, RZ, RZ, -0x74757678 ;  /* 0x8b8a8988ff1a7424 */ /* 0x001fe200078e00ff */
[----:B------:R-:W-:Y:S02]  /*4560*/  MOV R27, 0x8f8e8d8c ;  /* 0x8f8e8d8c001b7802 */ /* 0x000fe40000000f00 */
[----:B------:R0:W-:Y:S01]  /*4570*/  STL.64 [R1+0x760], R28 ;  /* 0x0007601c01007387 */ /* 0x0001e20000100a00 */
[----:B------:R-:W-:Y:S02]  /*4580*/  HFMA2 R34, -RZ, RZ, 945, 688 ;  /* 0x63626160ff227431 */ /* 0x000fe400000001ff */
[----:B------:R-:W-:Y:S01]  /*4590*/  IMAD.MOV.U32 R35, RZ, RZ, 0x67666564 ;  /* 0x67666564ff237424 */ /* 0x000fe200078e00ff */
[----:B------:R-:W-:Y:S04]  /*45a0*/  STL.64 [R1+0x680], R32 ;  /* 0x0006802001007387 */ /* 0x000fe80000100a00 */
[----:B------:R1:W-:Y:S04]  /*45b0*/  STL.64 [R1+0x780], R32 ;  /* 0x0007802001007387 */ /* 0x0003e80000100a00 */
[----:B------:R-:W-:Y:S01]  /*45c0*/  STL.64 [R1+0x6c8], R22 ;  /* 0x0006c81601007387 */ /* 0x000fe20000100a00 */
[----:B0-----:R-:W-:Y:S01]  /*45d0*/  IMAD.MOV.U32 R28, RZ, RZ, 0x53525150 ;  /* 0x53525150ff1c7424 */ /* 0x001fe200078e00ff */
[----:B------:R-:W-:-:S02]  /*45e0*/  MOV R29, 0x57565554 ;  /* 0x57565554001d7802 */ /* 0x000fc40000000f00 */
[----:B------:R0:W-:Y:S01]  /*45f0*/  STL.64 [R1+0x7c8], R22 ;  /* 0x0007c81601007387 */ /* 0x0001e20000100a00 */
[----:B-1----:R-:W-:Y:S01]  /*4600*/  IMAD.MOV.U32 R32, RZ, RZ, 0x6b6a6968 ;  /* 0x6b6a6968ff207424 */ /* 0x002fe200078e00ff */
[----:B------:R-:W-:Y:S02]  /*4610*/  MOV R33, 0x6f6e6d6c ;  /* 0x6f6e6d6c00217802 */ /* 0x000fe40000000f00 */
[----:B------:R-:W-:Y:S04]  /*4620*/  STL.64 [R1+0x6c0], R20 ;  /* 0x0006c01401007387 */ /* 0x000fe80000100a00 */
[----:B------:R1:W-:Y:S01]  /*4630*/  STL.64 [R1+0x7c0], R20 ;  /* 0x0007c01401007387 */ /* 0x0003e20000100a00 */
[----:B0-----:R-:W-:Y:S01]  /*4640*/  MOV R23, 0x40 ;  /* 0x0000004000177802 */ /* 0x001fe20000000f00 */
[----:B------:R-:W-:-:S02]  /*4650*/  IMAD.MOV.U32 R22, RZ, RZ, -0x6bd21946 ;  /* 0x942de6baff167424 */ /* 0x000fc400078e00ff */
[----:B------:R-:W-:Y:S02]  /*4660*/  STL.64 [R1+0x6d0], R26 ;  /* 0x0006d01a01007387 */ /* 0x000fe40000100a00 */
[----:B------:R-:W-:Y:S02]  /*4670*/  IMAD.WIDE.U32 R22, R0, -0x4b9ff597, R22 ;  /* 0xb4600a6900167825 */ /* 0x000fe400078e0016 */
[----:B------:R0:W-:Y:S02]  /*4680*/  STL.64 [R1+0x7d0], R26 ;  /* 0x0007d01a01007387 */ /* 0x0001e40000100a00 */
[----:B-1----:R-:W-:Y:S02]  /*4690*/  IMAD R21, R24, -0x4b9ff597, RZ ;  /* 0xb4600a6918157824 */ /* 0x002fe400078e02ff */
[----:B------:R-:W-:Y:S01]  /*46a0*/  STL.64 [R1+0x700], R30 ;  /* 0x0007001e01007387 */ /* 0x000fe20000100a00 */
[C---:B------:R-:W-:Y:S02]  /*46b0*/  IMAD R20, R0.reuse, 0x530f32eb, R25 ;  /* 0x530f32eb00147824 */ /* 0x040fe400078e0219 */
[----:B------:R-:W-:Y:S01]  /*46c0*/  IMAD R21, R0, 0x7760bb20, R21 ;  /* 0x7760bb2000157824 */ /* 0x000fe200078e0215 */
[----:B------:R1:W-:Y:S01]  /*46d0*/  STL.64 [R1+0x800], R30 ;  /* 0x0008001e01007387 */ /* 0x0003e20000100a00 */
[----:B------:R-:W-:-:S02]  /*46e0*/  IMAD R25, R24, -0x5ea76960, RZ ;  /* 0xa15896a018197824 */ /* 0x000fc400078e02ff */
[----:B0-----:R-:W-:Y:S01]  /*46f0*/  IMAD.MOV.U32 R26, RZ, RZ, 0x73c4cd04 ;  /* 0x73c4cd04ff1a7424 */ /* 0x001fe200078e00ff */
[----:B------:R0:W-:Y:S01]  /*4700*/  STL.64 [R1+0x798], R28 ;  /* 0x0007981c01007387 */ /* 0x0001e20000100a00 */
[----:B------:R-:W-:Y:S02]  /*4710*/  IMAD.MOV.U32 R27, RZ, RZ, -0x768ed2c8 ;  /* 0x89712d38ff1b7424 */ /* 0x000fe400078e00ff */
[----:B------:R-:W-:Y:S01]  /*4720*/  IMAD.IADD R21, R23, 0x1, R21 ;  /* 0x0000000117157824 */ /* 0x000fe200078e0215 */
[----:B------:R0:W-:Y:S01]  /*4730*/  STL.64 [R1+0x7b0], R32 ;  /* 0x0007b02001007387 */ /* 0x0001e20000100a00 */
[----:B------:R-:W-:-:S04]  /*4740*/  IMAD.WIDE.U32 R26, R0, 0x772c5f11, R26 ;  /* 0x772c5f11001a7825 */ /* 0x000fc800078e001a */
[----:B-1----:R-:W-:Y:S01]  /*4750*/  HFMA2 R30, -RZ, RZ, 0, 2.09808349609375e-05 ;  /* 0x00000160ff1e7431 */ /* 0x002fe200000001ff */
[----:B------:R1:W-:Y:S01]  /*4760*/  STL.64 [R1+0x7a8], R34 ;  /* 0x0007a82201007387 */ /* 0x0003e20000100a00 */
[----:B------:R-:W-:Y:S01]  /*4770*/  IMAD R23, R24, -0x22633260, RZ ;  /* 0xdd9ccda018177824 */ /* 0x000fe200078e02ff */
[----:B------:R-:W-:Y:S01]  /*4780*/  SHF.R.U64 R21, R22, 0x15, R21 ;  /* 0x0000001516157819 */ /* 0x000fe20000001215 */
[----:B0-----:R-:W-:Y:S01]  /*4790*/  IMAD.MOV.U32 R28, RZ, RZ, -0x6c6d6e70 ;  /* 0x93929190ff1c7424 */ /* 0x001fe200078e00ff */
[----:B------:R0:W-:Y:S01]  /*47a0*/  STL.64 [R1+0x788], R38 ;  /* 0x0007882601007387 */ /* 0x0001e20000100a00 */
[----:B------:R-:W-:Y:S01]  /*47b0*/  IMAD.MOV.U32 R29, RZ, RZ, -0x68696a6c ;  /* 0x97969594ff1d7424 */ /* 0x000fe200078e00ff */
[----:B------:R-:W-:Y:S01]  /*47c0*/  LOP3.LUT R21, R21, 0x7ffffff, RZ, 0xc0, !PT ;  /* 0x07ffffff15157812 */ /* 0x000fe200078ec0ff */
[----:B------:R-:W-:Y:S01]  /*47d0*/  IMAD.MOV.U32 R32, RZ, RZ, -0x5c5d5e60 ;  /* 0xa3a2a1a0ff207424 */ /* 0x000fe200078e00ff */
[----:B------:R-:W-:Y:S01]  /*47e0*/  MOV R33, 0xa7a6a5a4 ;  /* 0xa7a6a5a400217802 */ /* 0x000fe20000000f00 */
[----:B------:R-:W-:Y:S01]  /*47f0*/  IMAD.MOV.U32 R31, RZ, RZ, 0x0 ;  /* 0x00000000ff1f7424 */ /* 0x000fe200078e00ff */
[----:B------:R-:W-:Y:S01]  /*4800*/  STL.64 [R1+0x6d8], R28 ;  /* 0x0006d81c01007387 */ /* 0x000fe20000100a00 */
[----:B------:R-:W-:-:S02]  /*4810*/  IMAD.IADD R20, R27, 0x1, R20 ;  /* 0x000000011b147824 */ /* 0x000fc400078e0214 */
[----:B-1----:R-:W-:Y:S01]  /*4820*/  IMAD.MOV.U32 R34, RZ, RZ, -0x54555658 ;  /* 0xabaaa9a8ff227424 */ /* 0x002fe200078e00ff */
[----:B------:R1:W-:Y:S01]  /*4830*/  STL.64 [R1+0x7d8], R28 ;  /* 0x0007d81c01007387 */ /* 0x0003e20000100a00 */
[----:B------:R-:W-:Y:S01]  /*4840*/  IMAD.MOV.U32 R35, RZ, RZ, -0x50515254 ;  /* 0xafaeadacff237424 */ /* 0x000fe200078e00ff */
[----:B0-----:R-:W-:Y:S01]  /*4850*/  MOV R39, 0xc7c6c5c4 ;  /* 0xc7c6c5c400277802 */ /* 0x001fe20000000f00 */
[----:B------:R-:W-:Y:S01]  /*4860*/  IMAD.MOV.U32 R38, RZ, RZ, -0x3c3d3e40 ;  /* 0xc3c2c1c0ff267424 */ /* 0x000fe200078e00ff */
[----:B------:R-:W-:Y:S01]  /*4870*/  STL.64 [R1+0x6e8], R32 ;  /* 0x0006e82001007387 */ /* 0x000fe20000100a00 */
[----:B------:R-:W-:Y:S01]  /*4880*/  IMAD R27, R24, -0x60c7f860, RZ ;  /* 0x9f3807a0181b7824 */ /* 0x000fe200078e02ff */
[----:B------:R-:W-:Y:S01]  /*4890*/  SHF.R.U64 R20, R26, 0x15, R20 ;  /* 0x000000151a147819 */ /* 0x000fe20000001214 */
[C---:B------:R-:W-:Y:S01]  /*48a0*/  IMAD R23, R0.reuse, 0xbb, R23 ;  /* 0x000000bb00177824 */ /* 0x040fe200078e0217 */
[----:B------:R0:W-:Y:S01]  /*48b0*/  STL.64 [R1+0x7e8], R32 ;  /* 0x0007e82001007387 */ /* 0x0001e20000100a00 */
[----:B------:R-:W-:-:S03]  /*48c0*/  IMAD.WIDE.U32 R30, R0, -0x22633260, R30 ;  /* 0xdd9ccda0001e7825 */ /* 0x000fc600078e001e */
[----:B------:R-:W-:Y:S01]  /*48d0*/  STL.64 [R1+0x6f0], R34 ;  /* 0x0006f02201007387 */ /* 0x000fe20000100a00 */
[----:B-1----:R-:W-:Y:S01]  /*48e0*/  IMAD R29, R24, 0x3749a7f9, RZ ;  /* 0x3749a7f9181d7824 */ /* 0x002fe200078e02ff */
[----:B------:R-:W-:Y:S01]  /*48f0*/  LOP3.LUT R22, R21, 0xf8000000, R30, 0xf8, !PT ;  /* 0xf800000015167812 */ /* 0x000fe200078ef81e */
[----:B------:R-:W-:Y:S01]  /*4900*/  IMAD R25, R0, 0x181a9317, R25 ;  /* 0x181a931700197824 */ /* 0x000fe200078e0219 */
[----:B------:R1:W-:Y:S01]  /*4910*/  STL.64 [R1+0x7f0], R34 ;  /* 0x0007f02201007387 */ /* 0x0003e20000100a00 */
[----:B------:R-:W-:Y:S01]  /*4920*/  MOV R21, 0xcfcecdcc ;  /* 0xcfcecdcc00157802 */ /* 0x000fe20000000f00 */
[----:B------:R-:W-:Y:S01]  /*4930*/  IMAD.MOV.U32 R28, RZ, RZ, -0x2c2d2e30 ;  /* 0xd3d2d1d0ff1c7424 */ /* 0x000fe200078e00ff */
[----:B0-----:R-:W-:Y:S01]  /*4940*/  MOV R33, 0x2501550a ;  /* 0x2501550a00217802 */ /* 0x001fe20000000f00 */
[----:B------:R-:W-:Y:S01]  /*4950*/  IMAD.MOV.U32 R32, RZ, RZ, -0x7634d860 ;  /* 0x89cb27a0ff207424 */ /* 0x000fe200078e00ff */
[----:B------:R-:W-:Y:S01]  /*4960*/  STL.64 [R1+0x6b8], R36 ;  /* 0x0006b82401007387 */ /* 0x000fe20000100a00 */
[----:B------:R-:W-:-:S02]  /*4970*/  IMAD.MOV.U32 R30, RZ, RZ, -0x24252628 ;  /* 0xdbdad9d8ff1e7424 */ /* 0x000fc400078e00ff */
[----:B------:R-:W-:Y:S01]  /*4980*/  IMAD.WIDE.U32 R32, R0, -0x5ea76960, R32 ;  /* 0xa15896a000207825 */ /* 0x000fe200078e0020 */
[----:B------:R0:W-:Y:S03]  /*4990*/  STL.64 [R1+0x7b8], R36 ;  /* 0x0007b82401007387 */ /* 0x0001e60000100a00 */
[----:B-1----:R-:W-:Y:S01]  /*49a0*/  IMAD.MOV.U32 R34, RZ, RZ, 0x559c57e0 ;  /* 0x559c57e0ff227424 */ /* 0x002fe200078e00ff */
[----:B------:R-:W-:Y:S01]  /*49b0*/  STL.64 [R1+0x708], R38 ;  /* 0x0007082601007387 */ /* 0x000fe20000100a00 */
[----:B------:R-:W-:-:S03]  /*49c0*/  IMAD.MOV.U32 R35, RZ, RZ, 0x630baad2 ;  /* 0x630baad2ff237424 */ /* 0x000fc600078e00ff */
[----:B------:R1:W-:Y:S01]  /*49d0*/  STL.64 [R1+0x808], R38 ;  /* 0x0008082601007387 */ /* 0x0003e20000100a00 */
[----:B------:R-:W-:-:S04]  /*49e0*/  IMAD.WIDE.U32 R34, R0, -0x60c7f860, R34 ;  /* 0x9f3807a000227825 */ /* 0x000fc800078e0022 */
[----:B0-----:R-:W-:Y:S02]  /*49f0*/  HFMA2 R36, -RZ, RZ, -0.240478515625, -0.177734375 ;  /* 0xb3b2b1b0ff247431 */ /* 0x001fe400000001ff */
[----:B------:R-:W-:Y:S01]  /*4a00*/  IMAD.MOV.U32 R37, RZ, RZ, -0x48494a4c ;  /* 0xb7b6b5b4ff257424 */ /* 0x000fe200078e00ff */
[----:B------:R-:W5:Y:S04]  /*4a10*/  LDL.64 R42, [R1+0x508] ;  /* 0x00050800012a7983 */ /* 0x000f680000100a00 */
[----:B------:R-:W5:Y:S01]  /*4a20*/  LDL.64 R44, [R1+0x510] ;  /* 0x00051000012c7983 */ /* 0x000f620000100a00 */
[C---:B-1----:R-:W-:Y:S02]  /*4a30*/  IMAD R39, R0.reuse, 0x2dae45d7, R29 ;  /* 0x2dae45d700277824 */ /* 0x042fe400078e021d */
[----:B------:R-:W-:Y:S01]  /*4a40*/  IMAD R29, R0, 0x700dc01f, R27 ;  /* 0x700dc01f001d7824 */ /* 0x000fe200078e021b */
[----:B------:R-:W-:Y:S01]  /*4a50*/  STL.64 [R1+0x6f8], R36 ;  /* 0x0006f82401007387 */ /* 0x000fe20000100a00 */
[----:B------:R-:W-:Y:S01]  /*4a60*/  IMAD.IADD R0, R31, 0x1, R23 ;  /* 0x000000011f007824 */ /* 0x000fe200078e0217 */
[----:B------:R-:W-:Y:S01]  /*4a70*/  IADD3 R24, PT, PT, R41, R39, RZ ;  /* 0x0000002729187210 */ /* 0x000fe20007ffe0ff */
[----:B------:R-:W-:Y:S01]  /*4a80*/  IMAD.MOV.U32 R31, RZ, RZ, -0x20212224 ;  /* 0xdfdedddcff1f7424 */ /* 0x000fe200078e00ff */
[----:B------:R0:W-:Y:S02]  /*4a90*/  STL.64 [R1+0x7f8], R36 ;  /* 0x0007f82401007387 */ /* 0x0001e40000100a00 */
[----:B------:R-:W-:Y:S01]  /*4aa0*/  LOP3.LUT R23, R0, 0x1fffff, RZ, 0xc0, !PT ;  /* 0x001fffff00177812 */ /* 0x000fe200078ec0ff */
[----:B------:R-:W-:Y:S01]  /*4ab0*/  IMAD.IADD R0, R33, 0x1, R25 ;  /* 0x0000000121007824 */ /* 0x000fe200078e0219 */
[----:B------:R-:W-:Y:S01]  /*4ac0*/  LOP3.LUT R24, R24, 0xffff, RZ, 0xc0, !PT ;  /* 0x0000ffff18187812 */ /* 0x000fe200078ec0ff */
[----:B------:R-:W-:-:S02]  /*4ad0*/  IMAD.IADD R25, R35, 0x1, R29 ;  /* 0x0000000123197824 */ /* 0x000fc400078e021d */
[----:B------:R-:W-:Y:S02]  /*4ae0*/  HFMA2 R29, -RZ, RZ, -125.375, -93.25 ;  /* 0xd7d6d5d4ff1d7431 */ /* 0x000fe400000001ff */
[----:B------:R-:W-:Y:S01]  /*4af0*/  IMAD.MOV.U32 R33, RZ, RZ, -0x18191a1c ;  /* 0xe7e6e5e4ff217424 */ /* 0x000fe200078e00ff */
[----:B------:R-:W-:Y:S01]  /*4b00*/  SHF.R.U64 R27, R40, 0x15, R24 ;  /* 0x00000015281b7819 */ /* 0x000fe20000001218 */
[----:B------:R-:W1:Y:S01]  /*4b10*/  I2F.F64.U64 R22, R22 ;  /* 0x0000001600167312 */ /* 0x000e620000301800 */
[----:B------:R-:W-:Y:S01]  /*4b20*/  MOV R35, 0xefeeedec ;  /* 0xefeeedec00237802 */ /* 0x000fe20000000f00 */
[----:B------:R-:W-:Y:S01]  /*4b30*/  STL.64 [R1+0x720], R30 ;  /* 0x0007201e01007387 */ /* 0x000fe20000100a00 */
[----:B0-----:R-:W-:Y:S01]  /*4b40*/  LOP3.LUT R37, R20, 0x7ffffff, RZ, 0xc0, !PT ;  /* 0x07ffffff14257812 */ /* 0x001fe200078ec0ff */
[----:B------:R-:W-:Y:S01]  /*4b50*/  IMAD.MOV.U32 R20, RZ, RZ, -0x34353638 ;  /* 0xcbcac9c8ff147424 */ /* 0x000fe200078e00ff */
[----:B------:R-:W-:Y:S01]  /*4b60*/  LOP3.LUT R26, R27, 0xf8000000, R34, 0xf8, !PT ;  /* 0xf80000001b1a7812 */ /* 0x000fe200078ef822 */
[----:B------:R-:W-:Y:S01]  /*4b70*/  STL.64 [R1+0x718], R28 ;  /* 0x0007181c01007387 */ /* 0x000fe20000100a00 */
[----:B------:R-:W-:Y:S01]  /*4b80*/  LOP3.LUT R36, R37, 0xf8000000, R32, 0xf8, !PT ;  /* 0xf800000025247812 */ /* 0x000fe200078ef820 */
[----:B------:R-:W-:Y:S01]  /*4b90*/  IMAD.MOV.U32 R34, RZ, RZ, -0x14151618 ;  /* 0xebeae9e8ff227424 */ /* 0x000fe200078e00ff */
[----:B------:R-:W-:Y:S01]  /*4ba0*/  LOP3.LUT R37, R0, 0x1fffff, RZ, 0xc0, !PT ;  /* 0x001fffff00257812 */ /* 0x000fe200078ec0ff */
[----:B------:R-:W-:Y:S01]  /*4bb0*/  STL.64 [R1+0x710], R20 ;  /* 0x0007101401007387 */ /* 0x000fe20000100a00 */
[----:B------:R-:W-:-:S02]  /*4bc0*/  SHF.R.U32.HI R0, RZ, 0x15, R24 ;  /* 0x00000015ff007819 */ /* 0x000fc40000011618 */
[----:B------:R-:W-:Y:S01]  /*4bd0*/  MOV R32, 0xe3e2e1e0 ;  /* 0xe3e2e1e000207802 */ /* 0x000fe20000000f00 */
[----:B------:R1:W-:Y:S01]  /*4be0*/  STL.64 [R1+0x810], R20 ;  /* 0x0008101401007387 */ /* 0x0003e20000100a00 */
[----:B------:R-:W-:Y:S01]  /*4bf0*/  LOP3.LUT R27, R0, 0x1fffff, R25, 0xf8, !PT ;  /* 0x001fffff001b7812 */ /* 0x000fe200078ef819 */
[----:B------:R-:W0:Y:S02]  /*4c00*/  I2F.F64.U64 R36, R36 ;  /* 0x0000002400247312 */ /* 0x000e240000301800 */
[----:B------:R2:W-:Y:S04]  /*4c10*/  STL.64 [R1+0x818], R28 ;  /* 0x0008181c01007387 */ /* 0x0005e80000100a00 */
[----:B------:R-:W-:Y:S02]  /*4c20*/  STL.64 [R1+0x820], R30 ;  /* 0x0008201e01007387 */ /* 0x000fe40000100a00 */
[----:B------:R-:W3:Y:S01]  /*4c30*/  I2F.F64.U64 R26, R26 ;  /* 0x0000001a001a7312 */ /* 0x000ee20000301800 */
[----:B-1----:R-:W-:Y:S01]  /*4c40*/  DMUL R20, R22, 1.1102230246251565404e-16 ;  /* 0x3ca0000016147828 */ /* 0x002fe20000000000 */
[----:B------:R-:W-:Y:S01]  /*4c50*/  STL.64 [R1+0x728], R32 ;  /* 0x0007282001007387 */ /* 0x000fe20000100a00 */
[----:B--2---:R-:W-:Y:S01]  /*4c60*/  MOV R28, 0xfbfaf9f8 ;  /* 0xfbfaf9f8001c7802 */ /* 0x004fe20000000f00 */
[----:B0-----:R-:W-:Y:S01]  /*4c70*/  DMUL R22, R36, 1.1102230246251565404e-16 ;  /* 0x3ca0000024167828 */ /* 0x001fe20000000000 */
[----:B------:R-:W-:Y:S01]  /*4c80*/  IMAD.MOV.U32 R29, RZ, RZ, -0x10204 ;  /* 0xfffefdfcff1d7424 */ /* 0x000fe200078e00ff */
[----:B------:R-:W-:Y:S03]  /*4c90*/  STL.64 [R1+0x828], R32 ;  /* 0x0008282001007387 */ /* 0x000fe60000100a00 */
[----:B------:R-:W-:Y:S01]  /*4ca0*/  DMUL R20, R20, 256 ;  /* 0x4070000014147828 */ /* 0x000fe20000000000 */
[----:B------:R-:W-:-:S02]  /*4cb0*/  IMAD.MOV.U32 R36, RZ, RZ, -0xc0d0e10 ;  /* 0xf3f2f1f0ff247424 */ /* 0x000fc400078e00ff */
[----:B------:R-:W-:Y:S01]  /*4cc0*/  IMAD.MOV.U32 R37, RZ, RZ, -0x8090a0c ;  /* 0xf7f6f5f4ff257424 */ /* 0x000fe200078e00ff */
[----:B------:R-:W-:Y:S01]  /*4cd0*/  STL.64 [R1+0x730], R34 ;  /* 0x0007302201007387 */ /* 0x000fe20000100a00 */
[----:B---3--:R-:W-:Y:S02]  /*4ce0*/  DMUL R26, R26, 1.1102230246251565404e-16 ;  /* 0x3ca000001a1a7828 */ /* 0x008fe40000000000 */
[----:B------:R-:W-:Y:S01]  /*4cf0*/  DMUL R22, R22, 256 ;  /* 0x4070000016167828 */ /* 0x000fe20000000000 */
[----:B------:R-:W-:Y:S04]  /*4d00*/  STL.64 [R1+0x830], R34 ;  /* 0x0008302201007387 */ /* 0x000fe80000100a00 */
[----:B------:R-:W-:Y:S01]  /*4d10*/  STL.64 [R1+0x738], R36 ;  /* 0x0007382401007387 */ /* 0x000fe20000100a00 */
[----:B------:R-:W-:-:S03]  /*4d20*/  DMUL R26, R26, 256 ;  /* 0x407000001a1a7828 */ /* 0x000fc60000000000 */
[----:B------:R-:W-:Y:S04]  /*4d30*/  STL.64 [R1+0x838], R36 ;  /* 0x0008382401007387 */ /* 0x000fe80000100a00 */
[----:B------:R-:W-:Y:S04]  /*4d40*/  STL.64 [R1+0x740], R28 ;  /* 0x0007401c01007387 */ /* 0x000fe80000100a00 */
[----:B------:R-:W-:Y:S04]  /*4d50*/  STL.64 [R1+0x840], R28 ;  /* 0x0008401c01007387 */ /* 0x000fe80000100a00 */
[----:B------:R0:W-:Y:S04]  /*4d60*/  STL.64 [R1+0x848], R20 ;  /* 0x0008481401007387 */ /* 0x0001e80000100a00 */
[----:B------:R1:W-:Y:S04]  /*4d70*/  STL.64 [R1+0x850], R22 ;  /* 0x0008501601007387 */ /* 0x0003e80000100a00 */
[----:B------:R-:W-:Y:S04]  /*4d80*/  STL.64 [R1+0x858], R26 ;  /* 0x0008581a01007387 */ /* 0x000fe80000100a00 */
[----:B------:R2:W-:Y:S04]  /*4d90*/  STL.64 [R1+0x530], R18 ;  /* 0x0005301201007387 */ /* 0x0005e80000100a00 */
[----:B------:R3:W-:Y:S04]  /*4da0*/  STL.64 [R1+0x538], R16 ;  /* 0x0005381001007387 */ /* 0x0007e80000100a00 */
        /* <DEDUP_REMOVED lines=54> */
.L_x_37:
        /* <DEDUP_REMOVED lines=16> */
.L_x_35:
        /* <DEDUP_REMOVED lines=21> */
.L_x_34:
[----:B------:R-:W-:Y:S05]  /*5360*/  BRA `(.L_x_36) ;  /* 0x0000000000387947 */ /* 0x000fea0003800000 */
.L_x_33:
        /* <DEDUP_REMOVED lines=14> */
.L_x_36:
[----:B------:R-:W-:Y:S05]  /*5450*/  BSYNC.RECONVERGENT B1 ;  /* 0x0000000000017941 */ /* 0x000fea0003800200 */
.L_x_32:
        /* <DEDUP_REMOVED lines=10> */
.L_x_31:
        /* <DEDUP_REMOVED lines=270> */
.L_x_44:
        /* <DEDUP_REMOVED lines=16> */
.L_x_42:
        /* <DEDUP_REMOVED lines=21> */
.L_x_41:
[----:B------:R-:W-:Y:S05]  /*6830*/  BRA `(.L_x_43) ;  /* 0x0000000000387947 */ /* 0x000fea0003800000 */
.L_x_40:
        /* <DEDUP_REMOVED lines=14> */
.L_x_43:
[----:B------:R-:W-:Y:S05]  /*6920*/  BSYNC.RECONVERGENT B1 ;  /* 0x0000000000017941 */ /* 0x000fea0003800200 */
.L_x_39:
        /* <DEDUP_REMOVED lines=10> */
.L_x_38:
        /* <DEDUP_REMOVED lines=9> */
[----:B------:R-:W-:-:S02]  /*6a60*/  HFMA2 R26, -RZ, RZ, 14.578125, 10.5625 ;  /* 0x4b4a4948ff1a7431 */ /* 0x000fc400000001ff */
[----:B------:R-:W-:Y:S02]  /*6a70*/  IMAD.MOV.U32 R22, RZ, RZ, 0x43424140 ;  /* 0x43424140ff167424 */ /* 0x000fe400078e00ff */
[----:B------:R-:W-:Y:S02]  /*6a80*/  HFMA2 R20, -RZ, RZ, 4.589557647705078125e-05, 1.52587890625e-05 ;  /* 0x03020100ff147431 */ /* 0x000fe400000001ff */
[----:B------:R-:W-:Y:S01]  /*6a90*/  IMAD.MOV.U32 R23, RZ, RZ, 0x47464544 ;  /* 0x47464544ff177424 */ /* 0x000fe200078e00ff */
[----:B------:R-:W-:Y:S01]  /*6aa0*/  MOV R29, 0x57565554 ;  /* 0x57565554001d7802 */ /* 0x000fe20000000f00 */
[----:B------:R-:W-:Y:S02]  /*6ab0*/  IMAD.MOV.U32 R27, RZ, RZ, 0x4f4e4d4c ;  /* 0x4f4e4d4cff1b7424 */ /* 0x000fe400078e00ff */
[----:B------:R-:W-:Y:S02]  /*6ac0*/  HFMA2 R32, -RZ, RZ, 945, 688 ;  /* 0x63626160ff207431 */ /* 0x000fe400000001ff */
[----:B------:R-:W-:Y:S01]  /*6ad0*/  IMAD.MOV.U32 R30, RZ, RZ, 0x5b5a5958 ;  /* 0x5b5a5958ff1e7424 */ /* 0x000fe200078e00ff */
[----:B------:R0:W-:Y:S01]  /*6ae0*/  STL.64 [R1+0xab8], R22 ;  /* 0x000ab81601007387 */ /* 0x0001e20000100a00 */
[----:B------:R-:W-:Y:S01]  /*6af0*/  IMAD.MOV.U32 R31, RZ, RZ, 0x5f5e5d5c ;  /* 0x5f5e5d5cff1f7424 */ /* 0x000fe200078e00ff */
[----:B------:R-:W-:Y:S01]  /*6b00*/  MOV R35, 0x6f6e6d6c ;  /* 0x6f6e6d6c00237802 */ /* 0x000fe20000000f00 */
[----:B------:R-:W-:Y:S01]  /*6b10*/  IMAD.MOV.U32 R21, RZ, RZ, 0x7060504 ;  /* 0x07060504ff157424 */ /* 0x000fe200078e00ff */
[----:B------:R1:W-:Y:S01]  /*6b20*/  STL.64 [R1+0xac0], R26 ;  /* 0x000ac01a01007387 */ /* 0x0003e20000100a00 */
[----:B------:R-:W-:-:S02]  /*6b30*/  IMAD.MOV.U32 R28, RZ, RZ, 0x53525150 ;  /* 0x53525150ff1c7424 */ /* 0x000fc400078e00ff */
[----:B------:R-:W-:Y:S02]  /*6b40*/  HFMA2 R41, -RZ, RZ, 2874, 0.00180149078369140625 ;  /* 0x699d1761ff297431 */ /* 0x000fe400000001ff */
        /* <DEDUP_REMOVED lines=8> */
[----:B-1----:R-:W-:Y:S01]  /*6bd0*/  IMAD.MOV.U32 R26, RZ, RZ, 0x13121110 ;  /* 0x13121110ff1a7424 */ /* 0x002fe200078e00ff */
[----:B------:R0:W-:Y:S01]  /*6be0*/  STL.64 [R1+0xb78], R20 ;  /* 0x000b781401007387 */ /* 0x0001e20000100a00 */
[----:B------:R-:W-:Y:S01]  /*6bf0*/  IMAD.MOV.U32 R27, RZ, RZ, 0x17161514 ;  /* 0x17161514ff1b7424 */ /* 0x000fe200078e00ff */
[----:B------:R-:W-:Y:S01]  /*6c00*/  MOV R31, 0x27262524 ;  /* 0x27262524001f7802 */ /* 0x000fe20000000f00 */
[----:B------:R-:W-:Y:S01]  /*6c10*/  IMAD.MOV.U32 R30, RZ, RZ, 0x23222120 ;  /* 0x23222120ff1e7424 */ /* 0x000fe200078e00ff */
[----:B------:R-:W-:Y:S01]  /*6c20*/  STL.64 [R1+0xa80], R22 ;  /* 0x000a801601007387 */ /* 0x000fe20000100a00 */
[----:B------:R-:W-:Y:S02]  /*6c30*/  IMAD.MOV.U32 R38, RZ, RZ, 0x73727170 ;  /* 0x73727170ff267424 */ /* 0x000fe400078e00ff */
[----:B------:R-:W-:Y:S01]  /*6c40*/  IMAD.MOV.U32 R39, RZ, RZ, 0x77767574 ;  /* 0x77767574ff277424 */ /* 0x000fe200078e00ff */
[----:B------:R1:W-:Y:S01]  /*6c50*/  STL.64 [R1+0xb80], R22 ;  /* 0x000b801601007387 */ /* 0x0003e20000100a00 */
[----:B------:R-:W-:-:S02]  /*6c60*/  IMAD R25, R24, 0x772c5f11, RZ ;  /* 0x772c5f1118197824 */ /* 0x000fc400078e02ff */
[----:B------:R-:W-:Y:S01]  /*6c70*/  IMAD.MOV.U32 R40, RZ, RZ, 0x7168255e ;  /* 0x7168255eff287424 */ /* 0x000fe200078e00ff */
[----:B------:R-:W-:Y:S01]  /*6c80*/  STL.64 [R1+0xa88], R26 ;  /* 0x000a881a01007387 */ /* 0x000fe20000100a00 */
[----:B0-----:R-:W-:Y:S02]  /*6c90*/  IMAD.MOV.U32 R20, RZ, RZ, 0x2b2a2928 ;  /* 0x2b2a2928ff147424 */ /* 0x001fe400078e00ff */
[----:B------:R-:W-:Y:S01]  /*6ca0*/  IMAD.MOV.U32 R21, RZ, RZ, 0x2f2e2d2c ;  /* 0x2f2e2d2cff157424 */ /* 0x000fe200078e00ff */
[----:B------:R0:W-:Y:S01]  /*6cb0*/  STL.64 [R1+0xb88], R26 ;  /* 0x000b881a01007387 */ /* 0x0001e20000100a00 */
[----:B------:R-:W-:-:S03]  /*6cc0*/  IMAD.WIDE.U32 R40, R0, 0x3749a7f9, R40 ;  /* 0x3749a7f900287825 */ /* 0x000fc600078e0028 */
[----:B------:R-:W-:Y:S01]  /*6cd0*/  STL.64 [R1+0xa98], R30 ;  /* 0x000a981e01007387 */ /* 0x000fe20000100a00 */
[----:B-1----:R-:W-:Y:S02]  /*6ce0*/  HFMA2 R22, -RZ, RZ, 0.224853515625, 0.162109375 ;  /* 0x33323130ff167431 */ /* 0x002fe400000001ff */
[----:B------:R-:W-:Y:S01]  /*6cf0*/  IMAD.MOV.U32 R23, RZ, RZ, 0x37363534 ;  /* 0x37363534ff177424 */ /* 0x000fe200078e00ff */
[----:B------:R1:W-:Y:S04]  /*6d00*/  STL.64 [R1+0xb98], R30 ;  /* 0x000b981e01007387 */ /* 0x0003e80000100a00 */
[----:B------:R1:W-:Y:S01]  /*6d10*/  STL.64 [R1+0xac8], R28 ;  /* 0x000ac81c01007387 */ /* 0x0003e20000100a00 */
[----:B0-----:R-:W-:Y:S02]  /*6d20*/  IMAD.MOV.U32 R26, RZ, RZ, 0x43424140 ;  /* 0x43424140ff1a7424 */ /* 0x001fe400078e00ff */
[----:B------:R-:W-:Y:S01]  /*6d30*/  IMAD.MOV.U32 R27, RZ, RZ, 0x47464544 ;  /* 0x47464544ff1b7424 */ /* 0x000fe200078e00ff */
[----:B------:R-:W-:Y:S01]  /*6d40*/  STL.64 [R1+0xaa0], R20 ;  /* 0x000aa01401007387 */ /* 0x000fe20000100a00 */
[----:B-1----:R-:W-:Y:S01]  /*6d50*/  IMAD.MOV.U32 R30, RZ, RZ, 0x53525150 ;  /* 0x53525150ff1e7424 */ /* 0x002fe200078e00ff */
[----:B------:R-:W-:-:S02]  /*6d60*/  MOV R31, 0x57565554 ;  /* 0x57565554001f7802 */ /* 0x000fc40000000f00 */
[----:B------:R0:W-:Y:S01]  /*6d70*/  STL.64 [R1+0xba0], R20 ;  /* 0x000ba01401007387 */ /* 0x0001e20000100a00 */
[----:B------:R-:W-:Y:S02]  /*6d80*/  HFMA2 R28, -RZ, RZ, 0.003467559814453125, 0.0024871826171875 ;  /* 0x1b1a1918ff1c7431 */ /* 0x000fe400000001ff */
[----:B------:R-:W-:Y:S01]  /*6d90*/  IMAD.MOV.U32 R29, RZ, RZ, 0x1f1e1d1c ;  /* 0x1f1e1d1cff1d7424 */ /* 0x000fe200078e00ff */
[----:B------:R1:W-:Y:S04]  /*6da0*/  STL.64 [R1+0xbb8], R26 ;  /* 0x000bb81a01007387 */ /* 0x0003e80000100a00 */
[----:B------:R1:W-:Y:S01]  /*6db0*/  STL.64 [R1+0xbc8], R30 ;  /* 0x000bc81e01007387 */ /* 0x0003e20000100a00 */
[----:B0-----:R-:W-:-:S03]  /*6dc0*/  HFMA2 R20, -RZ, RZ, 61248, 44800 ;  /* 0x7b7a7978ff147431 */ /* 0x001fc600000001ff */
[----:B------:R-:W-:Y:S01]  /*6dd0*/  STL.64 [R1+0xaa8], R22 ;  /* 0x000aa81601007387 */ /* 0x000fe20000100a00 */
[----:B------:R-:W-:Y:S02]  /*6de0*/  IMAD.MOV.U32 R21, RZ, RZ, 0x7f7e7d7c ;  /* 0x7f7e7d7cff157424 */ /* 0x000fe400078e00ff */
[----:B-1----:R-:W-:Y:S01]  /*6df0*/  IMAD.MOV.U32 R26, RZ, RZ, -0x74757678 ;  /* 0x8b8a8988ff1a7424 */ /* 0x002fe200078e00ff */
[----:B------:R0:W-:Y:S01]  /*6e00*/  STL.64 [R1+0xba8], R22 ;  /* 0x000ba81601007387 */ /* 0x0001e20000100a00 */
[----:B------:R-:W-:Y:S02]  /*6e10*/  IMAD.MOV.U32 R27, RZ, RZ, -0x70717274 ;  /* 0x8f8e8d8cff1b7424 */ /* 0x000fe400078e00ff */
[----:B------:R-:W-:Y:S01]  /*6e20*/  IMAD.MOV.U32 R30, RZ, RZ, -0x64656668 ;  /* 0x9b9a9998ff1e7424 */ /* 0x000fe200078e00ff */
[----:B------:R-:W-:Y:S01]  /*6e30*/  MOV R31, 0x9f9e9d9c ;  /* 0x9f9e9d9c001f7802 */ /* 0x000fe20000000f00 */
[----:B------:R1:W-:Y:S04]  /*6e40*/  STL.64 [R1+0xad8], R32 ;  /* 0x000ad82001007387 */ /* 0x0003e80000100a00 */
[----:B------:R-:W-:Y:S01]  /*6e50*/  STL.64 [R1+0xa90], R28 ;  /* 0x000a901c01007387 */ /* 0x000fe20000100a00 */
[----:B0-----:R-:W-:-:S03]  /*6e60*/  IMAD.MOV.U32 R22, RZ, RZ, -0x7c7d7e80 ;  /* 0x83828180ff167424 */ /* 0x001fc600078e00ff */
[----:B------:R0:W-:Y:S01]  /*6e70*/  STL.64 [R1+0xb90], R28 ;  /* 0x000b901c01007387 */ /* 0x0001e20000100a00 */
[----:B------:R-:W-:Y:S01]  /*6e80*/  MOV R23, 0x87868584 ;  /* 0x8786858400177802 */ /* 0x000fe20000000f00 */
[----:B-1----:R-:W-:Y:S01]  /*6e90*/  IMAD.MOV.U32 R32, RZ, RZ, 0x3b3a3938 ;  /* 0x3b3a3938ff207424 */ /* 0x002fe200078e00ff */
[----:B------:R-:W-:Y:S01]  /*6ea0*/  MOV R33, 0x3f3e3d3c ;  /* 0x3f3e3d3c00217802 */ /* 0x000fe20000000f00 */
[----:B------:R1:W-:Y:S04]  /*6eb0*/  STL.64 [R1+0xae0], R34 ;  /* 0x000ae02201007387 */ /* 0x0003e80000100a00 */
[----:B------:R-:W-:Y:S01]  /*6ec0*/  STL.64 [R1+0xb00], R26 ;  /* 0x000b001a01007387 */ /* 0x000fe20000100a00 */
[----:B0-----:R-:W-:Y:S02]  /*6ed0*/  HFMA2 R28, -RZ, RZ, 14.578125, 10.5625 ;  /* 0x4b4a4948ff1c7431 */ /* 0x001fe400000001ff */
[----:B------:R-:W-:Y:S01]  /*6ee0*/  IMAD.MOV.U32 R29, RZ, RZ, 0x4f4e4d4c ;  /* 0x4f4e4d4cff1d7424 */ /* 0x000fe200078e00ff */
[----:B------:R0:W-:Y:S04]  /*6ef0*/  STL.64 [R1+0xc00], R26 ;  /* 0x000c001a01007387 */ /* 0x0001e80000100a00 */
[----:B------:R-:W-:Y:S01]  /*6f00*/  STL.64 [R1+0xb10], R30 ;  /* 0x000b101e01007387 */ /* 0x000fe20000100a00 */
[----:B-1----:R-:W-:-:S02]  /*6f10*/  IMAD.MOV.U32 R34, RZ, RZ, 0x5b5a5958 ;  /* 0x5b5a5958ff227424 */ /* 0x002fc400078e00ff */
[----:B------:R-:W-:Y:S01]  /*6f20*/  IMAD.MOV.U32 R35, RZ, RZ, 0x5f5e5d5c ;  /* 0x5f5e5d5cff237424 */ /* 0x000fe200078e00ff */
[----:B------:R1:W-:Y:S01]  /*6f30*/  STL.64 [R1+0xc10], R30 ;  /* 0x000c101e01007387 */ /* 0x0003e20000100a00 */
[----:B0-----:R-:W-:-:S03]  /*6f40*/  HFMA2 R26, -RZ, RZ, 15904, -20.0625 ;  /* 0x73c4cd04ff1a7431 */ /* 0x001fc600000001ff */
[----:B------:R-:W-:Y:S01]  /*6f50*/  STL.64 [R1+0xaf0], R20 ;  /* 0x000af01401007387 */ /* 0x000fe20000100a00 */
[----:B------:R-:W-:-:S03]  /*6f60*/  IMAD.MOV.U32 R27, RZ, RZ, -0x768ed2c8 ;  /* 0x89712d38ff1b7424 */ /* 0x000fc600078e00ff */
[----:B------:R0:W-:Y:S01]  /*6f70*/  STL.64 [R1+0xbf0], R20 ;  /* 0x000bf01401007387 */ /* 0x0001e20000100a00 */
[----:B-1----:R-:W-:Y:S01]  /*6f80*/  IMAD.MOV.U32 R30, RZ, RZ, -0x44454648 ;  /* 0xbbbab9b8ff1e7424 */ /* 0x002fe200078e00ff */
[----:B------:R-:W-:Y:S02]  /*6f90*/  MOV R31, 0xbfbebdbc ;  /* 0xbfbebdbc001f7802 */ /* 0x000fe40000000f00 */
[----:B------:R-:W-:Y:S01]  /*6fa0*/  STL.64 [R1+0xaf8], R22 ;  /* 0x000af81601007387 */ /* 0x000fe20000100a00 */
[----:B------:R-:W-:-:S03]  /*6fb0*/  IMAD.WIDE.U32 R26, R0, 0x772c5f11, R26 ;  /* 0x772c5f11001a7825 */ /* 0x000fc600078e001a */
[----:B------:R1:W-:Y:S01]  /*6fc0*/  STL.64 [R1+0xbf8], R22 ;  /* 0x000bf81601007387 */ /* 0x0003e20000100a00 */
[----:B0-----:R-:W-:-:S03]  /*6fd0*/  IMAD R21, R24, -0x4b9ff597, RZ ;  /* 0xb4600a6918157824 */ /* 0x001fc600078e02ff */
[----:B------:R-:W-:Y:S01]  /*6fe0*/  STL.64 [R1+0xab0], R32 ;  /* 0x000ab02001007387 */ /* 0x000fe20000100a00 */
[C---:B------:R-:W-:Y:S02]  /*6ff0*/  IMAD R20, R0.reuse, 0x530f32eb, R25 ;  /* 0x530f32eb00147824 */ /* 0x040fe400078e0219 */
[----:B------:R-:W-:Y:S01]  /*7000*/  IMAD R21, R0, 0x7760bb20, R21 ;  /* 0x7760bb2000157824 */ /* 0x000fe200078e0215 */
[----:B------:R0:W-:Y:S01]  /*7010*/  STL.64 [R1+0xbb0], R32 ;  /* 0x000bb02001007387 */ /* 0x0001e20000100a00 */
[----:B------:R-:W-:Y:S02]  /*7020*/  IMAD.IADD R20, R27, 0x1, R20 ;  /* 0x000000011b147824 */ /* 0x000fe400078e0214 */
[----:B------:R-:W-:Y:S01]  /*7030*/  IMAD R25, R24, -0x5ea76960, RZ ;  /* 0xa15896a018197824 */ /* 0x000fe200078e02ff */
[----:B------:R0:W-:Y:S01]  /*7040*/  STL.64 [R1+0xbc0], R28 ;  /* 0x000bc01c01007387 */ /* 0x0001e20000100a00 */
[----:B-1----:R-:W-:Y:S01]  /*7050*/  IMAD.MOV.U32 R22, RZ, RZ, -0x6bd21946 ;  /* 0x942de6baff167424 */ /* 0x002fe200078e00ff */
[----:B------:R-:W-:Y:S01]  /*7060*/  SHF.R.U64 R20, R26, 0x15, R20 ;  /* 0x000000151a147819 */ /* 0x000fe20000001214 */
[----:B------:R-:W-:Y:S01]  /*7070*/  IMAD.MOV.U32 R23, RZ, RZ, 0x40 ;  /* 0x00000040ff177424 */ /* 0x000fe200078e00ff */
[----:B------:R1:W-:Y:S01]  /*7080*/  STL.64 [R1+0xbd0], R34 ;  /* 0x000bd02201007387 */ /* 0x0003e20000100a00 */
[----:B------:R-:W-:-:S02]  /*7090*/  IMAD R27, R24, -0x60c7f860, RZ ;  /* 0x9f3807a0181b7824 */ /* 0x000fc400078e02ff */
[----:B------:R-:W-:Y:S01]  /*70a0*/  IMAD.WIDE.U32 R22, R0, -0x4b9ff597, R22 ;  /* 0xb4600a6900167825 */ /* 0x000fe200078e0016 */
[----:B0-----:R-:W-:Y:S01]  /*70b0*/  MOV R33, 0x6f6e6d6c ;  /* 0x6f6e6d6c00217802 */ /* 0x001fe20000000f00 */
[----:B------:R-:W-:Y:S02]  /*70c0*/  STL.64 [R1+0xb30], R30 ;  /* 0x000b301e01007387 */ /* 0x000fe40000100a00 */
[----:B------:R-:W-:Y:S02]  /*70d0*/  IMAD.MOV.U32 R32, RZ, RZ, 0x6b6a6968 ;  /* 0x6b6a6968ff207424 */ /* 0x000fe400078e00ff */
[----:B------:R-:W-:Y:S01]  /*70e0*/  HFMA2 R28, -RZ, RZ, -0.00092411041259765625, -0.00067901611328125 ;  /* 0x93929190ff1c7431 */ /* 0x000fe200000001ff */
[----:B------:R0:W-:Y:S01]  /*70f0*/  STL.64 [R1+0xc30], R30 ;  /* 0x000c301e01007387 */ /* 0x0001e20000100a00 */
[----:B------:R-:W-:Y:S01]  /*7100*/  IMAD.MOV.U32 R29, RZ, RZ, -0x68696a6c ;  /* 0x97969594ff1d7424 */ /* 0x000fe200078e00ff */
[----:B------:R-:W-:Y:S01]  /*7110*/  IADD3 R21, PT, PT, R23, R21, RZ ;  /* 0x0000001517157210 */ /* 0x000fe20007ffe0ff */
[----:B-1----:R-:W-:Y:S01]  /*7120*/  HFMA2 R34, -RZ, RZ, -0.05987548828125, -0.044189453125 ;  /* 0xabaaa9a8ff227431 */ /* 0x002fe200000001ff */
[----:B------:R1:W-:Y:S01]  /*7130*/  STL.64 [R1+0xbe0], R32 ;  /* 0x000be02001007387 */ /* 0x0003e20000100a00 */
[----:B------:R-:W-:Y:S01]  /*7140*/  IMAD.MOV.U32 R35, RZ, RZ, -0x50515254 ;  /* 0xafaeadacff237424 */ /* 0x000fe200078e00ff */
[----:B------:R-:W-:Y:S01]  /*7150*/  SHF.R.U64 R21, R22, 0x15, R21 ;  /* 0x0000001516157819 */ /* 0x000fe20000001215 */
[----:B------:R-:W-:Y:S01]  /*7160*/  IMAD R23, R24, -0x22633260, RZ ;  /* 0xdd9ccda018177824 */ /* 0x000fe200078e02ff */
[----:B------:R1:W-:Y:S01]  /*7170*/  STL.64 [R1+0xae8], R36 ;  /* 0x000ae82401007387 */ /* 0x0003e20000100a00 */
[C---:B------:R-:W-:Y:S01]  /*7180*/  IMAD R25, R0.reuse, 0x181a9317, R25 ;  /* 0x181a931700197824 */ /* 0x040fe200078e0219 */
[----:B------:R-:W-:Y:S01]  /*7190*/  LOP3.LUT R21, R21, 0x7ffffff, RZ, 0xc0, !PT ;  /* 0x07ffffff15157812 */ /* 0x000fe200078ec0ff */
[----:B------:R-:W-:-:S02]  /*71a0*/  IMAD R23, R0, 0xbb, R23 ;  /* 0x000000bb00177824 */ /* 0x000fc400078e0217 */
[----:B0-----:R-:W-:Y:S01]  /*71b0*/  HFMA2 R31, -RZ, RZ, 0, 0 ;  /* 0x00000000ff1f7431 */ /* 0x001fe200000001ff */
[----:B------:R0:W-:Y:S01]  /*71c0*/  STL.64 [R1+0xbe8], R38 ;  /* 0x000be82601007387 */ /* 0x0001e20000100a00 */
[----:B------:R-:W-:Y:S02]  /*71d0*/  IMAD.MOV.U32 R30, RZ, RZ, 0x160 ;  /* 0x00000160ff1e7424 */ /* 0x000fe400078e00ff */
[----:B-1----:R-:W-:Y:S01]  /*71e0*/  IMAD.MOV.U32 R32, RZ, RZ, -0x5c5d5e60 ;  /* 0xa3a2a1a0ff207424 */ /* 0x002fe200078e00ff */
[----:B------:R-:W-:Y:S01]  /*71f0*/  STL.64 [R1+0xb08], R28 ;  /* 0x000b081c01007387 */ /* 0x000fe20000100a00 */
[----:B------:R-:W-:Y:S02]  /*7200*/  IMAD.MOV.U32 R33, RZ, RZ, -0x58595a5c ;  /* 0xa7a6a5a4ff217424 */ /* 0x000fe400078e00ff */
[----:B------:R-:W-:Y:S01]  /*7210*/  HFMA2 R36, -RZ, RZ, 945, 688 ;  /* 0x63626160ff247431 */ /* 0x000fe200000001ff */
[----:B------:R1:W-:Y:S01]  /*7220*/  STL.64 [R1+0xc08], R28 ;  /* 0x000c081c01007387 */ /* 0x0003e20000100a00 */
[----:B------:R-:W-:-:S02]  /*7230*/  IMAD.MOV.U32 R37, RZ, RZ, 0x67666564 ;  /* 0x67666564ff257424 */ /* 0x000fc400078e00ff */
[----:B------:R-:W-:Y:S01]  /*7240*/  IMAD.WIDE.U32 R30, R0, -0x22633260, R30 ;  /* 0xdd9ccda0001e7825 */ /* 0x000fe200078e001e */
[----:B------:R-:W-:Y:S03]  /*7250*/  STL.64 [R1+0xb20], R34 ;  /* 0x000b202201007387 */ /* 0x000fe60000100a00 */
[----:B0-----:R-:W-:Y:S01]  /*7260*/  IMAD.MOV.U32 R38, RZ, RZ, -0x3c3d3e40 ;  /* 0xc3c2c1c0ff267424 */ /* 0x001fe200078e00ff */
[----:B------:R0:W-:Y:S01]  /*7270*/  STL.64 [R1+0xc20], R34 ;  /* 0x000c202201007387 */ /* 0x0001e20000100a00 */
[----:B------:R-:W-:Y:S01]  /*7280*/  IMAD.MOV.U32 R39, RZ, RZ, -0x38393a3c ;  /* 0xc7c6c5c4ff277424 */ /* 0x000fe200078e00ff */
[----:B------:R-:W-:Y:S01]  /*7290*/  LOP3.LUT R22, R21, 0xf8000000, R30, 0xf8, !PT ;  /* 0xf800000015167812 */ /* 0x000fe200078ef81e */
[----:B------:R-:W-:Y:S01]  /*72a0*/  IMAD.MOV.U32 R21, RZ, RZ, -0x30313234 ;  /* 0xcfcecdccff157424 */ /* 0x000fe200078e00ff */
[----:B------:R-:W-:Y:S01]  /*72b0*/  STL.64 [R1+0xb18], R32 ;  /* 0x000b182001007387 */ /* 0x000fe20000100a00 */
[----:B-1----:R-:W-:Y:S01]  /*72c0*/  IMAD R29, R24, 0x3749a7f9, RZ ;  /* 0x3749a7f9181d7824 */ /* 0x002fe200078e02ff */
[----:B------:R-:W-:Y:S01]  /*72d0*/  MOV R30, 0xdbdad9d8 ;  /* 0xdbdad9d8001e7802 */ /* 0x000fe20000000f00 */
[----:B------:R-:W-:Y:S01]  /*72e0*/  IMAD.MOV.U32 R28, RZ, RZ, -0x2c2d2e30 ;  /* 0xd3d2d1d0ff1c7424 */ /* 0x000fe200078e00ff */
[----:B------:R1:W-:Y:S01]  /*72f0*/  STL.64 [R1+0xc18], R32 ;  /* 0x000c182001007387 */ /* 0x0003e20000100a00 */
[----:B0-----:R-:W-:Y:S01]  /*7300*/  MOV R34, 0x559c57e0 ;  /* 0x559c57e000227802 */ /* 0x001fe20000000f00 */
[----:B------:R-:W-:-:S02]  /*7310*/  IMAD.MOV.U32 R35, RZ, RZ, 0x630baad2 ;  /* 0x630baad2ff237424 */ /* 0x000fc400078e00ff */
[----:B------:R-:W-:Y:S02]  /*7320*/  STL.64 [R1+0xb38], R38 ;  /* 0x000b382601007387 */ /* 0x000fe40000100a00 */
[----:B------:R-:W-:Y:S02]  /*7330*/  IMAD.WIDE.U32 R34, R0, -0x60c7f860, R34 ;  /* 0x9f3807a000227825 */ /* 0x000fe400078e0022 */
[----:B------:R0:W-:Y:S02]  /*7340*/  STL.64 [R1+0xc38], R38 ;  /* 0x000c382601007387 */ /* 0x0001e40000100a00 */
[----:B-1----:R-:W-:Y:S02]  /*7350*/  IMAD.MOV.U32 R32, RZ, RZ, -0x7634d860 ;  /* 0x89cb27a0ff207424 */ /* 0x002fe400078e00ff */
[----:B------:R1:W-:Y:S01]  /*7360*/  STL.64 [R1+0xbd8], R36 ;  /* 0x000bd82401007387 */ /* 0x0003e20000100a00 */
[----:B------:R-:W-:-:S03]  /*7370*/  IMAD.MOV.U32 R33, RZ, RZ, 0x2501550a ;  /* 0x2501550aff217424 */ /* 0x000fc600078e00ff */
[----:B------:R-:W5:Y:S01]  /*7380*/  LDL.64 R42, [R1+0x938] ;  /* 0x00093800012a7983 */ /* 0x000f620000100a00 */
[----:B------:R-:W-:-:S03]  /*7390*/  IMAD.WIDE.U32 R32, R0, -0x5ea76960, R32 ;  /* 0xa15896a000207825 */ /* 0x000fc600078e0020 */
[----:B------:R-:W5:Y:S01]  /*73a0*/  LDL.64 R44, [R1+0x940] ;  /* 0x00094000012c7983 */ /* 0x000f620000100a00 */
[C---:B0-----:R-:W-:Y:S02]  /*73b0*/  IMAD R39, R0.reuse, 0x2dae45d7, R29 ;  /* 0x2dae45d700277824 */ /* 0x041fe400078e021d */
[----:B------:R-:W-:Y:S01]  /*73c0*/  IMAD R29, R0, 0x700dc01f, R27 ;  /* 0x700dc01f001d7824 */ /* 0x000fe200078e021b */
[----:B-1----:R-:W-:Y:S01]  /*73d0*/  MOV R37, 0xb7b6b5b4 ;  /* 0xb7b6b5b400257802 */ /* 0x002fe20000000f00 */
[----:B------:R-:W-:Y:S01]  /*73e0*/  IMAD.MOV.U32 R36, RZ, RZ, -0x4c4d4e50 ;  /* 0xb3b2b1b0ff247424 */ /* 0x000fe200078e00ff */
[----:B------:R-:W5:Y:S01]  /*73f0*/  LDL.64 R46, [R1+0x948] ;  /* 0x00094800012e7983 */ /* 0x000f620000100a00 */
[----:B------:R-:W-:Y:S02]  /*7400*/  IMAD.IADD R0, R31, 0x1, R23 ;  /* 0x000000011f007824 */ /* 0x000fe400078e0217 */
[----:B------:R-:W-:Y:S01]  /*7410*/  IMAD.IADD R24, R41, 0x1, R39 ;  /* 0x0000000129187824 */ /* 0x000fe200078e0227 */
[----:B------:R-:W-:Y:S01]  /*7420*/  STL.64 [R1+0xb28], R36 ;  /* 0x000b282401007387 */ /* 0x000fe20000100a00 */
[----:B------:R-:W-:Y:S01]  /*7430*/  IMAD.MOV.U32 R31, RZ, RZ, -0x20212224 ;  /* 0xdfdedddcff1f7424 */ /* 0x000fe200078e00ff */
[----:B------:R-:W-:-:S02]  /*7440*/  LOP3.LUT R23, R0, 0x1fffff, RZ, 0xc0, !PT ;  /* 0x001fffff00177812 */ /* 0x000fc400078ec0ff */
[----:B------:R0:W-:Y:S01]  /*7450*/  STL.64 [R1+0xc28], R36 ;  /* 0x000c282401007387 */ /* 0x0001e20000100a00 */
[----:B------:R-:W-:Y:S01]  /*7460*/  IADD3 R0, PT, PT, R33, R25, RZ ;  /* 0x0000001921007210 */ /* 0x000fe20007ffe0ff */
[----:B------:R-:W-:Y:S01]  /*7470*/  HFMA2 R33, -RZ, RZ, -2022, -1508 ;  /* 0xe7e6e5e4ff217431 */ /* 0x000fe200000001ff */
[----:B------:R-:W-:Y:S01]  /*7480*/  LOP3.LUT R24, R24, 0xffff, RZ, 0xc0, !PT ;  /* 0x0000ffff18187812 */ /* 0x000fe200078ec0ff */
[----:B------:R-:W1:Y:S01]  /*7490*/  I2F.F64.U64 R22, R22 ;  /* 0x0000001600167312 */ /* 0x000e620000301800 */
[----:B------:R-:W-:Y:S01]  /*74a0*/  IADD3 R25, PT, PT, R35, R29, RZ ;  /* 0x0000001d23197210 */ /* 0x000fe20007ffe0ff */
[----:B------:R-:W-:Y:S01]  /*74b0*/  IMAD.MOV.U32 R29, RZ, RZ, -0x28292a2c ;  /* 0xd7d6d5d4ff1d7424 */ /* 0x000fe200078e00ff */
[----:B------:R-:W-:Y:S01]  /*74c0*/  SHF.R.U64 R27, R40, 0x15, R24 ;  /* 0x00000015281b7819 */ /* 0x000fe20000001218 */
[----:B------:R-:W-:Y:S01]  /*74d0*/  IMAD.MOV.U32 R35, RZ, RZ, -0x10111214 ;  /* 0xefeeedecff237424 */ /* 0x000fe200078e00ff */
[----:B------:R-:W-:Y:S02]  /*74e0*/  STL.64 [R1+0xb50], R30 ;  /* 0x000b501e01007387 */ /* 0x000fe40000100a00 */
[----:B------:R-:W-:Y:S01]  /*74f0*/  LOP3.LUT R26, R27, 0xf8000000, R34, 0xf8, !PT ;  /* 0xf80000001b1a7812 */ /* 0x000fe200078ef822 */
[----:B------:R-:W-:Y:S01]  /*7500*/  IMAD.MOV.U32 R34, RZ, RZ, -0x14151618 ;  /* 0xebeae9e8ff227424 */ /* 0x000fe200078e00ff */
[----:B0-----:R-:W-:Y:S01]  /*7510*/  LOP3.LUT R37, R20, 0x7ffffff, RZ, 0xc0, !PT ;  /* 0x07ffffff14257812 */ /* 0x001fe200078ec0ff */
[----:B------:R-:W-:Y:S01]  /*7520*/  IMAD.MOV.U32 R20, RZ, RZ, -0x34353638 ;  /* 0xcbcac9c8ff147424 */ /* 0x000fe200078e00ff */
[----:B------:R-:W-:Y:S02]  /*7530*/  STL.64 [R1+0xb48], R28 ;  /* 0x000b481c01007387 */ /* 0x000fe40000100a00 */
[----:B------:R-:W-:Y:S01]  /*7540*/  LOP3.LUT R36, R37, 0xf8000000, R32, 0xf8, !PT ;  /* 0xf800000025247812 */ /* 0x000fe200078ef820 */
[----:B------:R-:W-:Y:S01]  /*7550*/  IMAD.MOV.U32 R32, RZ, RZ, -0x1c1d1e20 ;  /* 0xe3e2e1e0ff207424 */ /* 0x000fe200078e00ff */
[----:B------:R-:W-:Y:S01]  /*7560*/  LOP3.LUT R37, R0, 0x1fffff, RZ, 0xc0, !PT ;  /* 0x001fffff00257812 */ /* 0x000fe200078ec0ff */
[----:B------:R-:W-:Y:S01]  /*7570*/  STL.64 [R1+0xb40], R20 ;  /* 0x000b401401007387 */ /* 0x000fe20000100a00 */
[----:B------:R-:W-:-:S03]  /*7580*/  SHF.R.U32.HI R0, RZ, 0x15, R24 ;  /* 0x00000015ff007819 */ /* 0x000fc60000011618 */
        /* <DEDUP_REMOVED lines=8> */
[----:B--2---:R-:W-:Y:S01]  /*7610*/  IMAD.MOV.U32 R28, RZ, RZ, -0x4050608 ;  /* 0xfbfaf9f8ff1c7424 */ /* 0x004fe200078e00ff */
[----:B0-----:R-:W-:Y:S01]  /*7620*/  DMUL R22, R36, 1.1102230246251565404e-16 ;  /* 0x3ca0000024167828 */ /* 0x001fe20000000000 */
[----:B------:R-:W-:Y:S01]  /*7630*/  MOV R29, 0xfffefdfc ;  /* 0xfffefdfc001d7802 */ /* 0x000fe20000000f00 */
[----:B------:R-:W-:-:S03]  /*7640*/  IMAD.MOV.U32 R37, RZ, RZ, -0x8090a0c ;  /* 0xf7f6f5f4ff257424 */ /* 0x000fc600078e00ff */
[----:B------:R-:W-:Y:S01]  /*7650*/  DMUL R20, R20, 256 ;  /* 0x4070000014147828 */ /* 0x000fe20000000000 */
[----:B------:R-:W-:Y:S01]  /*7660*/  MOV R36, 0xf3f2f1f0 ;  /* 0xf3f2f1f000247802 */ /* 0x000fe20000000f00 */
[----:B------:R-:W-:Y:S01]  /*7670*/  STL.64 [R1+0xc58], R32 ;  /* 0x000c582001007387 */ /* 0x000fe20000100a00 */
[----:B---3--:R-:W-:-:S03]  /*7680*/  DMUL R26, R26, 1.1102230246251565404e-16 ;  /* 0x3ca000001a1a7828 */ /* 0x008fc60000000000 */
[----:B------:R-:W-:Y:S01]  /*7690*/  STL.64 [R1+0xb60], R34 ;  /* 0x000b602201007387 */ /* 0x000fe20000100a00 */
[----:B------:R-:W-:-:S03]  /*76a0*/  DMUL R22, R22, 256 ;  /* 0x4070000016167828 */ /* 0x000fc60000000000 */
[----:B------:R-:W-:Y:S01]  /*76b0*/  STL.64 [R1+0xc60], R34 ;  /* 0x000c602201007387 */ /* 0x000fe20000100a00 */
[----:B------:R-:W-:-:S03]  /*76c0*/  DMUL R26, R26, 256 ;  /* 0x407000001a1a7828 */ /* 0x000fc60000000000 */
[----:B------:R-:W-:Y:S04]  /*76d0*/  STL.64 [R1+0xb68], R36 ;  /* 0x000b682401007387 */ /* 0x000fe80000100a00 */
        /* <DEDUP_REMOVED lines=61> */
.L_x_51:
        /* <DEDUP_REMOVED lines=11> */
[----:B0-----:R-:W-:-:S06]  /*7b60*/  IADD3 R4, PT, PT, R3, 0xffffffe, RZ ;  /* 0x0ffffffe03047810 */ /* 0x001fcc0007ffe0ff */
[----:B------:R0:W1:Y:S02]  /*7b70*/  F2I.FTZ.U32.TRUNC.NTZ R5, R4 ;  /* 0x0000000400057305 */ /* 0x000064000021f000 */
[----:B0-----:R-:W-:Y:S02]  /*7b80*/  IMAD.MOV.U32 R4, RZ, RZ, RZ ;  /* 0x000000ffff047224 */ /* 0x001fe400078e00ff */
[----:B-1----:R-:W-:-:S04]  /*7b90*/  IMAD R7, R7, R5, RZ ;  /* 0x0000000507077224 */ /* 0x002fc800078e02ff */
[----:B------:R-:W-:-:S07]  /*7ba0*/  IMAD.HI.U32 R7, R5, R7, R4 ;  /* 0x0000000705077227 */ /* 0x000fce00078e0004 */
.L_x_49:
[----:B------:R-:W-:Y:S01]  /*7bb0*/  MOV R4, 0xb ;  /* 0x0000000b00047802 */ /* 0x000fe20000000f00 */
[----:B------:R-:W-:Y:S02]  /*7bc0*/  IMAD R3, R24, -0x21131993, RZ ;  /* 0xdeece66d18037824 */ /* 0x000fe400078e02ff */
[----:B------:R-:W-:Y:S02]  /*7bd0*/  IMAD.MOV.U32 R5, RZ, RZ, 0x0 ;  /* 0x00000000ff057424 */ /* 0x000fe400078e00ff */
[C---:B------:R-:W-:Y:S02]  /*7be0*/  IMAD R3, R0.reuse, 0x5, R3 ;  /* 0x0000000500037824 */ /* 0x040fe400078e0203 */
[----:B------:R-:W-:-:S04]  /*7bf0*/  IMAD.WIDE.U32 R4, R0, -0x21131993, R4 ;  /* 0xdeece66d00047825 */ /* 0x000fc800078e0004 */
[----:B------:R-:W-:-:S05]  /*7c00*/  IMAD.IADD R24, R5, 0x1, R3 ;  /* 0x0000000105187824 */ /* 0x000fca00078e0203 */
        /* <DEDUP_REMOVED lines=11> */
[----:B------:R-:W-:Y:S02]  /*7cc0*/  ISETP.GE.AND P0, PT, R0, 0x1, PT ;  /* 0x000000010000780c */ /* 0x000fe40003f06270 */
[----:B------:R-:W-:-:S11]  /*7cd0*/  MOV R0, R4 ;  /* 0x0000000400007202 */ /* 0x000fd60000000f00 */
[----:B------:R-:W-:Y:S05]  /*7ce0*/  @!P0 BRA `(.L_x_49) ;  /* 0xfffffffc00b08947 */ /* 0x000fea000383ffff */
[----:B------:R-:W-:Y:S05]  /*7cf0*/  BSYNC.RECONVERGENT B2 ;  /* 0x0000000000027941 */ /* 0x000fea0003800200 */
.L_x_48:
[----:B------:R-:W-:Y:S05]  /*7d00*/  BRA `(.L_x_50) ;  /* 0x0000000000387947 */ /* 0x000fea0003800000 */
.L_x_47:
        /* <DEDUP_REMOVED lines=14> */
.L_x_50:
[----:B------:R-:W-:Y:S05]  /*7df0*/  BSYNC.RECONVERGENT B1 ;  /* 0x0000000000017941 */ /* 0x000fea0003800200 */
.L_x_46:
[C---:B------:R-:W-:Y:S02]  /*7e00*/  IADD3 R6, PT, PT, R1.reuse, R3, R2 ;  /* 0x0000000301067210 */ /* 0x040fe40007ffe002 */
[----:B------:R-:W-:-:S03]  /*7e10*/  IADD3 R5, PT, PT, R1, R2, RZ ;  /* 0x0000000201057210 */ /* 0x000fc60007ffe0ff */
        /* <DEDUP_REMOVED lines=8> */
.L_x_45:
        /* <DEDUP_REMOVED lines=35> */
[----:B------:R-:W-:Y:S01]  /*80d0*/  IMAD.MOV.U32 R38, RZ, RZ, 0x73727170 ;  /* 0x73727170ff267424 */ /* 0x000fe200078e00ff */
[----:B------:R-:W-:Y:S01]  /*80e0*/  MOV R30, 0x23222120 ;  /* 0x23222120001e7802 */ /* 0x000fe20000000f00 */
[----:B------:R-:W-:Y:S01]  /*80f0*/  IMAD.MOV.U32 R31, RZ, RZ, 0x27262524 ;  /* 0x27262524ff1f7424 */ /* 0x000fe200078e00ff */
[----:B------:R1:W-:Y:S01]  /*8100*/  STL.64 [R1+0xd98], R22 ;  /* 0x000d981601007387 */ /* 0x0003e20000100a00 */
[----:B------:R-:W-:Y:S02]  /*8110*/  IMAD R25, R24, 0x772c5f11, RZ ;  /* 0x772c5f1118197824 */ /* 0x000fe400078e02ff */
[----:B------:R-:W-:Y:S01]  /*8120*/  IMAD.MOV.U32 R36, RZ, RZ, 0x73727170 ;  /* 0x73727170ff247424 */ /* 0x000fe200078e00ff */
[----:B------:R-:W-:Y:S01]  /*8130*/  STL.64 [R1+0xc90], R20 ;  /* 0x000c901401007387 */ /* 0x000fe20000100a00 */
[----:B0-----:R-:W-:Y:S01]  /*8140*/  MOV R32, 0x3b3a3938 ;  /* 0x3b3a393800207802 */ /* 0x001fe20000000f00 */
[----:B------:R-:W-:-:S02]  /*8150*/  IMAD.MOV.U32 R33, RZ, RZ, 0x3f3e3d3c ;  /* 0x3f3e3d3cff217424 */ /* 0x000fc400078e00ff */
[----:B------:R0:W-:Y:S01]  /*8160*/  STL.64 [R1+0xd90], R20 ;  /* 0x000d901401007387 */ /* 0x0001e20000100a00 */
[----:B------:R-:W-:Y:S02]  /*8170*/  IMAD.MOV.U32 R41, RZ, RZ, 0x699d1761 ;  /* 0x699d1761ff297424 */ /* 0x000fe400078e00ff */
[----:B-1----:R-:W-:Y:S01]  /*8180*/  IMAD.MOV.U32 R22, RZ, RZ, 0x33323130 ;  /* 0x33323130ff167424 */ /* 0x002fe200078e00ff */
[----:B------:R-:W-:Y:S01]  /*8190*/  STL.64 [R1+0xca0], R26 ;  /* 0x000ca01a01007387 */ /* 0x000fe20000100a00 */
[----:B------:R-:W-:Y:S02]  /*81a0*/  IMAD.MOV.U32 R23, RZ, RZ, 0x37363534 ;  /* 0x37363534ff177424 */ /* 0x000fe400078e00ff */
[----:B------:R-:W-:Y:S01]  /*81b0*/  IMAD.WIDE.U32 R40, R0, 0x3749a7f9, R40 ;  /* 0x3749a7f900287825 */ /* 0x000fe200078e0028 */
[----:B------:R1:W-:Y:S03]  /*81c0*/  STL.64 [R1+0xda0], R26 ;  /* 0x000da01a01007387 */ /* 0x0003e60000100a00 */
[----:B0-----:R-:W-:Y:S01]  /*81d0*/  HFMA2 R21, -RZ, RZ, 0.1121826171875, 0.080810546875 ;  /* 0x2f2e2d2cff157431 */ /* 0x001fe200000001ff */
[----:B------:R-:W-:Y:S01]  /*81e0*/  STL.64 [R1+0xcc0], R22 ;  /* 0x000cc01601007387 */ /* 0x000fe20000100a00 */
[----:B------:R-:W-:-:S03]  /*81f0*/  IMAD.MOV.U32 R20, RZ, RZ, 0x2b2a2928 ;  /* 0x2b2a2928ff147424 */ /* 0x000fc600078e00ff */
[----:B------:R0:W-:Y:S01]  /*8200*/  STL.64 [R1+0xdc0], R22 ;  /* 0x000dc01601007387 */ /* 0x0001e20000100a00 */
[----:B-1----:R-:W-:-:S03]  /*8210*/  HFMA2 R27, -RZ, RZ, 7.2734375, 5.265625 ;  /* 0x47464544ff1b7431 */ /* 0x002fc600000001ff */
[----:B------:R-:W-:Y:S01]  /*8220*/  STL.64 [R1+0xcb0], R30 ;  /* 0x000cb01e01007387 */ /* 0x000fe20000100a00 */
[----:B------:R-:W-:-:S03]  /*8230*/  IMAD.MOV.U32 R26, RZ, RZ, 0x43424140 ;  /* 0x43424140ff1a7424 */ /* 0x000fc600078e00ff */
[----:B------:R1:W-:Y:S01]  /*8240*/  STL.64 [R1+0xdb0], R30 ;  /* 0x000db01e01007387 */ /* 0x0003e20000100a00 */
[----:B0-----:R-:W-:Y:S01]  /*8250*/  MOV R22, 0x83828180 ;  /* 0x8382818000167802 */ /* 0x001fe20000000f00 */
[----:B------:R-:W-:Y:S02]  /*8260*/  IMAD.MOV.U32 R23, RZ, RZ, -0x78797a7c ;  /* 0x87868584ff177424 */ /* 0x000fe400078e00ff */
[----:B------:R-:W-:Y:S04]  /*8270*/  STL.64 [R1+0xcc8], R32 ;  /* 0x000cc82001007387 */ /* 0x000fe80000100a00 */
[----:B------:R0:W-:Y:S01]  /*8280*/  STL.64 [R1+0xdc8], R32 ;  /* 0x000dc82001007387 */ /* 0x0001e20000100a00 */
[----:B-1----:R-:W-:Y:S01]  /*8290*/  MOV R30, 0x53525150 ;  /* 0x53525150001e7802 */ /* 0x002fe20000000f00 */
[----:B------:R-:W-:-:S02]  /*82a0*/  IMAD.MOV.U32 R31, RZ, RZ, 0x57565554 ;  /* 0x57565554ff1f7424 */ /* 0x000fc400078e00ff */
[----:B------:R1:W-:Y:S04]  /*82b0*/  STL.64 [R1+0xce0], R28 ;  /* 0x000ce01c01007387 */ /* 0x0003e80000100a00 */
[----:B------:R-:W-:Y:S01]  /*82c0*/  STL.64 [R1+0xcb8], R20 ;  /* 0x000cb81401007387 */ /* 0x000fe20000100a00 */
[----:B0-----:R-:W-:Y:S01]  /*82d0*/  MOV R32, 0x6b6a6968 ;  /* 0x6b6a696800207802 */ /* 0x001fe20000000f00 */
[----:B------:R-:W-:Y:S02]  /*82e0*/  IMAD.MOV.U32 R33, RZ, RZ, 0x6f6e6d6c ;  /* 0x6f6e6d6cff217424 */ /* 0x000fe400078e00ff */
[----:B------:R0:W-:Y:S01]  /*82f0*/  STL.64 [R1+0xdb8], R20 ;  /* 0x000db81401007387 */ /* 0x0001e20000100a00 */
[----:B-1----:R-:W-:-:S03]  /*8300*/  IMAD.MOV.U32 R28, RZ, RZ, 0x1b1a1918 ;  /* 0x1b1a1918ff1c7424 */ /* 0x002fc600078e00ff */
[----:B------:R-:W-:Y:S01]  /*8310*/  STL.64 [R1+0xd10], R22 ;  /* 0x000d101601007387 */ /* 0x000fe20000100a00 */
[----:B------:R-:W-:-:S03]  /*8320*/  IMAD.MOV.U32 R29, RZ, RZ, 0x1f1e1d1c ;  /* 0x1f1e1d1cff1d7424 */ /* 0x000fc600078e00ff */
[----:B------:R1:W-:Y:S04]  /*8330*/  STL.64 [R1+0xe10], R22 ;  /* 0x000e101601007387 */ /* 0x0003e80000100a00 */
[----:B------:R1:W-:Y:S01]  /*8340*/  STL.64 [R1+0xdd0], R26 ;  /* 0x000dd01a01007387 */ /* 0x0003e20000100a00 */
[----:B0-----:R-:W-:Y:S02]  /*8350*/  IMAD.MOV.U32 R20, RZ, RZ, 0x7b7a7978 ;  /* 0x7b7a7978ff147424 */ /* 0x001fe400078e00ff */
[----:B------:R-:W-:Y:S01]  /*8360*/  IMAD.MOV.U32 R21, RZ, RZ, 0x7f7e7d7c ;  /* 0x7f7e7d7cff157424 */ /* 0x000fe200078e00ff */
[----:B------:R0:W-:Y:S01]  /*8370*/  STL.64 [R1+0xde0], R30 ;  /* 0x000de01e01007387 */ /* 0x0001e20000100a00 */
[----:B-1----:R-:W-:-:S03]  /*8380*/  HFMA2 R23, -RZ, RZ, 0, 3.814697265625e-06 ;  /* 0x00000040ff177431 */ /* 0x002fc600000001ff */
[----:B------:R1:W-:Y:S01]  /*8390*/  STL.64 [R1+0xcf8], R34 ;  /* 0x000cf82201007387 */ /* 0x0003e20000100a00 */
[----:B------:R-:W-:Y:S02]  /*83a0*/  IMAD.MOV.U32 R22, RZ, RZ, -0x6bd21946 ;  /* 0x942de6baff167424 */ /* 0x000fe400078e00ff */
[----:B------:R-:W-:Y:S01]  /*83b0*/  HFMA2 R27, -RZ, RZ, -0.000461101531982421875, -0.00033855438232421875 ;  /* 0x8f8e8d8cff1b7431 */ /* 0x000fe200000001ff */
[----:B------:R1:W-:Y:S01]  /*83c0*/  STL.64 [R1+0xdf8], R32 ;  /* 0x000df82001007387 */ /* 0x0003e20000100a00 */
[----:B------:R-:W-:Y:S01]  /*83d0*/  IMAD.MOV.U32 R26, RZ, RZ, -0x74757678 ;  /* 0x8b8a8988ff1a7424 */ /* 0x000fe200078e00ff */
[----:B0-----:R-:W-:Y:S01]  /*83e0*/  MOV R30, 0x9b9a9998 ;  /* 0x9b9a9998001e7802 */ /* 0x001fe20000000f00 */
[----:B------:R-:W-:Y:S01]  /*83f0*/  IMAD.MOV.U32 R31, RZ, RZ, -0x60616264 ;  /* 0x9f9e9d9cff1f7424 */ /* 0x000fe200078e00ff */
[----:B------:R-:W-:Y:S01]  /*8400*/  STL.64 [R1+0xca8], R28 ;  /* 0x000ca81c01007387 */ /* 0x000fe20000100a00 */
[----:B------:R-:W-:-:S04]  /*8410*/  IMAD.WIDE.U32 R22, R0, -0x4b9ff597, R22 ;  /* 0xb4600a6900167825 */ /* 0x000fc800078e0016 */
[----:B-1----:R-:W-:Y:S01]  /*8420*/  HFMA2 R35, -RZ, RZ, 471.5, 343 ;  /* 0x5f5e5d5cff237431 */ /* 0x002fe200000001ff */
[----:B------:R0:W-:Y:S01]  /*8430*/  STL.64 [R1+0xda8], R28 ;  /* 0x000da81c01007387 */ /* 0x0001e20000100a00 */
[----:B------:R-:W-:Y:S02]  /*8440*/  IMAD.MOV.U32 R34, RZ, RZ, 0x5b5a5958 ;  /* 0x5b5a5958ff227424 */ /* 0x000fe400078e00ff */
[----:B------:R-:W-:Y:S01]  /*8450*/  HFMA2 R33, -RZ, RZ, -0.029876708984375, -0.02203369140625 ;  /* 0xa7a6a5a4ff217431 */ /* 0x000fe200000001ff */
[----:B------:R-:W-:Y:S01]  /*8460*/  STL.64 [R1+0xd08], R20 ;  /* 0x000d081401007387 */ /* 0x000fe20000100a00 */
[----:B------:R-:W-:-:S03]  /*8470*/  IMAD.MOV.U32 R32, RZ, RZ, -0x5c5d5e60 ;  /* 0xa3a2a1a0ff207424 */ /* 0x000fc600078e00ff */
[----:B------:R1:W-:Y:S01]  /*8480*/  STL.64 [R1+0xe08], R20 ;  /* 0x000e081401007387 */ /* 0x0003e20000100a00 */
[----:B0-----:R-:W-:-:S03]  /*8490*/  IMAD.MOV.U32 R28, RZ, RZ, 0x4b4a4948 ;  /* 0x4b4a4948ff1c7424 */ /* 0x001fc600078e00ff */
[----:B------:R-:W-:Y:S01]  /*84a0*/  STL.64 [R1+0xd28], R30 ;  /* 0x000d281e01007387 */ /* 0x000fe20000100a00 */
[----:B------:R-:W-:-:S03]  /*84b0*/  IMAD.MOV.U32 R29, RZ, RZ, 0x4f4e4d4c ;  /* 0x4f4e4d4cff1d7424 */ /* 0x000fc600078e00ff */
[----:B------:R0:W-:Y:S01]  /*84c0*/  STL.64 [R1+0xe28], R30 ;  /* 0x000e281e01007387 */ /* 0x0001e20000100a00 */
[----:B-1----:R-:W-:-:S03]  /*84d0*/  IMAD R21, R24, -0x4b9ff597, RZ ;  /* 0xb4600a6918157824 */ /* 0x002fc600078e02ff */
[----:B------:R-:W-:Y:S01]  /*84e0*/  STL.64 [R1+0xd18], R26 ;  /* 0x000d181a01007387 */ /* 0x000fe20000100a00 */
[C---:B------:R-:W-:Y:S02]  /*84f0*/  IMAD R20, R0.reuse, 0x530f32eb, R25 ;  /* 0x530f32eb00147824 */ /* 0x040fe400078e0219 */
[----:B------:R-:W-:Y:S01]  /*8500*/  IMAD R21, R0, 0x7760bb20, R21 ;  /* 0x7760bb2000157824 */ /* 0x000fe200078e0215 */
[----:B------:R1:W-:Y:S01]  /*8510*/  STL.64 [R1+0xe18], R26 ;  /* 0x000e181a01007387 */ /* 0x0003e20000100a00 */
[C---:B------:R-:W-:Y:S02]  /*8520*/  IMAD R25, R24.reuse, -0x5ea76960, RZ ;  /* 0xa15896a018197824 */ /* 0x040fe400078e02ff */
[----:B------:R-:W-:Y:S01]  /*8530*/  IMAD.IADD R21, R23, 0x1, R21 ;  /* 0x0000000117157824 */ /* 0x000fe200078e0215 */
[----:B0-----:R-:W-:Y:S01]  /*8540*/  MOV R30, 0xbbbab9b8 ;  /* 0xbbbab9b8001e7802 */ /* 0x001fe20000000f00 */
[----:B------:R-:W-:Y:S01]  /*8550*/  IMAD.MOV.U32 R31, RZ, RZ, -0x40414244 ;  /* 0xbfbebdbcff1f7424 */ /* 0x000fe200078e00ff */
[----:B------:R0:W-:Y:S01]  /*8560*/  STL.64 [R1+0xdd8], R28 ;  /* 0x000dd81c01007387 */ /* 0x0001e20000100a00 */
[----:B------:R-:W-:Y:S01]  /*8570*/  IMAD R23, R24, -0x22633260, RZ ;  /* 0xdd9ccda018177824 */ /* 0x000fe200078e02ff */
[----:B------:R-:W-:Y:S01]  /*8580*/  SHF.R.U64 R21, R22, 0x15, R21 ;  /* 0x0000001516157819 */ /* 0x000fe20000001215 */
[C---:B------:R-:W-:Y:S01]  /*8590*/  IMAD R25, R0.reuse, 0x181a9317, R25 ;  /* 0x181a931700197824 */ /* 0x040fe200078e0219 */
[----:B------:R0:W-:Y:S01]  /*85a0*/  STL.64 [R1+0xde8], R34 ;  /* 0x000de82201007387 */ /* 0x0001e20000100a00 */
[----:B------:R-:W-:Y:S01]  /*85b0*/  IMAD R23, R0, 0xbb, R23 ;  /* 0x000000bb00177824 */ /* 0x000fe200078e0217 */
[----:B------:R-:W-:Y:S01]  /*85c0*/  LOP3.LUT R21, R21, 0x7ffffff, RZ, 0xc0, !PT ;  /* 0x07ffffff15157812 */ /* 0x000fe200078ec0ff */
[----:B-1----:R-:W-:Y:S01]  /*85d0*/  IMAD.MOV.U32 R26, RZ, RZ, 0x73c4cd04 ;  /* 0x73c4cd04ff1a7424 */ /* 0x002fe200078e00ff */
[----:B------:R-:W-:Y:S01]  /*85e0*/  STL.64 [R1+0xd30], R32 ;  /* 0x000d302001007387 */ /* 0x000fe20000100a00 */
[----:B------:R-:W-:-:S02]  /*85f0*/  IMAD.MOV.U32 R27, RZ, RZ, -0x768ed2c8 ;  /* 0x89712d38ff1b7424 */ /* 0x000fc400078e00ff */
[----:B0-----:R-:W-:Y:S01]  /*8600*/  IMAD.MOV.U32 R28, RZ, RZ, -0x6c6d6e70 ;  /* 0x93929190ff1c7424 */ /* 0x001fe200078e00ff */
[----:B------:R0:W-:Y:S01]  /*8610*/  STL.64 [R1+0xe30], R32 ;  /* 0x000e302001007387 */ /* 0x0001e20000100a00 */
[----:B------:R-:W-:Y:S02]  /*8620*/  IMAD.MOV.U32 R29, RZ, RZ, -0x68696a6c ;  /* 0x97969594ff1d7424 */ /* 0x000fe400078e00ff */
[----:B------:R-:W-:Y:S01]  /*8630*/  IMAD.MOV.U32 R34, RZ, RZ, -0x54555658 ;  /* 0xabaaa9a8ff227424 */ /* 0x000fe200078e00ff */
[----:B------:R1:W-:Y:S01]  /*8640*/  STL.64 [R1+0xe00], R38 ;  /* 0x000e002601007387 */ /* 0x0003e20000100a00 */
[----:B------:R-:W-:Y:S02]  /*8650*/  IMAD.MOV.U32 R35, RZ, RZ, -0x50515254 ;  /* 0xafaeadacff237424 */ /* 0x000fe400078e00ff */
[----:B------:R-:W-:Y:S01]  /*8660*/  IMAD.WIDE.U32 R26, R0, 0x772c5f11, R26 ;  /* 0x772c5f11001a7825 */ /* 0x000fe200078e001a */
[----:B------:R-:W-:Y:S03]  /*8670*/  STL.64 [R1+0xd48], R30 ;  /* 0x000d481e01007387 */ /* 0x000fe60000100a00 */
[----:B------:R-:W-:-:S02]  /*8680*/  IMAD.IADD R20, R27, 0x1, R20 ;  /* 0x000000011b147824 */ /* 0x000fc400078e0214 */
[----:B0-----:R-:W-:Y:S01]  /*8690*/  HFMA2 R33, -RZ, RZ, 0.0195465087890625, 80.625 ;  /* 0x2501550aff217431 */ /* 0x001fe200000001ff */
[----:B------:R0:W-:Y:S01]  /*86a0*/  STL.64 [R1+0xe48], R30 ;  /* 0x000e481e01007387 */ /* 0x0001e20000100a00 */
[----:B------:R-:W-:Y:S02]  /*86b0*/  IMAD R27, R24, -0x60c7f860, RZ ;  /* 0x9f3807a0181b7824 */ /* 0x000fe400078e02ff */
[----:B-1----:R-:W-:Y:S02]  /*86c0*/  HFMA2 R39, -RZ, RZ, -7.7734375, -5.765625 ;  /* 0xc7c6c5c4ff277431 */ /* 0x002fe400000001ff */
[----:B------:R-:W-:Y:S01]  /*86d0*/  IMAD.MOV.U32 R38, RZ, RZ, -0x3c3d3e40 ;  /* 0xc3c2c1c0ff267424 */ /* 0x000fe200078e00ff */
[----:B------:R1:W-:Y:S01]  /*86e0*/  STL.64 [R1+0xd00], R36 ;  /* 0x000d002401007387 */ /* 0x0003e20000100a00 */
[----:B------:R-:W-:Y:S01]  /*86f0*/  IMAD.MOV.U32 R32, RZ, RZ, -0x7634d860 ;  /* 0x89cb27a0ff207424 */ /* 0x000fe200078e00ff */
[----:B------:R-:W-:Y:S02]  /*8700*/  SHF.R.U64 R20, R26, 0x15, R20 ;  /* 0x000000151a147819 */ /* 0x000fe40000001214 */
[----:B------:R-:W-:Y:S01]  /*8710*/  STL.64 [R1+0xd20], R28 ;  /* 0x000d201c01007387 */ /* 0x000fe20000100a00 */
[----:B------:R-:W-:Y:S01]  /*8720*/  IMAD.WIDE.U32 R32, R0, -0x5ea76960, R32 ;  /* 0xa15896a000207825 */ /* 0x000fe200078e0020 */
[----:B0-----:R-:W-:-:S02]  /*8730*/  MOV R30, 0x160 ;  /* 0x00000160001e7802 */ /* 0x001fc40000000f00 */
[----:B------:R0:W-:Y:S01]  /*8740*/  STL.64 [R1+0xe20], R28 ;  /* 0x000e201c01007387 */ /* 0x0001e20000100a00 */
[----:B------:R-:W-:Y:S02]  /*8750*/  IMAD.MOV.U32 R31, RZ, RZ, 0x0 ;  /* 0x00000000ff1f7424 */ /* 0x000fe400078e00ff */
[----:B-1----:R-:W-:Y:S01]  /*8760*/  IMAD.MOV.U32 R36, RZ, RZ, 0x63626160 ;  /* 0x63626160ff247424 */ /* 0x002fe200078e00ff */
[----:B------:R-:W-:Y:S01]  /*8770*/  STL.64 [R1+0xd38], R34 ;  /* 0x000d382201007387 */ /* 0x000fe20000100a00 */
[----:B------:R-:W-:Y:S02]  /*8780*/  IMAD.MOV.U32 R37, RZ, RZ, 0x67666564 ;  /* 0x67666564ff257424 */ /* 0x000fe400078e00ff */
[----:B------:R-:W-:Y:S01]  /*8790*/  IMAD.WIDE.U32 R30, R0, -0x22633260, R30 ;  /* 0xdd9ccda0001e7825 */ /* 0x000fe200078e001e */
[----:B------:R1:W-:Y:S03]  /*87a0*/  STL.64 [R1+0xe38], R34 ;  /* 0x000e382201007387 */ /* 0x0003e60000100a00 */
[----:B0-----:R-:W-:Y:S01]  /*87b0*/  IMAD R29, R24, 0x3749a7f9, RZ ;  /* 0x3749a7f9181d7824 */ /* 0x001fe200078e02ff */
[----:B------:R-:W-:Y:S01]  /*87c0*/  STL.64 [R1+0xd50], R38 ;  /* 0x000d502601007387 */ /* 0x000fe20000100a00 */
[----:B------:R-:W-:Y:S01]  /*87d0*/  LOP3.LUT R22, R21, 0xf8000000, R30, 0xf8, !PT ;  /* 0xf800000015167812 */ /* 0x000fe200078ef81e */
[----:B------:R-:W-:-:S02]  /*87e0*/  HFMA2 R21, -RZ, RZ, -31.21875, -23.1875 ;  /* 0xcfcecdccff157431 */ /* 0x000fc400000001ff */
[----:B------:R-:W-:Y:S01]  /*87f0*/  IMAD.MOV.U32 R28, RZ, RZ, -0x2c2d2e30 ;  /* 0xd3d2d1d0ff1c7424 */ /* 0x000fe200078e00ff */
[----:B------:R0:W-:Y:S01]  /*8800*/  STL.64 [R1+0xe50], R38 ;  /* 0x000e502601007387 */ /* 0x0001e20000100a00 */
[----:B------:R-:W-:Y:S02]  /*8810*/  IMAD.MOV.U32 R30, RZ, RZ, -0x24252628 ;  /* 0xdbdad9d8ff1e7424 */ /* 0x000fe400078e00ff */
[----:B-1----:R-:W-:Y:S01]  /*8820*/  IMAD.MOV.U32 R34, RZ, RZ, 0x559c57e0 ;  /* 0x559c57e0ff227424 */ /* 0x002fe200078e00ff */
        /* <DEDUP_REMOVED lines=117> */
.L_x_58:
        /* <DEDUP_REMOVED lines=16> */
.L_x_56:
        /* <DEDUP_REMOVED lines=21> */
.L_x_55:
[----:B------:R-:W-:Y:S05]  /*91d0*/  BRA `(.L_x_57) ;  /* 0x0000000000387947 */ /* 0x000fea0003800000 */
.L_x_54:
        /* <DEDUP_REMOVED lines=14> */
.L_x_57:
[----:B------:R-:W-:Y:S05]  /*92c0*/  BSYNC.RECONVERGENT B1 ;  /* 0x0000000000017941 */ /* 0x000fea0003800200 */
.L_x_53:
        /* <DEDUP_REMOVED lines=10> */
.L_x_52:
        /* <DEDUP_REMOVED lines=270> */
.L_x_65:
        /* <DEDUP_REMOVED lines=16> */
.L_x_63:
        /* <DEDUP_REMOVED lines=21> */
.L_x_62:
[----:B------:R-:W-:Y:S05]  /*a6a0*/  BRA `(.L_x_64) ;  /* 0x0000000000387947 */ /* 0x000fea0003800000 */
.L_x_61:
        /* <DEDUP_REMOVED lines=14> */
.L_x_64:
[----:B------:R-:W-:Y:S05]  /*a790*/  BSYNC.RECONVERGENT B1 ;  /* 0x0000000000017941 */ /* 0x000fea0003800200 */
.L_x_60:
        /* <DEDUP_REMOVED lines=10> */
.L_x_59:
        /* <DEDUP_REMOVED lines=270> */
.L_x_72:
        /* <DEDUP_REMOVED lines=16> */
.L_x_70:
        /* <DEDUP_REMOVED lines=21> */
.L_x_69:
[----:B------:R-:W-:Y:S05]  /*bb70*/  BRA `(.L_x_71) ;  /* 0x0000000000387947 */ /* 0x000fea0003800000 */
.L_x_68:
        /* <DEDUP_REMOVED lines=14> */
.L_x_71:
[----:B------:R-:W-:Y:S05]  /*bc60*/  BSYNC.RECONVERGENT B1 ;  /* 0x0000000000017941 */ /* 0x000fea0003800200 */
.L_x_67:
        /* <DEDUP_REMOVED lines=10> */
.L_x_66:
        /* <DEDUP_REMOVED lines=270> */
.L_x_79:
        /* <DEDUP_REMOVED lines=16> */
.L_x_77:
        /* <DEDUP_REMOVED lines=21> */
.L_x_76:
[----:B------:R-:W-:Y:S05]  /*d040*/  BRA `(.L_x_78) ;  /* 0x0000000000387947 */ /* 0x000fea0003800000 */
.L_x_75:
        /* <DEDUP_REMOVED lines=14> */
.L_x_78:
[----:B------:R-:W-:Y:S05]  /*d130*/  BSYNC.RECONVERGENT B1 ;  /* 0x0000000000017941 */ /* 0x000fea0003800200 */
.L_x_74:
        /* <DEDUP_REMOVED lines=10> */
.L_x_73:
        /* <DEDUP_REMOVED lines=22> */
[----:B------:R-:W-:Y:S02]  /*d340*/  HFMA2 R39, -RZ, RZ, 7.2734375, 5.265625 ;  /* 0x47464544ff277431 */ /* 0x000fe400000001ff */
[----:B------:R-:W-:Y:S01]  /*d350*/  IMAD.MOV.U32 R29, RZ, RZ, 0x57565554 ;  /* 0x57565554ff1d7424 */ /* 0x000fe200078e00ff */
[----:B------:R1:W-:Y:S01]  /*d360*/  STL.64 [R1+0x1548], R30 ;  /* 0x0015481e01007387 */ /* 0x0003e20000100a00 */
[----:B------:R-:W-:Y:S02]  /*d370*/  IMAD.MOV.U32 R34, RZ, RZ, 0x6b6a6968 ;  /* 0x6b6a6968ff227424 */ /* 0x000fe400078e00ff */
[----:B------:R-:W-:Y:S02]  /*d380*/  HFMA2 R40, -RZ, RZ, 11072, 0.020965576171875 ;  /* 0x7168255eff287431 */ /* 0x000fe400000001ff */
[----:B------:R-:W-:Y:S02]  /*d390*/  IMAD.MOV.U32 R35, RZ, RZ, 0x6f6e6d6c ;  /* 0x6f6e6d6cff237424 */ /* 0x000fe400078e00ff */
[----:B0-----:R-:W-:-:S02]  /*d3a0*/  HFMA2 R26, -RZ, RZ, 0.00086307525634765625, 0.00061798095703125 ;  /* 0x13121110ff1a7431 */ /* 0x001fc400000001ff */
[----:B------:R-:W-:Y:S01]  /*d3b0*/  IMAD.MOV.U32 R27, RZ, RZ, 0x17161514 ;  /* 0x17161514ff1b7424 */ /* 0x000fe200078e00ff */
[----:B------:R-:W-:Y:S01]  /*d3c0*/  STL.64 [R1+0x14f0], R20 ;  /* 0x0014f01401007387 */ /* 0x000fe20000100a00 */
[----:B------:R-:W-:Y:S02]  /*d3d0*/  IMAD.MOV.U32 R38, RZ, RZ, 0x43424140 ;  /* 0x43424140ff267424 */ /* 0x000fe400078e00ff */
[----:B------:R-:W-:Y:S02]  /*d3e0*/  HFMA2 R36, -RZ, RZ, 15248, 11136 ;  /* 0x73727170ff247431 */ /* 0x000fe400000001ff */
[----:B-1----:R-:W-:Y:S01]  /*d3f0*/  IMAD.MOV.U32 R22, RZ, RZ, 0xb0a0908 ;  /* 0x0b0a0908ff167424 */ /* 0x002fe200078e00ff */
[----:B------:R0:W-:Y:S01]  /*d400*/  STL.64 [R1+0x15f0], R20 ;  /* 0x0015f01401007387 */ /* 0x0001e20000100a00 */
[----:B------:R-:W-:Y:S02]  /*d410*/  IMAD.MOV.U32 R23, RZ, RZ, 0xf0e0d0c ;  /* 0x0f0e0d0cff177424 */ /* 0x000fe400078e00ff */
[----:B------:R-:W-:Y:S01]  /*d420*/  IMAD.MOV.U32 R30, RZ, RZ, 0x23222120 ;  /* 0x23222120ff1e7424 */ /* 0x000fe200078e00ff */
[----:B------:R-:W-:Y:S01]  /*d430*/  STL.64 [R1+0x1500], R26 ;  /* 0x0015001a01007387 */ /* 0x000fe20000100a00 */
[----:B------:R-:W-:-:S02]  /*d440*/  IMAD.MOV.U32 R31, RZ, RZ, 0x27262524 ;  /* 0x27262524ff1f7424 */ /* 0x000fc400078e00ff */
[----:B------:R-:W-:Y:S01]  /*d450*/  IMAD R25, R24, 0x772c5f11, RZ ;  /* 0x772c5f1118197824 */ /* 0x000fe200078e02ff */
[----:B------:R-:W-:Y:S01]  /*d460*/  STL.64 [R1+0x14f8], R22 ;  /* 0x0014f81601007387 */ /* 0x000fe20000100a00 */
[----:B------:R-:W-:Y:S02]  /*d470*/  IMAD.MOV.U32 R37, RZ, RZ, 0x77767574 ;  /* 0x77767574ff257424 */ /* 0x000fe400078e00ff */
[----:B------:R-:W-:Y:S02]  /*d480*/  IMAD.MOV.U32 R41, RZ, RZ, 0x699d1761 ;  /* 0x699d1761ff297424 */ /* 0x000fe400078e00ff */
[----:B0-----:R-:W-:Y:S01]  /*d490*/  HFMA2 R20, -RZ, RZ, 0.05596923828125, 0.040283203125 ;  /* 0x2b2a2928ff147431 */ /* 0x001fe200000001ff */
[----:B------:R0:W-:Y:S01]  /*d4a0*/  STL.64 [R1+0x15f8], R22 ;  /* 0x0015f81601007387 */ /* 0x0001e20000100a00 */
[----:B------:R-:W-:Y:S02]  /*d4b0*/  IMAD.MOV.U32 R21, RZ, RZ, 0x2f2e2d2c ;  /* 0x2f2e2d2cff157424 */ /* 0x000fe400078e00ff */
[----:B------:R-:W-:Y:S01]  /*d4c0*/  IMAD.WIDE.U32 R40, R0, 0x3749a7f9, R40 ;  /* 0x3749a7f900287825 */ /* 0x000fe200078e0028 */
[----:B------:R1:W-:Y:S04]  /*d4d0*/  STL.64 [R1+0x1600], R26 ;  /* 0x0016001a01007387 */ /* 0x0003e80000100a00 */
[----:B------:R1:W-:Y:S01]  /*d4e0*/  STL.64 [R1+0x1550], R32 ;  /* 0x0015502001007387 */ /* 0x0003e20000100a00 */
[----:B0-----:R-:W-:Y:S01]  /*d4f0*/  IMAD.MOV.U32 R22, RZ, RZ, 0x33323130 ;  /* 0x33323130ff167424 */ /* 0x001fe200078e00ff */
[----:B------:R-:W-:-:S02]  /*d500*/  MOV R23, 0x37363534 ;  /* 0x3736353400177802 */ /* 0x000fc40000000f00 */
[----:B------:R-:W-:Y:S01]  /*d510*/  STL.64 [R1+0x1510], R30 ;  /* 0x0015101e01007387 */ /* 0x000fe20000100a00 */
[----:B-1----:R-:W-:Y:S01]  /*d520*/  IMAD.MOV.U32 R26, RZ, RZ, 0x4b4a4948 ;  /* 0x4b4a4948ff1a7424 */ /* 0x002fe200078e00ff */
[----:B------:R-:W-:Y:S02]  /*d530*/  MOV R27, 0x4f4e4d4c ;  /* 0x4f4e4d4c001b7802 */ /* 0x000fe40000000f00 */
[----:B------:R0:W-:Y:S01]  /*d540*/  STL.64 [R1+0x1610], R30 ;  /* 0x0016101e01007387 */ /* 0x0001e20000100a00 */
[----:B------:R-:W-:Y:S02]  /*d550*/  IMAD.MOV.U32 R32, RZ, RZ, 0x3b3a3938 ;  /* 0x3b3a3938ff207424 */ /* 0x000fe400078e00ff */
[----:B------:R-:W-:Y:S01]  /*d560*/  IMAD.MOV.U32 R33, RZ, RZ, 0x3f3e3d3c ;  /* 0x3f3e3d3cff217424 */ /* 0x000fe200078e00ff */
[----:B------:R1:W-:Y:S04]  /*d570*/  STL.64 [R1+0x1540], R28 ;  /* 0x0015401c01007387 */ /* 0x0003e80000100a00 */
[----:B------:R-:W-:Y:S01]  /*d580*/  STL.64 [R1+0x1518], R20 ;  /* 0x0015181401007387 */ /* 0x000fe20000100a00 */
[----:B0-----:R-:W-:-:S03]  /*d590*/  HFMA2 R30, -RZ, RZ, 235.25, 171 ;  /* 0x5b5a5958ff1e7431 */ /* 0x001fc600000001ff */
[----:B------:R0:W-:Y:S01]  /*d5a0*/  STL.64 [R1+0x1618], R20 ;  /* 0x0016181401007387 */ /* 0x0001e20000100a00 */
[----:B------:R-:W-:Y:S02]  /*d5b0*/  IMAD.MOV.U32 R31, RZ, RZ, 0x5f5e5d5c ;  /* 0x5f5e5d5cff1f7424 */ /* 0x000fe400078e00ff */
[----:B-1----:R-:W-:Y:S01]  /*d5c0*/  IMAD.MOV.U32 R28, RZ, RZ, 0x1b1a1918 ;  /* 0x1b1a1918ff1c7424 */ /* 0x002fe200078e00ff */
[----:B------:R-:W-:Y:S01]  /*d5d0*/  MOV R29, 0x1f1e1d1c ;  /* 0x1f1e1d1c001d7802 */ /* 0x000fe20000000f00 */
[----:B------:R-:W-:Y:S04]  /*d5e0*/  STL.64 [R1+0x1520], R22 ;  /* 0x0015201601007387 */ /* 0x000fe80000100a00 */
[----:B------:R1:W-:Y:S01]  /*d5f0*/  STL.64 [R1+0x1620], R22 ;  /* 0x0016201601007387 */ /* 0x0003e20000100a00 */
[----:B0-----:R-:W-:-:S02]  /*d600*/  HFMA2 R20, -RZ, RZ, 61248, 44800 ;  /* 0x7b7a7978ff147431 */ /* 0x001fc400000001ff */
[----:B------:R-:W-:Y:S01]  /*d610*/  IMAD.MOV.U32 R21, RZ, RZ, 0x7f7e7d7c ;  /* 0x7f7e7d7cff157424 */ /* 0x000fe200078e00ff */
[----:B------:R0:W-:Y:S04]  /*d620*/  STL.64 [R1+0x1638], R26 ;  /* 0x0016381a01007387 */ /* 0x0001e80000100a00 */
[----:B------:R-:W-:Y:S04]  /*d630*/  STL.64 [R1+0x1528], R32 ;  /* 0x0015282001007387 */ /* 0x000fe80000100a00 */
[----:B------:R0:W-:Y:S01]  /*d640*/  STL.64 [R1+0x1628], R32 ;  /* 0x0016282001007387 */ /* 0x0001e20000100a00 */
[----:B-1----:R-:W-:Y:S01]  /*d650*/  IMAD.MOV.U32 R22, RZ, RZ, -0x7c7d7e80 ;  /* 0x83828180ff167424 */ /* 0x002fe200078e00ff */
[----:B------:R-:W-:Y:S01]  /*d660*/  MOV R23, 0x87868584 ;  /* 0x8786858400177802 */ /* 0x000fe20000000f00 */
[----:B0-----:R-:W-:Y:S01]  /*d670*/  IMAD.MOV.U32 R26, RZ, RZ, -0x74757678 ;  /* 0x8b8a8988ff1a7424 */ /* 0x001fe200078e00ff */
[----:B------:R-:W-:Y:S01]  /*d680*/  STL.64 [R1+0x1508], R28 ;  /* 0x0015081c01007387 */ /* 0x000fe20000100a00 */
[----:B------:R-:W-:-:S03]  /*d690*/  IMAD.MOV.U32 R27, RZ, RZ, -0x70717274 ;  /* 0x8f8e8d8cff1b7424 */ /* 0x000fc600078e00ff */
[----:B------:R0:W-:Y:S01]  /*d6a0*/  STL.64 [R1+0x1608], R28 ;  /* 0x0016081c01007387 */ /* 0x0001e20000100a00 */
[----:B------:R-:W-:-:S03]  /*d6b0*/  IMAD.MOV.U32 R32, RZ, RZ, 0x6b6a6968 ;  /* 0x6b6a6968ff207424 */ /* 0x000fc600078e00ff */
[----:B------:R1:W-:Y:S01]  /*d6c0*/  STL.64 [R1+0x1648], R30 ;  /* 0x0016481e01007387 */ /* 0x0003e20000100a00 */
[----:B------:R-:W-:-:S03]  /*d6d0*/  IMAD.MOV.U32 R33, RZ, RZ, 0x6f6e6d6c ;  /* 0x6f6e6d6cff217424 */ /* 0x000fc600078e00ff */
[----:B------:R-:W-:Y:S01]  /*d6e0*/  STL.64 [R1+0x1570], R22 ;  /* 0x0015701601007387 */ /* 0x000fe20000100a00 */
[----:B0-----:R-:W-:-:S03]  /*d6f0*/  IMAD.MOV.U32 R28, RZ, RZ, 0x53525150 ;  /* 0x53525150ff1c7424 */ /* 0x001fc600078e00ff */
[----:B------:R0:W-:Y:S01]  /*d700*/  STL.64 [R1+0x1670], R22 ;  /* 0x0016701601007387 */ /* 0x0001e20000100a00 */
[----:B------:R-:W-:Y:S01]  /*d710*/  IMAD.MOV.U32 R29, RZ, RZ, 0x57565554 ;  /* 0x57565554ff1d7424 */ /* 0x000fe200078e00ff */
[----:B-1----:R-:W-:Y:S01]  /*d720*/  MOV R30, 0x9b9a9998 ;  /* 0x9b9a9998001e7802 */ /* 0x002fe20000000f00 */
[----:B------:R-:W-:Y:S01]  /*d730*/  IMAD.MOV.U32 R31, RZ, RZ, -0x60616264 ;  /* 0x9f9e9d9cff1f7424 */ /* 0x000fe200078e00ff */
[----:B------:R-:W-:Y:S04]  /*d740*/  STL.64 [R1+0x1578], R26 ;  /* 0x0015781a01007387 */ /* 0x000fe80000100a00 */
[----:B------:R1:W-:Y:S01]  /*d750*/  STL.64 [R1+0x1678], R26 ;  /* 0x0016781a01007387 */ /* 0x0003e20000100a00 */
[----:B0-----:R-:W-:-:S03]  /*d760*/  MOV R22, 0x942de6ba ;  /* 0x942de6ba00167802 */ /* 0x001fc60000000f00 */
[----:B------:R0:W-:Y:S01]  /*d770*/  STL.64 [R1+0x1658], R32 ;  /* 0x0016582001007387 */ /* 0x0001e20000100a00 */
[----:B------:R-:W-:-:S03]  /*d780*/  IMAD.MOV.U32 R23, RZ, RZ, 0x40 ;  /* 0x00000040ff177424 */ /* 0x000fc600078e00ff */
[----:B------:R-:W-:Y:S01]  /*d790*/  STL.64 [R1+0x1568], R20 ;  /* 0x0015681401007387 */ /* 0x000fe20000100a00 */
[----:B------:R-:W-:-:S03]  /*d7a0*/  IMAD.WIDE.U32 R22, R0, -0x4b9ff597, R22 ;  /* 0xb4600a6900167825 */ /* 0x000fc600078e0016 */
[----:B------:R0:W-:Y:S01]  /*d7b0*/  STL.64 [R1+0x1668], R20 ;  /* 0x0016681401007387 */ /* 0x0001e20000100a00 */
[----:B-1----:R-:W-:Y:S02]  /*d7c0*/  HFMA2 R26, -RZ, RZ, 15904, -20.0625 ;  /* 0x73c4cd04ff1a7431 */ /* 0x002fe400000001ff */
[----:B------:R-:W-:Y:S01]  /*d7d0*/  IMAD.MOV.U32 R27, RZ, RZ, -0x768ed2c8 ;  /* 0x89712d38ff1b7424 */ /* 0x000fe200078e00ff */
[----:B------:R1:W-:Y:S01]  /*d7e0*/  STL.64 [R1+0x1558], R34 ;  /* 0x0015582201007387 */ /* 0x0003e20000100a00 */
[----:B0-----:R-:W-:Y:S02]  /*d7f0*/  HFMA2 R32, -RZ, RZ, -0.0149078369140625, -0.010986328125 ;  /* 0xa3a2a1a0ff207431 */ /* 0x001fe400000001ff */
[----:B------:R-:W-:Y:S01]  /*d800*/  IMAD.MOV.U32 R33, RZ, RZ, -0x58595a5c ;  /* 0xa7a6a5a4ff217424 */ /* 0x000fe200078e00ff */
[----:B------:R0:W-:Y:S01]  /*d810*/  STL.64 [R1+0x1640], R28 ;  /* 0x0016401c01007387 */ /* 0x0001e20000100a00 */
[----:B------:R-:W-:-:S03]  /*d820*/  IMAD.WIDE.U32 R26, R0, 0x772c5f11, R26 ;  /* 0x772c5f11001a7825 */ /* 0x000fc600078e001a */
[----:B------:R-:W-:Y:S01]  /*d830*/  STL.64 [R1+0x1588], R30 ;  /* 0x0015881e01007387 */ /* 0x000fe20000100a00 */
[----:B------:R-:W-:Y:S01]  /*d840*/  IMAD R21, R24, -0x4b9ff597, RZ ;  /* 0xb4600a6918157824 */ /* 0x000fe200078e02ff */
[----:B-1----:R-:W-:Y:S01]  /*d850*/  MOV R35, 0x67666564 ;  /* 0x6766656400237802 */ /* 0x002fe20000000f00 */
[----:B------:R-:W-:Y:S01]  /*d860*/  IMAD.MOV.U32 R34, RZ, RZ, 0x63626160 ;  /* 0x63626160ff227424 */ /* 0x000fe200078e00ff */
[----:B------:R1:W-:Y:S01]  /*d870*/  STL.64 [R1+0x1688], R30 ;  /* 0x0016881e01007387 */ /* 0x0003e20000100a00 */
[C---:B------:R-:W-:Y:S02]  /*d880*/  IMAD R21, R0.reuse, 0x7760bb20, R21 ;  /* 0x7760bb2000157824 */ /* 0x040fe400078e0215 */
[----:B0-----:R-:W-:Y:S02]  /*d890*/  HFMA2 R28, -RZ, RZ, -0.00092411041259765625, -0.00067901611328125 ;  /* 0x93929190ff1c7431 */ /* 0x001fe400000001ff */
[----:B------:R-:W-:Y:S01]  /*d8a0*/  IMAD.MOV.U32 R29, RZ, RZ, -0x68696a6c ;  /* 0x97969594ff1d7424 */ /* 0x000fe200078e00ff */
[----:B------:R0:W-:Y:S01]  /*d8b0*/  STL.64 [R1+0x1630], R38 ;  /* 0x0016302601007387 */ /* 0x0001e20000100a00 */
[----:B------:R-:W-:Y:S01]  /*d8c0*/  IMAD R20, R0, 0x530f32eb, R25 ;  /* 0x530f32eb00147824 */ /* 0x000fe200078e0219 */
[----:B------:R-:W-:Y:S01]  /*d8d0*/  IADD3 R21, PT, PT, R23, R21, RZ ;  /* 0x0000001517157210 */ /* 0x000fe20007ffe0ff */
[----:B------:R-:W-:Y:S01]  /*d8e0*/  IMAD R23, R24, -0x22633260, RZ ;  /* 0xdd9ccda018177824 */ /* 0x000fe200078e02ff */
[----:B------:R0:W-:Y:S01]  /*d8f0*/  STL.64 [R1+0x1650], R34 ;  /* 0x0016502201007387 */ /* 0x0001e20000100a00 */
[----:B------:R-:W-:Y:S01]  /*d900*/  IMAD.IADD R20, R27, 0x1, R20 ;  /* 0x000000011b147824 */ /* 0x000fe200078e0214 */
[----:B------:R-:W-:Y:S01]  /*d910*/  SHF.R.U64 R21, R22, 0x15, R21 ;  /* 0x0000001516157819 */ /* 0x000fe20000001215 */
[C---:B------:R-:W-:Y:S01]  /*d920*/  IMAD R25, R24.reuse, -0x5ea76960, RZ ;  /* 0xa15896a018197824 */ /* 0x040fe200078e02ff */
[----:B-1----:R-:W-:Y:S01]  /*d930*/  MOV R30, 0xbbbab9b8 ;  /* 0xbbbab9b8001e7802 */ /* 0x002fe20000000f00 */
[----:B------:R-:W-:Y:S01]  /*d940*/  IMAD.MOV.U32 R31, RZ, RZ, -0x40414244 ;  /* 0xbfbebdbcff1f7424 */ /* 0x000fe200078e00ff */
[----:B------:R-:W-:Y:S01]  /*d950*/  STL.64 [R1+0x1590], R32 ;  /* 0x0015902001007387 */ /* 0x000fe20000100a00 */
[----:B------:R-:W-:-:S02]  /*d960*/  IMAD R27, R24, -0x60c7f860, RZ ;  /* 0x9f3807a0181b7824 */ /* 0x000fc400078e02ff */
[----:B0-----:R-:W-:Y:S02]  /*d970*/  HFMA2 R38, -RZ, RZ, -3.87890625, -2.875 ;  /* 0xc3c2c1c0ff267431 */ /* 0x001fe400000001ff */
[----:B------:R-:W-:Y:S01]  /*d980*/  IMAD.MOV.U32 R39, RZ, RZ, -0x38393a3c ;  /* 0xc7c6c5c4ff277424 */ /* 0x000fe200078e00ff */
[----:B------:R0:W-:Y:S01]  /*d990*/  STL.64 [R1+0x1690], R32 ;  /* 0x0016902001007387 */ /* 0x0001e20000100a00 */
[C---:B------:R-:W-:Y:S01]  /*d9a0*/  IMAD R23, R0.reuse, 0xbb, R23 ;  /* 0x000000bb00177824 */ /* 0x040fe200078e0217 */
[----:B------:R-:W-:Y:S01]  /*d9b0*/  MOV R34, 0xabaaa9a8 ;  /* 0xabaaa9a800227802 */ /* 0x000fe20000000f00 */
[----:B------:R-:W-:Y:S01]  /*d9c0*/  IMAD.MOV.U32 R35, RZ, RZ, -0x50515254 ;  /* 0xafaeadacff237424 */ /* 0x000fe200078e00ff */
[----:B------:R-:W-:Y:S01]  /*d9d0*/  STL.64 [R1+0x15a8], R30 ;  /* 0x0015a81e01007387 */ /* 0x000fe20000100a00 */
[----:B------:R-:W-:Y:S01]  /*d9e0*/  IMAD R25, R0, 0x181a9317, R25 ;  /* 0x181a931700197824 */ /* 0x000fe200078e0219 */
[----:B------:R-:W-:Y:S02]  /*d9f0*/  SHF.R.U64 R20, R26, 0x15, R20 ;  /* 0x000000151a147819 */ /* 0x000fe40000001214 */
[----:B------:R1:W-:Y:S01]  /*da00*/  STL.64 [R1+0x16a8], R30 ;  /* 0x0016a81e01007387 */ /* 0x0003e20000100a00 */
[----:B------:R-:W-:Y:S01]  /*da10*/  LOP3.LUT R21, R21, 0x7ffffff, RZ, 0xc0, !PT ;  /* 0x07ffffff15157812 */ /* 0x000fe200078ec0ff */
[----:B0-----:R-:W-:-:S02]  /*da20*/  HFMA2 R32, -RZ, RZ, -0.00017678737640380859375, 0.02978515625 ;  /* 0x89cb27a0ff207431 */ /* 0x001fc400000001ff */
[----:B------:R-:W-:Y:S01]  /*da30*/  STL.64 [R1+0x1580], R28 ;  /* 0x0015801c01007387 */ /* 0x000fe20000100a00 */
[----:B------:R-:W-:-:S03]  /*da40*/  IMAD.MOV.U32 R33, RZ, RZ, 0x2501550a ;  /* 0x2501550aff217424 */ /* 0x000fc600078e00ff */
[----:B------:R0:W-:Y:S01]  /*da50*/  STL.64 [R1+0x1680], R28 ;  /* 0x0016801c01007387 */ /* 0x0001e20000100a00 */
[----:B-1----:R-:W-:Y:S01]  /*da60*/  MOV R30, 0x160 ;  /* 0x00000160001e7802 */ /* 0x002fe20000000f00 */
[----:B------:R-:W-:Y:S02]  /*da70*/  IMAD.MOV.U32 R31, RZ, RZ, 0x0 ;  /* 0x00000000ff1f7424 */ /* 0x000fe400078e00ff */
[----:B------:R-:W-:Y:S01]  /*da80*/  STL.64 [R1+0x1598], R34 ;  /* 0x0015982201007387 */ /* 0x000fe20000100a00 */
[----:B------:R-:W-:-:S03]  /*da90*/  IMAD.WIDE.U32 R32, R0, -0x5ea76960, R32 ;  /* 0xa15896a000207825 */ /* 0x000fc600078e0020 */
[----:B------:R1:W-:Y:S01]  /*daa0*/  STL.64 [R1+0x1698], R34 ;  /* 0x0016982201007387 */ /* 0x0003e20000100a00 */
[----:B------:R-:W-:-:S04]  /*dab0*/  IMAD.WIDE.U32 R30, R0, -0x22633260, R30 ;  /* 0xdd9ccda0001e7825 */ /* 0x000fc800078e001e */
[----:B0-----:R-:W-:Y:S01]  /*dac0*/  HFMA2 R28, -RZ, RZ, -62.5625, -46.5 ;  /* 0xd3d2d1d0ff1c7431 */ /* 0x001fe200000001ff */
[----:B------:R-:W-:Y:S01]  /*dad0*/  STL.64 [R1+0x1560], R36 ;  /* 0x0015602401007387 */ /* 0x000fe20000100a00 */
[----:B------:R-:W-:Y:S01]  /*dae0*/  IMAD R29, R24, 0x3749a7f9, RZ ;  /* 0x3749a7f9181d7824 */ /* 0x000fe200078e02ff */
[----:B------:R-:W-:Y:S02]  /*daf0*/  LOP3.LUT R22, R21, 0xf8000000, R30, 0xf8, !PT ;  /* 0xf800000015167812 */ /* 0x000fe400078ef81e */
[----:B------:R0:W-:Y:S01]  /*db00*/  STL.64 [R1+0x1660], R36 ;  /* 0x0016602401007387 */ /* 0x0001e20000100a00 */
[----:B------:R-:W-:Y:S02]  /*db10*/  MOV R21, 0xcfcecdcc ;  /* 0xcfcecdcc00157802 */ /* 0x000fe40000000f00 */
[----:B------:R-:W-:Y:S01]  /*db20*/  MOV R30, 0xdbdad9d8 ;  /* 0xdbdad9d8001e7802 */ /* 0x000fe20000000f00 */
[----:B------:R-:W-:Y:S01]  /*db30*/  STL.64 [R1+0x15b0], R38 ;  /* 0x0015b02601007387 */ /* 0x000fe20000100a00 */
[----:B-1----:R-:W-:Y:S01]  /*db40*/  MOV R34, 0x559c57e0 ;  /* 0x559c57e000227802 */ /* 0x002fe20000000f00 */
[----:B------:R-:W-:-:S02]  /*db50*/  IMAD.MOV.U32 R35, RZ, RZ, 0x630baad2 ;  /* 0x630baad2ff237424 */ /* 0x000fc400078e00ff */
[----:B------:R1:W-:Y:S02]  /*db60*/  STL.64 [R1+0x16b0], R38 ;  /* 0x0016b02601007387 */ /* 0x0003e40000100a00 */
[----:B------:R-:W-:-:S04]  /*db70*/  IMAD.WIDE.U32 R34, R0, -0x60c7f860, R34 ;  /* 0x9f3807a000227825 */ /* 0x000fc800078e0022 */
[----:B0-----:R-:W-:Y:S01]  /*db80*/  HFMA2 R36, -RZ, RZ, -0.240478515625, -0.177734375 ;  /* 0xb3b2b1b0ff247431 */ /* 0x001fe200000001ff */
[----:B------:R-:W5:Y:S01]  /*db90*/  LDL.64 R42, [R1+0x13b0] ;  /* 0x0013b000012a7983 */ /* 0x000f620000100a00 */
[----:B------:R-:W-:-:S03]  /*dba0*/  IMAD.MOV.U32 R37, RZ, RZ, -0x48494a4c ;  /* 0xb7b6b5b4ff257424 */ /* 0x000fc600078e00ff */
[----:B------:R-:W5:Y:S01]  /*dbb0*/  LDL.64 R44, [R1+0x13b8] ;  /* 0x0013b800012c7983 */ /* 0x000f620000100a00 */
[----:B-1----:R-:W-:-:S03]  /*dbc0*/  IMAD R39, R0, 0x2dae45d7, R29 ;  /* 0x2dae45d700277824 */ /* 0x002fc600078e021d */
[----:B------:R-:W-:Y:S01]  /*dbd0*/  STL.64 [R1+0x15a0], R36 ;  /* 0x0015a02401007387 */ /* 0x000fe20000100a00 */
[----:B------:R-:W-:Y:S01]  /*dbe0*/  IMAD R29, R0, 0x700dc01f, R27 ;  /* 0x700dc01f001d7824 */ /* 0x000fe200078e021b */
[----:B------:R-:W-:Y:S01]  /*dbf0*/  IADD3 R0, PT, PT, R31, R23, RZ ;  /* 0x000000171f007210 */ /* 0x000fe20007ffe0ff */
[----:B------:R-:W-:Y:S01]  /*dc00*/  IMAD.IADD R24, R41, 0x1, R39 ;  /* 0x0000000129187824 */ /* 0x000fe200078e0227 */
[----:B------:R0:W-:Y:S01]  /*dc10*/  STL.64 [R1+0x16a0], R36 ;  /* 0x0016a02401007387 */ /* 0x0001e20000100a00 */
[----:B------:R-:W-:Y:S01]  /*dc20*/  IMAD.MOV.U32 R31, RZ, RZ, -0x20212224 ;  /* 0xdfdedddcff1f7424 */ /* 0x000fe200078e00ff */
[----:B------:R-:W-:Y:S02]  /*dc30*/  LOP3.LUT R23, R0, 0x1fffff, RZ, 0xc0, !PT ;  /* 0x001fffff00177812 */ /* 0x000fe400078ec0ff */
[----:B------:R-:W-:Y:S01]  /*dc40*/  IADD3 R0, PT, PT, R33, R25, RZ ;  /* 0x0000001921007210 */ /* 0x000fe20007ffe0ff */
[----:B------:R-:W-:Y:S01]  /*dc50*/  IMAD.IADD R25, R35, 0x1, R29 ;  /* 0x0000000123197824 */ /* 0x000fe200078e021d */
[----:B------:R-:W-:Y:S01]  /*dc60*/  LOP3.LUT R24, R24, 0xffff, RZ, 0xc0, !PT ;  /* 0x0000ffff18187812 */ /* 0x000fe200078ec0ff */
[----:B------:R-:W-:Y:S01]  /*dc70*/  IMAD.MOV.U32 R29, RZ, RZ, -0x28292a2c ;  /* 0xd7d6d5d4ff1d7424 */ /* 0x000fe200078e00ff */
[----:B------:R-:W1:Y:S01]  /*dc80*/  I2F.F64.U64 R22, R22 ;  /* 0x0000001600167312 */ /* 0x000e620000301800 */
[----:B------:R-:W-:Y:S01]  /*dc90*/  IMAD.MOV.U32 R33, RZ, RZ, -0x18191a1c ;  /* 0xe7e6e5e4ff217424 */ /* 0x000fe200078e00ff */
[----:B------:R-:W-:Y:S01]  /*dca0*/  SHF.R.U64 R27, R40, 0x15, R24 ;  /* 0x00000015281b7819 */ /* 0x000fe20000001218 */
[----:B------:R-:W-:Y:S01]  /*dcb0*/  IMAD.MOV.U32 R35, RZ, RZ, -0x10111214 ;  /* 0xefeeedecff237424 */ /* 0x000fe200078e00ff */
[----:B0-----:R-:W-:Y:S01]  /*dcc0*/  LOP3.LUT R37, R20, 0x7ffffff, RZ, 0xc0, !PT ;  /* 0x07ffffff14257812 */ /* 0x001fe200078ec0ff */
[----:B------:R-:W-:Y:S01]  /*dcd0*/  IMAD.MOV.U32 R20, RZ, RZ, -0x34353638 ;  /* 0xcbcac9c8ff147424 */ /* 0x000fe200078e00ff */
[----:B------:R-:W-:Y:S01]  /*dce0*/  LOP3.LUT R26, R27, 0xf8000000, R34, 0xf8, !PT ;  /* 0xf80000001b1a7812 */ /* 0x000fe200078ef822 */
[----:B------:R-:W-:Y:S01]  /*dcf0*/  STL.64 [R1+0x15c0], R28 ;  /* 0x0015c01c01007387 */ /* 0x000fe20000100a00 */
[----:B------:R-:W-:Y:S01]  /*dd00*/  LOP3.LUT R36, R37, 0xf8000000, R32, 0xf8, !PT ;  /* 0xf800000025247812 */ /* 0x000fe200078ef820 */
[----:B------:R-:W-:Y:S01]  /*dd10*/  HFMA2 R32, -RZ, RZ, -1009, -752 ;  /* 0xe3e2e1e0ff207431 */ /* 0x000fe200000001ff */
        /* <DEDUP_REMOVED lines=15> */
[----:B------:R-:W-:-:S03]  /*de10*/  MOV R36, 0xf3f2f1f0 ;  /* 0xf3f2f1f000247802 */ /* 0x000fc60000000f00 */
[----:B------:R-:W-:Y:S01]  /*de20*/  DMUL R20, R20, 256 ;  /* 0x4070000014147828 */ /* 0x000fe20000000000 */
[----:B------:R-:W-:Y:S01]  /*de30*/  IMAD.MOV.U32 R37, RZ, RZ, -0x8090a0c ;  /* 0xf7f6f5f4ff257424 */ /* 0x000fe200078e00ff */
        /* <DEDUP_REMOVED lines=70> */
.L_x_86:
        /* <DEDUP_REMOVED lines=13> */
[----:B0-----:R-:W-:Y:S02]  /*e370*/  HFMA2 R4, -RZ, RZ, 0, 0 ;  /* 0x00000000ff047431 */ /* 0x001fe400000001ff */
[----:B-1----:R-:W-:-:S04]  /*e380*/  IMAD R7, R7, R5, RZ ;  /* 0x0000000507077224 */ /* 0x002fc800078e02ff */
[----:B------:R-:W-:-:S07]  /*e390*/  IMAD.HI.U32 R7, R5, R7, R4 ;  /* 0x0000000705077227 */ /* 0x000fce00078e0004 */
.L_x_84:
        /* <DEDUP_REMOVED lines=21> */
.L_x_83:
[----:B------:R-:W-:Y:S05]  /*e4f0*/  BRA `(.L_x_85) ;  /* 0x0000000000387947 */ /* 0x000fea0003800000 */
.L_x_82:
[----:B------:R-:W-:Y:S01]  /*e500*/  MOV R4, 0xb ;  /* 0x0000000b00047802 */ /* 0x000fe20000000f00 */
[----:B------:R-:W-:Y:S02]  /*e510*/  IMAD R3, R24, -0x21131993, RZ ;  /* 0xdeece66d18037824 */ /* 0x000fe400078e02ff */
[----:B------:R-:W-:Y:S02]  /*e520*/  IMAD.MOV.U32 R5, RZ, RZ, 0x0 ;  /* 0x00000000ff057424 */ /* 0x000fe400078e00ff */
[C---:B------:R-:W-:Y:S02]  /*e530*/  IMAD R3, R0.reuse, 0x5, R3 ;  /* 0x0000000500037824 */ /* 0x040fe400078e0203 */
[----:B------:R-:W-:-:S05]  /*e540*/  IMAD.WIDE.U32 R4, R0, -0x21131993, R4 ;  /* 0xdeece66d00047825 */ /* 0x000fca00078e0004 */
[----:B------:R-:W-:-:S04]  /*e550*/  IADD3 R24, PT, PT, R5, R3, RZ ;  /* 0x0000000305187210 */ /* 0x000fc80007ffe0ff */
        /* <DEDUP_REMOVED lines=8> */
.L_x_85:
[----:B------:R-:W-:Y:S05]  /*e5e0*/  BSYNC.RECONVERGENT B1 ;  /* 0x0000000000017941 */ /* 0x000fea0003800200 */
.L_x_81:
        /* <DEDUP_REMOVED lines=10> */
.L_x_80:
        /* <DEDUP_REMOVED lines=10> */
[----:B------:R-:W-:Y:S01]  /*e730*/  IMAD.MOV.U32 R22, RZ, RZ, 0x43424140 ;  /* 0x43424140ff167424 */ /* 0x000fe200078e00ff */
[----:B------:R-:W-:Y:S01]  /*e740*/  MOV R27, 0x4f4e4d4c ;  /* 0x4f4e4d4c001b7802 */ /* 0x000fe20000000f00 */
[----:B------:R-:W-:Y:S02]  /*e750*/  IMAD.MOV.U32 R26, RZ, RZ, 0x4b4a4948 ;  /* 0x4b4a4948ff1a7424 */ /* 0x000fe400078e00ff */
[----:B------:R-:W-:Y:S02]  /*e760*/  HFMA2 R33, -RZ, RZ, 1894, 1380 ;  /* 0x67666564ff217431 */ /* 0x000fe400000001ff */
[----:B------:R-:W-:Y:S01]  /*e770*/  IMAD.MOV.U32 R32, RZ, RZ, 0x63626160 ;  /* 0x63626160ff207424 */ /* 0x000fe200078e00ff */
[----:B------:R-:W-:Y:S01]  /*e780*/  MOV R31, 0x5f5e5d5c ;  /* 0x5f5e5d5c001f7802 */ /* 0x000fe20000000f00 */
[----:B------:R0:W-:Y:S01]  /*e790*/  STL.64 [R1+0x1748], R22 ;  /* 0x0017481601007387 */ /* 0x0001e20000100a00 */
[----:B------:R-:W-:Y:S02]  /*e7a0*/  IMAD.MOV.U32 R30, RZ, RZ, 0x5b5a5958 ;  /* 0x5b5a5958ff1e7424 */ /* 0x000fe400078e00ff */
[----:B------:R-:W-:-:S02]  /*e7b0*/  HFMA2 R29, -RZ, RZ, 117.375, 85.25 ;  /* 0x57565554ff1d7431 */ /* 0x000fc400000001ff */
[----:B------:R-:W-:Y:S01]  /*e7c0*/  IMAD.MOV.U32 R20, RZ, RZ, 0x3020100 ;  /* 0x03020100ff147424 */ /* 0x000fe200078e00ff */
[----:B------:R1:W-:Y:S01]  /*e7d0*/  STL.64 [R1+0x1750], R26 ;  /* 0x0017501a01007387 */ /* 0x0003e20000100a00 */
[----:B------:R-:W-:Y:S01]  /*e7e0*/  MOV R21, 0x7060504 ;  /* 0x0706050400157802 */ /* 0x000fe20000000f00 */
[----:B------:R-:W-:Y:S01]  /*e7f0*/  IMAD.MOV.U32 R28, RZ, RZ, 0x53525150 ;  /* 0x53525150ff1c7424 */ /* 0x000fe200078e00ff */
[----:B------:R-:W-:Y:S01]  /*e800*/  MOV R35, 0x6f6e6d6c ;  /* 0x6f6e6d6c00237802 */ /* 0x000fe20000000f00 */
[----:B------:R1:W-:Y:S01]  /*e810*/  STL.64 [R1+0x1768], R32 ;  /* 0x0017682001007387 */ /* 0x0003e20000100a00 */
[----:B------:R-:W-:Y:S02]  /*e820*/  IMAD.MOV.U32 R34, RZ, RZ, 0x6b6a6968 ;  /* 0x6b6a6968ff227424 */ /* 0x000fe400078e00ff */
[----:B------:R-:W-:Y:S02]  /*e830*/  HFMA2 R37, -RZ, RZ, 30560, 22336 ;  /* 0x77767574ff257431 */ /* 0x000fe400000001ff */
[----:B------:R-:W-:-:S02]  /*e840*/  IMAD.MOV.U32 R38, RZ, RZ, 0x73727170 ;  /* 0x73727170ff267424 */ /* 0x000fc400078e00ff */
[----:B0-----:R-:W-:Y:S02]  /*e850*/  HFMA2 R23, -RZ, RZ, 0.000430583953857421875, 0.00030803680419921875 ;  /* 0x0f0e0d0cff177431 */ /* 0x001fe400000001ff */
[----:B------:R-:W-:Y:S01]  /*e860*/  IMAD.MOV.U32 R22, RZ, RZ, 0xb0a0908 ;  /* 0x0b0a0908ff167424 */ /* 0x000fe200078e00ff */
[----:B------:R0:W-:Y:S01]  /*e870*/  STL.64 [R1+0x1760], R30 ;  /* 0x0017601e01007387 */ /* 0x0001e20000100a00 */
[----:B------:R-:W-:Y:S01]  /*e880*/  MOV R39, 0x77767574 ;  /* 0x7776757400277802 */ /* 0x000fe20000000f00 */
[----:B-1----:R-:W-:Y:S01]  /*e890*/  IMAD.MOV.U32 R26, RZ, RZ, 0x13121110 ;  /* 0x13121110ff1a7424 */ /* 0x002fe200078e00ff */
[----:B------:R-:W-:Y:S01]  /*e8a0*/  MOV R27, 0x17161514 ;  /* 0x17161514001b7802 */ /* 0x000fe20000000f00 */
[----:B------:R-:W-:Y:S01]  /*e8b0*/  STL.64 [R1+0x1708], R20 ;  /* 0x0017081401007387 */ /* 0x000fe20000100a00 */
[----:B------:R-:W-:Y:S02]  /*e8c0*/  IMAD R25, R24, 0x772c5f11, RZ ;  /* 0x772c5f1118197824 */ /* 0x000fe400078e02ff */
[----:B------:R-:W-:-:S02]  /*e8d0*/  HFMA2 R33, -RZ, RZ, 1.810546875, 1.30859375 ;  /* 0x3f3e3d3cff217431 */ /* 0x000fc400000001ff */
[----:B------:R-:W-:Y:S01]  /*e8e0*/  IMAD.MOV.U32 R32, RZ, RZ, 0x3b3a3938 ;  /* 0x3b3a3938ff207424 */ /* 0x000fe200078e00ff */
[----:B------:R-:W-:Y:S01]  /*e8f0*/  STL.64 [R1+0x1718], R26 ;  /* 0x0017181a01007387 */ /* 0x000fe20000100a00 */
[----:B------:R-:W-:Y:S02]  /*e900*/  IMAD.MOV.U32 R36, RZ, RZ, 0x73727170 ;  /* 0x73727170ff247424 */ /* 0x000fe400078e00ff */
[----:B------:R-:W-:Y:S02]  /*e910*/  HFMA2 R41, -RZ, RZ, 2874, 0.00180149078369140625 ;  /* 0x699d1761ff297431 */ /* 0x000fe400000001ff */
[----:B------:R-:W-:Y:S01]  /*e920*/  IMAD.MOV.U32 R40, RZ, RZ, 0x7168255e ;  /* 0x7168255eff287424 */ /* 0x000fe200078e00ff */
[----:B------:R1:W-:Y:S01]  /*e930*/  STL.64 [R1+0x1818], R26 ;  /* 0x0018181a01007387 */ /* 0x0003e20000100a00 */
[----:B0-----:R-:W-:Y:S01]  /*e940*/  IMAD.MOV.U32 R30, RZ, RZ, 0x23222120 ;  /* 0x23222120ff1e7424 */ /* 0x001fe200078e00ff */
[----:B------:R-:W-:Y:S02]  /*e950*/  MOV R31, 0x27262524 ;  /* 0x27262524001f7802 */ /* 0x000fe40000000f00 */
[----:B------:R-:W-:Y:S04]  /*e960*/  STL.64 [R1+0x1710], R22 ;  /* 0x0017101601007387 */ /* 0x000fe80000100a00 */
[----:B------:R0:W-:Y:S01]  /*e970*/  STL.64 [R1+0x1810], R22 ;  /* 0x0018101601007387 */ /* 0x0001e20000100a00 */
[----:B------:R-:W-:Y:S01]  /*e980*/  IMAD.WIDE.U32 R40, R0, 0x3749a7f9, R40 ;  /* 0x3749a7f900287825 */ /* 0x000fe200078e0028 */
[----:B-1----:R-:W-:-:S03]  /*e990*/  MOV R27, 0x47464544 ;  /* 0x47464544001b7802 */ /* 0x002fc60000000f00 */
[----:B------:R-:W-:Y:S01]  /*e9a0*/  IMAD.MOV.U32 R26, RZ, RZ, 0x43424140 ;  /* 0x43424140ff1a7424 */ /* 0x000fe200078e00ff */
[----:B------:R1:W-:Y:S04]  /*e9b0*/  STL.64 [R1+0x1808], R20 ;  /* 0x0018081401007387 */ /* 0x0003e80000100a00 */
[----:B------:R1:W-:Y:S01]  /*e9c0*/  STL.64 [R1+0x1758], R28 ;  /* 0x0017581c01007387 */ /* 0x0003e20000100a00 */
[----:B0-----:R-:W-:Y:S01]  /*e9d0*/  IMAD.MOV.U32 R22, RZ, RZ, 0x33323130 ;  /* 0x33323130ff167424 */ /* 0x001fe200078e00ff */
[----:B------:R-:W-:Y:S02]  /*e9e0*/  MOV R23, 0x37363534 ;  /* 0x3736353400177802 */ /* 0x000fe40000000f00 */
[----:B------:R-:W-:Y:S01]  /*e9f0*/  STL.64 [R1+0x1728], R30 ;  /* 0x0017281e01007387 */ /* 0x000fe20000100a00 */
[----:B-1----:R-:W-:-:S02]  /*ea00*/  HFMA2 R21, -RZ, RZ, 0.1121826171875, 0.080810546875 ;  /* 0x2f2e2d2cff157431 */ /* 0x002fc400000001ff */
[----:B------:R-:W-:Y:S01]  /*ea10*/  IMAD.MOV.U32 R20, RZ, RZ, 0x2b2a2928 ;  /* 0x2b2a2928ff147424 */ /* 0x000fe200078e00ff */
[----:B------:R0:W-:Y:S01]  /*ea20*/  STL.64 [R1+0x1828], R30 ;  /* 0x0018281e01007387 */ /* 0x0001e20000100a00 */
[----:B------:R-:W-:Y:S02]  /*ea30*/  HFMA2 R29, -RZ, RZ, 0.00695037841796875, 0.0049896240234375 ;  /* 0x1f1e1d1cff1d7431 */ /* 0x000fe400000001ff */
[----:B------:R-:W-:Y:S01]  /*ea40*/  IMAD.MOV.U32 R28, RZ, RZ, 0x1b1a1918 ;  /* 0x1b1a1918ff1c7424 */ /* 0x000fe200078e00ff */
[----:B------:R-:W-:Y:S04]  /*ea50*/  STL.64 [R1+0x1740], R32 ;  /* 0x0017402001007387 */ /* 0x000fe80000100a00 */
[----:B------:R1:W-:Y:S04]  /*ea60*/  STL.64 [R1+0x1840], R32 ;  /* 0x0018402001007387 */ /* 0x0003e80000100a00 */
[----:B------:R1:W-:Y:S01]  /*ea70*/  STL.64 [R1+0x1848], R26 ;  /* 0x0018481a01007387 */ /* 0x0003e20000100a00 */
[----:B0-----:R-:W-:Y:S01]  /*ea80*/  IMAD.MOV.U32 R30, RZ, RZ, 0x53525150 ;  /* 0x53525150ff1e7424 */ /* 0x001fe200078e00ff */
[----:B------:R-:W-:-:S02]  /*ea90*/  MOV R31, 0x57565554 ;  /* 0x57565554001f7802 */ /* 0x000fc40000000f00 */
[----:B------:R-:W-:Y:S04]  /*eaa0*/  STL.64 [R1+0x1738], R22 ;  /* 0x0017381601007387 */ /* 0x000fe80000100a00 */
[----:B------:R0:W-:Y:S01]  /*eab0*/  STL.64 [R1+0x1838], R22 ;  /* 0x0018381601007387 */ /* 0x0001e20000100a00 */
[----:B-1----:R-:W-:Y:S02]  /*eac0*/  HFMA2 R33, -RZ, RZ, 7608, 5552 ;  /* 0x6f6e6d6cff217431 */ /* 0x002fe400000001ff */
[----:B------:R-:W-:Y:S02]  /*ead0*/  IMAD.MOV.U32 R32, RZ, RZ, 0x6b6a6968 ;  /* 0x6b6a6968ff207424 */ /* 0x000fe400078e00ff */
[----:B------:R-:W-:Y:S01]  /*eae0*/  IMAD.MOV.U32 R26, RZ, RZ, -0x74757678 ;  /* 0x8b8a8988ff1a7424 */ /* 0x000fe200078e00ff */
[----:B------:R-:W-:Y:S01]  /*eaf0*/  MOV R27, 0x8f8e8d8c ;  /* 0x8f8e8d8c001b7802 */ /* 0x000fe20000000f00 */
[----:B------:R-:W-:Y:S04]  /*eb00*/  STL.64 [R1+0x1730], R20 ;  /* 0x0017301401007387 */ /* 0x000fe80000100a00 */
[----:B------:R1:W-:Y:S01]  /*eb10*/  STL.64 [R1+0x1830], R20 ;  /* 0x0018301401007387 */ /* 0x0003e20000100a00 */
[----:B0-----:R-:W-:-:S02]  /*eb20*/  HFMA2 R23, -RZ, RZ, -0.00011479854583740234375, -8.41617584228515625e-05 ;  /* 0x87868584ff177431 */ /* 0x001fc400000001ff */
[----:B------:R-:W-:Y:S01]  /*eb30*/  IMAD.MOV.U32 R22, RZ, RZ, -0x7c7d7e80 ;  /* 0x83828180ff167424 */ /* 0x000fe200078e00ff */
[----:B------:R-:W-:Y:S04]  /*eb40*/  STL.64 [R1+0x1720], R28 ;  /* 0x0017201c01007387 */ /* 0x000fe80000100a00 */
[----:B------:R0:W-:Y:S01]  /*eb50*/  STL.64 [R1+0x1820], R28 ;  /* 0x0018201c01007387 */ /* 0x0001e20000100a00 */
[----:B-1----:R-:W-:Y:S01]  /*eb60*/  IMAD.MOV.U32 R20, RZ, RZ, 0x7b7a7978 ;  /* 0x7b7a7978ff147424 */ /* 0x002fe200078e00ff */
[----:B------:R-:W-:Y:S02]  /*eb70*/  MOV R21, 0x7f7e7d7c ;  /* 0x7f7e7d7c00157802 */ /* 0x000fe40000000f00 */
[----:B------:R1:W-:Y:S04]  /*eb80*/  STL.64 [R1+0x1858], R30 ;  /* 0x0018581e01007387 */ /* 0x0003e80000100a00 */
[----:B------:R-:W-:Y:S01]  /*eb90*/  STL.64 [R1+0x1790], R26 ;  /* 0x0017901a01007387 */ /* 0x000fe20000100a00 */
[----:B0-----:R-:W-:-:S02]  /*eba0*/  HFMA2 R29, -RZ, RZ, 29.21875, 21.1875 ;  /* 0x4f4e4d4cff1d7431 */ /* 0x001fc400000001ff */
[----:B------:R-:W-:Y:S01]  /*ebb0*/  IMAD.MOV.U32 R28, RZ, RZ, 0x4b4a4948 ;  /* 0x4b4a4948ff1c7424 */ /* 0x000fe200078e00ff */
[----:B------:R0:W-:Y:S04]  /*ebc0*/  STL.64 [R1+0x1890], R26 ;  /* 0x0018901a01007387 */ /* 0x0001e80000100a00 */
[----:B------:R0:W-:Y:S01]  /*ebd0*/  STL.64 [R1+0x1770], R34 ;  /* 0x0017702201007387 */ /* 0x0001e20000100a00 */
[----:B-1----:R-:W-:Y:S01]  /*ebe0*/  IMAD.MOV.U32 R30, RZ, RZ, -0x64656668 ;  /* 0x9b9a9998ff1e7424 */ /* 0x002fe200078e00ff */
[----:B------:R-:W-:Y:S02]  /*ebf0*/  MOV R31, 0x9f9e9d9c ;  /* 0x9f9e9d9c001f7802 */ /* 0x000fe40000000f00 */
[----:B------:R1:W-:Y:S01]  /*ec00*/  STL.64 [R1+0x1870], R32 ;  /* 0x0018702001007387 */ /* 0x0003e20000100a00 */
[----:B0-----:R-:W-:-:S03]  /*ec10*/  HFMA2 R27, -RZ, RZ, -0.00016605854034423828125, 0.08154296875 ;  /* 0x89712d38ff1b7431 */ /* 0x001fc600000001ff */
[----:B------:R-:W-:Y:S01]  /*ec20*/  STL.64 [R1+0x1788], R22 ;  /* 0x0017881601007387 */ /* 0x000fe20000100a00 */
[----:B------:R-:W-:Y:S02]  /*ec30*/  IMAD.MOV.U32 R26, RZ, RZ, 0x73c4cd04 ;  /* 0x73c4cd04ff1a7424 */ /* 0x000fe400078e00ff */
[----:B------:R-:W-:Y:S01]  /*ec40*/  HFMA2 R35, -RZ, RZ, 471.5, 343 ;  /* 0x5f5e5d5cff237431 */ /* 0x000fe200000001ff */
[----:B------:R0:W-:Y:S01]  /*ec50*/  STL.64 [R1+0x1888], R22 ;  /* 0x0018881601007387 */ /* 0x0001e20000100a00 */
[----:B------:R-:W-:Y:S02]  /*ec60*/  IMAD.MOV.U32 R34, RZ, RZ, 0x5b5a5958 ;  /* 0x5b5a5958ff227424 */ /* 0x000fe400078e00ff */
[----:B-1----:R-:W-:Y:S01]  /*ec70*/  HFMA2 R33, -RZ, RZ, -0.029876708984375, -0.02203369140625 ;  /* 0xa7a6a5a4ff217431 */ /* 0x002fe200000001ff */
[----:B------:R-:W-:Y:S01]  /*ec80*/  STL.64 [R1+0x1780], R20 ;  /* 0x0017801401007387 */ /* 0x000fe20000100a00 */
[----:B------:R-:W-:Y:S02]  /*ec90*/  IMAD.MOV.U32 R32, RZ, RZ, -0x5c5d5e60 ;  /* 0xa3a2a1a0ff207424 */ /* 0x000fe400078e00ff */
[----:B------:R-:W-:Y:S01]  /*eca0*/  IMAD.WIDE.U32 R26, R0, 0x772c5f11, R26 ;  /* 0x772c5f11001a7825 */ /* 0x000fe200078e001a */
[----:B------:R1:W-:Y:S01]  /*ecb0*/  STL.64 [R1+0x1880], R20 ;  /* 0x0018801401007387 */ /* 0x0003e20000100a00 */
[----:B0-----:R-:W-:-:S02]  /*ecc0*/  MOV R23, 0x40 ;  /* 0x0000004000177802 */ /* 0x001fc40000000f00 */
[----:B------:R-:W-:Y:S01]  /*ecd0*/  IMAD.MOV.U32 R22, RZ, RZ, -0x6bd21946 ;  /* 0x942de6baff167424 */ /* 0x000fe200078e00ff */
[----:B------:R-:W-:Y:S03]  /*ece0*/  STL.64 [R1+0x17a0], R30 ;  /* 0x0017a01e01007387 */ /* 0x000fe60000100a00 */
[----:B------:R-:W-:Y:S01]  /*ecf0*/  IMAD.WIDE.U32 R22, R0, -0x4b9ff597, R22 ;  /* 0xb4600a6900167825 */ /* 0x000fe200078e0016 */
[----:B------:R0:W-:Y:S03]  /*ed00*/  STL.64 [R1+0x18a0], R30 ;  /* 0x0018a01e01007387 */ /* 0x0001e60000100a00 */
[----:B-1----:R-:W-:Y:S01]  /*ed10*/  IMAD R21, R24, -0x4b9ff597, RZ ;  /* 0xb4600a6918157824 */ /* 0x002fe200078e02ff */
[----:B------:R1:W-:Y:S01]  /*ed20*/  STL.64 [R1+0x1850], R28 ;  /* 0x0018501c01007387 */ /* 0x0003e20000100a00 */
[----:B------:R-:W-:-:S02]  /*ed30*/  IMAD R20, R0, 0x530f32eb, R25 ;  /* 0x530f32eb00147824 */ /* 0x000fc400078e0219 */
[----:B------:R-:W-:Y:S01]  /*ed40*/  IMAD R21, R0, 0x7760bb20, R21 ;  /* 0x7760bb2000157824 */ /* 0x000fe200078e0215 */
[----:B------:R1:W-:Y:S01]  /*ed50*/  STL.64 [R1+0x1860], R34 ;  /* 0x0018602201007387 */ /* 0x0003e20000100a00 */
[C---:B------:R-:W-:Y:S01]  /*ed60*/  IMAD R25, R24.reuse, -0x5ea76960, RZ ;  /* 0xa15896a018197824 */ /* 0x040fe200078e02ff */
[----:B------:R-:W-:Y:S01]  /*ed70*/  IADD3 R20, PT, PT, R27, R20, RZ ;  /* 0x000000141b147210 */ /* 0x000fe20007ffe0ff */
[----:B------:R-:W-:Y:S01]  /*ed80*/  IMAD.IADD R21, R23, 0x1, R21 ;  /* 0x0000000117157824 */ /* 0x000fe200078e0215 */
[----:B0-----:R-:W-:Y:S01]  /*ed90*/  MOV R31, 0xbfbebdbc ;  /* 0xbfbebdbc001f7802 */ /* 0x001fe20000000f00 */
[----:B------:R-:W-:Y:S01]  /*eda0*/  IMAD.MOV.U32 R30, RZ, RZ, -0x44454648 ;  /* 0xbbbab9b8ff1e7424 */ /* 0x000fe200078e00ff */
[----:B------:R-:W-:Y:S01]  /*edb0*/  STL.64 [R1+0x17a8], R32 ;  /* 0x0017a82001007387 */ /* 0x000fe20000100a00 */
[----:B------:R-:W-:Y:S02]  /*edc0*/  IMAD R23, R24, -0x22633260, RZ ;  /* 0xdd9ccda018177824 */ /* 0x000fe400078e02ff */
[----:B-1----:R-:W-:-:S02]  /*edd0*/  HFMA2 R29, -RZ, RZ, -0.0018520355224609375, -0.001361846923828125 ;  /* 0x97969594ff1d7431 */ /* 0x002fc400000001ff */
[----:B------:R-:W-:Y:S01]  /*ede0*/  IMAD.MOV.U32 R28, RZ, RZ, -0x6c6d6e70 ;  /* 0x93929190ff1c7424 */ /* 0x000fe200078e00ff */
[----:B------:R0:W-:Y:S01]  /*edf0*/  STL.64 [R1+0x18a8], R32 ;  /* 0x0018a82001007387 */ /* 0x0001e20000100a00 */
[----:B------:R-:W-:Y:S01]  /*ee00*/  IMAD R27, R24, -0x60c7f860, RZ ;  /* 0x9f3807a0181b7824 */ /* 0x000fe200078e02ff */
[----:B------:R-:W-:Y:S01]  /*ee10*/  MOV R35, 0xafaeadac ;  /* 0xafaeadac00237802 */ /* 0x000fe20000000f00 */
[----:B------:R-:W-:Y:S01]  /*ee20*/  IMAD.MOV.U32 R34, RZ, RZ, -0x54555658 ;  /* 0xabaaa9a8ff227424 */ /* 0x000fe200078e00ff */
[----:B------:R1:W-:Y:S01]  /*ee30*/  STL.64 [R1+0x1878], R38 ;  /* 0x0018782601007387 */ /* 0x0003e20000100a00 */
[----:B------:R-:W-:Y:S01]  /*ee40*/  IMAD R23, R0, 0xbb, R23 ;  /* 0x000000bb00177824 */ /* 0x000fe200078e0217 */
[----:B------:R-:W-:Y:S01]  /*ee50*/  SHF.R.U64 R20, R26, 0x15, R20 ;  /* 0x000000151a147819 */ /* 0x000fe20000001214 */
[----:B------:R-:W-:Y:S01]  /*ee60*/  IMAD R25, R0, 0x181a9317, R25 ;  /* 0x181a931700197824 */ /* 0x000fe200078e0219 */
[----:B------:R-:W-:Y:S01]  /*ee70*/  STL.64 [R1+0x17c0], R30 ;  /* 0x0017c01e01007387 */ /* 0x000fe20000100a00 */
[----:B------:R-:W-:Y:S01]  /*ee80*/  SHF.R.U64 R21, R22, 0x15, R21 ;  /* 0x0000001516157819 */ /* 0x000fe20000001215 */
[----:B0-----:R-:W-:-:S02]  /*ee90*/  HFMA2 R33, -RZ, RZ, 0.0195465087890625, 80.625 ;  /* 0x2501550aff217431 */ /* 0x001fc400000001ff */
[----:B------:R0:W-:Y:S01]  /*eea0*/  STL.64 [R1+0x18c0], R30 ;  /* 0x0018c01e01007387 */ /* 0x0001e20000100a00 */
[----:B------:R-:W-:Y:S01]  /*eeb0*/  IMAD.MOV.U32 R32, RZ, RZ, -0x7634d860 ;  /* 0x89cb27a0ff207424 */ /* 0x000fe200078e00ff */
[----:B------:R-:W-:Y:S01]  /*eec0*/  LOP3.LUT R21, R21, 0x7ffffff, RZ, 0xc0, !PT ;  /* 0x07ffffff15157812 */ /* 0x000fe200078ec0ff */
[----:B-1----:R-:W-:Y:S01]  /*eed0*/  HFMA2 R39, -RZ, RZ, -7.7734375, -5.765625 ;  /* 0xc7c6c5c4ff277431 */ /* 0x002fe200000001ff */
[----:B------:R1:W-:Y:S01]  /*eee0*/  STL.64 [R1+0x1778], R36 ;  /* 0x0017782401007387 */ /* 0x0003e20000100a00 */
[----:B------:R-:W-:-:S03]  /*eef0*/  IMAD.MOV.U32 R38, RZ, RZ, -0x3c3d3e40 ;  /* 0xc3c2c1c0ff267424 */ /* 0x000fc600078e00ff */
[----:B------:R-:W-:Y:S01]  /*ef00*/  STL.64 [R1+0x1798], R28 ;  /* 0x0017981c01007387 */ /* 0x000fe20000100a00 */
[----:B------:R-:W-:Y:S01]  /*ef10*/  IMAD.WIDE.U32 R32, R0, -0x5ea76960, R32 ;  /* 0xa15896a000207825 */ /* 0x000fe200078e0020 */
[----:B0-----:R-:W-:-:S03]  /*ef20*/  MOV R31, 0x0 ;  /* 0x00000000001f7802 */ /* 0x001fc60000000f00 */
[----:B------:R-:W-:Y:S01]  /*ef30*/  IMAD.MOV.U32 R30, RZ, RZ, 0x160 ;  /* 0x00000160ff1e7424 */ /* 0x000fe200078e00ff */
[----:B------:R0:W-:Y:S01]  /*ef40*/  STL.64 [R1+0x1898], R28 ;  /* 0x0018981c01007387 */ /* 0x0001e20000100a00 */
[----:B-1----:R-:W-:Y:S01]  /*ef50*/  IMAD.MOV.U32 R36, RZ, RZ, 0x63626160 ;  /* 0x63626160ff247424 */ /* 0x002fe200078e00ff */
[----:B------:R-:W-:Y:S02]  /*ef60*/  MOV R37, 0x67666564 ;  /* 0x6766656400257802 */ /* 0x000fe40000000f00 */
[----:B------:R-:W-:Y:S01]  /*ef70*/  STL.64 [R1+0x17b0], R34 ;  /* 0x0017b02201007387 */ /* 0x000fe20000100a00 */
[----:B------:R-:W-:-:S03]  /*ef80*/  IMAD.WIDE.U32 R30, R0, -0x22633260, R30 ;  /* 0xdd9ccda0001e7825 */ /* 0x000fc600078e001e */
[----:B------:R1:W-:Y:S01]  /*ef90*/  STL.64 [R1+0x18b0], R34 ;  /* 0x0018b02201007387 */ /* 0x0003e20000100a00 */
[----:B------:R-:W-:Y:S01]  /*efa0*/  LOP3.LUT R22, R21, 0xf8000000, R30, 0xf8, !PT ;  /* 0xf800000015167812 */ /* 0x000fe200078ef81e */
[----:B------:R-:W-:Y:S02]  /*efb0*/  IMAD.MOV.U32 R21, RZ, RZ, -0x30313234 ;  /* 0xcfcecdccff157424 */ /* 0x000fe400078e00ff */
[----:B------:R1:W-:Y:S01]  /*efc0*/  STL.64 [R1+0x1868], R36 ;  /* 0x0018682401007387 */ /* 0x0003e20000100a00 */
[----:B0-----:R-:W-:Y:S02]  /*efd0*/  IMAD R29, R24, 0x3749a7f9, RZ ;  /* 0x3749a7f9181d7824 */ /* 0x001fe400078e02ff */
[----:B------:R-:W-:Y:S01]  /*efe0*/  IMAD.MOV.U32 R28, RZ, RZ, -0x2c2d2e30 ;  /* 0xd3d2d1d0ff1c7424 */ /* 0x000fe200078e00ff */
[----:B------:R-:W-:Y:S01]  /*eff0*/  STL.64 [R1+0x17c8], R38 ;  /* 0x0017c82601007387 */ /* 0x000fe20000100a00 */
[----:B------:R-:W-:Y:S01]  /*f000*/  IMAD.MOV.U32 R30, RZ, RZ, -0x24252628 ;  /* 0xdbdad9d8ff1e7424 */ /* 0x000fe200078e00ff */
[----:B-1----:R-:W-:Y:S01]  /*f010*/  MOV R35, 0x630baad2 ;  /* 0x630baad200237802 */ /* 0x002fe20000000f00 */
[----:B------:R-:W-:Y:S01]  /*f020*/  IMAD.MOV.U32 R34, RZ, RZ, 0x559c57e0 ;  /* 0x559c57e0ff227424 */ /* 0x000fe200078e00ff */
[----:B------:R0:W-:Y:S01]  /*f030*/  STL.64 [R1+0x18c8], R38 ;  /* 0x0018c82601007387 */ /* 0x0001e20000100a00 */
[----:B------:R-:W-:-:S02]  /*f040*/  HFMA2 R37, -RZ, RZ, -0.48193359375, -0.3564453125 ;  /* 0xb7b6b5b4ff257431 */ /* 0x000fc400000001ff */
[C---:B------:R-:W-:Y:S01]  /*f050*/  IMAD.WIDE.U32 R34, R0.reuse, -0x60c7f860, R34 ;  /* 0x9f3807a000227825 */ /* 0x040fe200078e0022 */
[----:B------:R-:W5:Y:S03]  /*f060*/  LDL.64 R42, [R1+0x15c8] ;  /* 0x0015c800012a7983 */ /* 0x000f660000100a00 */
[----:B------:R-:W-:Y:S01]  /*f070*/  IMAD.MOV.U32 R36, RZ, RZ, -0x4c4d4e50 ;  /* 0xb3b2b1b0ff247424 */ /* 0x000fe200078e00ff */
[----:B------:R-:W5:Y:S01]  /*f080*/  LDL.64 R44, [R1+0x15d0] ;  /* 0x0015d000012c7983 */ /* 0x000f620000100a00 */
[----:B0-----:R-:W-:-:S03]  /*f090*/  IMAD R39, R0, 0x2dae45d7, R29 ;  /* 0x2dae45d700277824 */ /* 0x001fc600078e021d */
[----:B------:R-:W-:Y:S01]  /*f0a0*/  STL.64 [R1+0x17b8], R36 ;  /* 0x0017b82401007387 */ /* 0x000fe20000100a00 */
[----:B------:R-:W-:Y:S02]  /*f0b0*/  IMAD R29, R0, 0x700dc01f, R27 ;  /* 0x700dc01f001d7824 */ /* 0x000fe400078e021b */
[----:B------:R-:W-:Y:S01]  /*f0c0*/  IMAD.IADD R0, R31, 0x1, R23 ;  /* 0x000000011f007824 */ /* 0x000fe200078e0217 */
[----:B------:R-:W-:Y:S01]  /*f0d0*/  IADD3 R24, PT, PT, R41, R39, RZ ;  /* 0x0000002729187210 */ /* 0x000fe20007ffe0ff */
[----:B------:R0:W-:Y:S01]  /*f0e0*/  STL.64 [R1+0x18b8], R36 ;  /* 0x0018b82401007387 */ /* 0x0001e20000100a00 */
[----:B------:R-:W-:Y:S02]  /*f0f0*/  MOV R31, 0xdfdedddc ;  /* 0xdfdedddc001f7802 */ /* 0x000fe40000000f00 */
[----:B------:R-:W-:Y:S01]  /*f100*/  LOP3.LUT R23, R0, 0x1fffff, RZ, 0xc0, !PT ;  /* 0x001fffff00177812 */ /* 0x000fe200078ec0ff */
[----:B------:R-:W-:Y:S01]  /*f110*/  IMAD.IADD R0, R33, 0x1, R25 ;  /* 0x0000000121007824 */ /* 0x000fe200078e0219 */
[----:B------:R-:W-:Y:S01]  /*f120*/  LOP3.LUT R24, R24, 0xffff, RZ, 0xc0, !PT ;  /* 0x0000ffff18187812 */ /* 0x000fe200078ec0ff */
[----:B------:R-:W-:Y:S01]  /*f130*/  HFMA2 R33, -RZ, RZ, -2022, -1508 ;  /* 0xe7e6e5e4ff217431 */ /* 0x000fe200000001ff */
[----:B------:R-:W-:Y:S01]  /*f140*/  IADD3 R25, PT, PT, R35, R29, RZ ;  /* 0x0000001d23197210 */ /* 0x000fe20007ffe0ff */
[----:B------:R-:W-:Y:S01]  /*f150*/  HFMA2 R29, -RZ, RZ, -125.375, -93.25 ;  /* 0xd7d6d5d4ff1d7431 */ /* 0x000fe200000001ff */
[----:B------:R-:W-:Y:S01]  /*f160*/  SHF.R.U64 R27, R40, 0x15, R24 ;  /* 0x00000015281b7819 */ /* 0x000fe20000001218 */
[----:B------:R-:W1:Y:S01]  /*f170*/  I2F.F64.U64 R22, R22 ;  /* 0x0000001600167312 */ /* 0x000e620000301800 */
[----:B------:R-:W-:Y:S01]  /*f180*/  MOV R35, 0xefeeedec ;  /* 0xefeeedec00237802 */ /* 0x000fe20000000f00 */
[----:B------:R-:W-:Y:S01]  /*f190*/  STL.64 [R1+0x17e0], R30 ;  /* 0x0017e01e01007387 */ /* 0x000fe20000100a00 */
[----:B0-----:R-:W-:-:S02]  /*f1a0*/  LOP3.LUT R37, R20, 0x7ffffff, RZ, 0xc0, !PT ;  /* 0x07ffffff14257812 */ /* 0x001fc400078ec0ff */
[----:B------:R-:W-:Y:S01]  /*f1b0*/  LOP3.LUT R26, R27, 0xf8000000, R34, 0xf8, !PT ;  /* 0xf80000001b1a7812 */ /* 0x000fe200078ef822 */
[----:B------:R-:W-:Y:S01]  /*f1c0*/  STL.64 [R1+0x17d8], R28 ;  /* 0x0017d81c01007387 */ /* 0x000fe20000100a00 */
[----:B------:R-:W-:Y:S01]  /*f1d0*/  LOP3.LUT R36, R37, 0xf8000000, R32, 0xf8, !PT ;  /* 0xf800000025247812 */ /* 0x000fe200078ef820 */
[----:B------:R-:W-:Y:S01]  /*f1e0*/  IMAD.MOV.U32 R32, RZ, RZ, -0x1c1d1e20 ;  /* 0xe3e2e1e0ff207424 */ /* 0x000fe200078e00ff */
[----:B------:R-:W-:Y:S01]  /*f1f0*/  LOP3.LUT R37, R0, 0x1fffff, RZ, 0xc0, !PT ;  /* 0x001fffff00257812 */ /* 0x000fe200078ec0ff */
[----:B------:R0:W-:Y:S01]  /*f200*/  STL.64 [R1+0x18d8], R28 ;  /* 0x0018d81c01007387 */ /* 0x0001e20000100a00 */
[----:B------:R-:W-:Y:S01]  /*f210*/  SHF.R.U32.HI R0, RZ, 0x15, R24 ;  /* 0x00000015ff007819 */ /* 0x000fe20000011618 */
[----:B------:R-:W-:Y:S01]  /*f220*/  IMAD.MOV.U32 R34, RZ, RZ, -0x14151618 ;  /* 0xebeae9e8ff227424 */ /* 0x000fe200078e00ff */
[----:B------:R-:W-:Y:S01]  /*f230*/  MOV R20, 0xcbcac9c8 ;  /* 0xcbcac9c800147802 */ /* 0x000fe20000000f00 */
[----:B------:R-:W-:Y:S01]  /*f240*/  STL.64 [R1+0x18e0], R30 ;  /* 0x0018e01e01007387 */ /* 0x000fe20000100a00 */
[----:B------:R-:W-:Y:S01]  /*f250*/  LOP3.LUT R27, R0, 0x1fffff, R25, 0xf8, !PT ;  /* 0x001fffff001b7812 */ /* 0x000fe200078ef819 */
[----:B------:R-:W2:Y:S02]  /*f260*/  I2F.F64.U64 R36, R36 ;  /* 0x0000002400247312 */ /* 0x000ea40000301800 */
[----:B------:R-:W-:Y:S04]  /*f270*/  STL.64 [R1+0x17d0], R20 ;  /* 0x0017d01401007387 */ /* 0x000fe80000100a00 */
[----:B------:R1:W-:Y:S01]  /*f280*/  STL.64 [R1+0x18d0], R20 ;  /* 0x0018d01401007387 */ /* 0x0003e20000100a00 */
[----:B0-----:R-:W-:Y:S01]  /*f290*/  IMAD.MOV.U32 R28, RZ, RZ, -0x4050608 ;  /* 0xfbfaf9f8ff1c7424 */ /* 0x001fe200078e00ff */
[----:B------:R-:W0:Y:S01]  /*f2a0*/  I2F.F64.U64 R26, R26 ;  /* 0x0000001a001a7312 */ /* 0x000e220000301800 */
[----:B------:R-:W-:Y:S01]  /*f2b0*/  MOV R29, 0xfffefdfc ;  /* 0xfffefdfc001d7802 */ /* 0x000fe20000000f00 */
[----:B------:R-:W-:Y:S04]  /*f2c0*/  STL.64 [R1+0x17e8], R32 ;  /* 0x0017e82001007387 */ /* 0x000fe80000100a00 */
[----:B------:R-:W-:Y:S01]  /*f2d0*/  STL.64 [R1+0x18e8], R32 ;  /* 0x0018e82001007387 */ /* 0x000fe20000100a00 */
[----:B-1----:R-:W-:-:S03]  /*f2e0*/  DMUL R20, R22, 1.1102230246251565404e-16 ;  /* 0x3ca0000016147828 */ /* 0x002fc60000000000 */
[----:B------:R-:W-:Y:S01]  /*f2f0*/  STL.64 [R1+0x17f0], R34 ;  /* 0x0017f02201007387 */ /* 0x000fe20000100a00 */
[----:B--2---:R-:W-:Y:S01]  /*f300*/  DMUL R22, R36, 1.1102230246251565404e-16 ;  /* 0x3ca0000024167828 */ /* 0x004fe20000000000 */
[----:B------:R-:W-:Y:S01]  /*f310*/  IMAD.MOV.U32 R36, RZ, RZ, -0xc0d0e10 ;  /* 0xf3f2f1f0ff247424 */ /* 0x000fe200078e00ff */
[----:B0-----:R-:W-:Y:S01]  /*f320*/  DMUL R26, R26, 1.1102230246251565404e-16 ;  /* 0x3ca000001a1a7828 */ /* 0x001fe20000000000 */
[----:B------:R-:W-:Y:S01]  /*f330*/  MOV R37, 0xf7f6f5f4 ;  /* 0xf7f6f5f400257802 */ /* 0x000fe20000000f00 */
[----:B------:R-:W-:Y:S01]  /*f340*/  STL.64 [R1+0x18f0], R34 ;  /* 0x0018f02201007387 */ /* 0x000fe20000100a00 */
[----:B------:R-:W-:-:S03]  /*f350*/  DMUL R20, R20, 256 ;  /* 0x4070000014147828 */ /* 0x000fc60000000000 */
[----:B------:R-:W-:Y:S01]  /*f360*/  DMUL R22, R22, 256 ;  /* 0x4070000016167828 */ /* 0x000fe20000000000 */
        /* <DEDUP_REMOVED lines=64> */
.L_x_93:
        /* <DEDUP_REMOVED lines=16> */
.L_x_91:
[----:B------:R-:W-:Y:S02]  /*f870*/  HFMA2 R4, -RZ, RZ, 0, 6.55651092529296875e-07 ;  /* 0x0000000bff047431 */ /* 0x000fe400000001ff */
[----:B------:R-:W-:Y:S02]  /*f880*/  IMAD R3, R24, -0x21131993, RZ ;  /* 0xdeece66d18037824 */ /* 0x000fe400078e02ff */
        /* <DEDUP_REMOVED lines=19> */
.L_x_90:
[----:B------:R-:W-:Y:S05]  /*f9c0*/  BRA `(.L_x_92) ;  /* 0x0000000000387947 */ /* 0x000fea0003800000 */
.L_x_89:
[----:B------:R-:W-:Y:S02]  /*f9d0*/  HFMA2 R5, -RZ, RZ, 0, 0 ;  /* 0x00000000ff057431 */ /* 0x000fe400000001ff */
        /* <DEDUP_REMOVED lines=13> */
.L_x_92:
[----:B------:R-:W-:Y:S05]  /*fab0*/  BSYNC.RECONVERGENT B1 ;  /* 0x0000000000017941 */ /* 0x000fea0003800200 */
.L_x_88:
        /* <DEDUP_REMOVED lines=10> */
.L_x_87:
        /* <DEDUP_REMOVED lines=9> */
[----:B------:R-:W-:Y:S01]  /*fbf0*/  HFMA2 R26, -RZ, RZ, 14.578125, 10.5625 ;  /* 0x4b4a4948ff1a7431 */ /* 0x000fe200000001ff */
[----:B------:R-:W-:Y:S01]  /*fc00*/  MOV R22, 0x43424140 ;  /* 0x4342414000167802 */ /* 0x000fe20000000f00 */
[----:B------:R-:W-:-:S02]  /*fc10*/  IMAD.MOV.U32 R23, RZ, RZ, 0x47464544 ;  /* 0x47464544ff177424 */ /* 0x000fc400078e00ff */
[----:B------:R-:W-:Y:S02]  /*fc20*/  HFMA2 R30, -RZ, RZ, 235.25, 171 ;  /* 0x5b5a5958ff1e7431 */ /* 0x000fe400000001ff */
[----:B------:R-:W-:Y:S02]  /*fc30*/  IMAD.MOV.U32 R27, RZ, RZ, 0x4f4e4d4c ;  /* 0x4f4e4d4cff1b7424 */ /* 0x000fe400078e00ff */
[----:B------:R-:W-:Y:S02]  /*fc40*/  HFMA2 R20, -RZ, RZ, 4.589557647705078125e-05, 1.52587890625e-05 ;  /* 0x03020100ff147431 */ /* 0x000fe400000001ff */
[----:B------:R-:W-:Y:S01]  /*fc50*/  IMAD.MOV.U32 R31, RZ, RZ, 0x5f5e5d5c ;  /* 0x5f5e5d5cff1f7424 */ /* 0x000fe200078e00ff */
[----:B------:R0:W-:Y:S01]  /*fc60*/  STL.64 [R1+0x1960], R22 ;  /* 0x0019601601007387 */ /* 0x0001e20000100a00 */
[----:B------:R-:W-:Y:S01]  /*fc70*/  MOV R32, 0x63626160 ;  /* 0x6362616000207802 */ /* 0x000fe20000000f00 */
[----:B------:R-:W-:Y:S01]  /*fc80*/  IMAD.MOV.U32 R33, RZ, RZ, 0x67666564 ;  /* 0x67666564ff217424 */ /* 0x000fe200078e00ff */
[----:B------:R-:W-:Y:S01]  /*fc90*/  MOV R28, 0x53525150 ;  /* 0x53525150001c7802 */ /* 0x000fe20000000f00 */
[----:B------:R1:W-:Y:S01]  /*fca0*/  STL.64 [R1+0x1968], R26 ;  /* 0x0019681a01007387 */ /* 0x0003e20000100a00 */
[----:B------:R-:W-:-:S02]  /*fcb0*/  IMAD.MOV.U32 R21, RZ, RZ, 0x7060504 ;  /* 0x07060504ff157424 */ /* 0x000fc400078e00ff */
[----:B------:R-:W-:Y:S02]  /*fcc0*/  HFMA2 R34, -RZ, RZ, 3796, 2768 ;  /* 0x6b6a6968ff227431 */ /* 0x000fe400000001ff */
[----:B------:R-:W-:Y:S01]  /*fcd0*/  IMAD.MOV.U32 R29, RZ, RZ, 0x57565554 ;  /* 0x57565554ff1d7424 */ /* 0x000fe200078e00ff */
[----:B------:R1:W-:Y:S01]  /*fce0*/  STL.64 [R1+0x1978], R30 ;  /* 0x0019781e01007387 */ /* 0x0003e20000100a00 */
[----:B------:R-:W-:Y:S02]  /*fcf0*/  IMAD.MOV.U32 R35, RZ, RZ, 0x6f6e6d6c ;  /* 0x6f6e6d6cff237424 */ /* 0x000fe400078e00ff */
[----:B------:R-:W-:Y:S01]  /*fd00*/  HFMA2 R38, -RZ, RZ, 15248, 11136 ;  /* 0x73727170ff267431 */ /* 0x000fe200000001ff */
[----:B------:R-:W-:Y:S01]  /*fd10*/  MOV R36, 0x73727170 ;  /* 0x7372717000247802 */ /* 0x000fe20000000f00 */
[----:B0-----:R-:W-:Y:S01]  /*fd20*/  IMAD.MOV.U32 R23, RZ, RZ, 0xf0e0d0c ;  /* 0x0f0e0d0cff177424 */ /* 0x001fe200078e00ff */
[----:B------:R-:W-:Y:S01]  /*fd30*/  MOV R22, 0xb0a0908 ;  /* 0x0b0a090800167802 */ /* 0x000fe20000000f00 */
[----:B------:R0:W-:Y:S01]  /*fd40*/  STL.64 [R1+0x1980], R32 ;  /* 0x0019802001007387 */ /* 0x0001e20000100a00 */
[----:B------:R-:W-:-:S02]  /*fd50*/  IMAD.MOV.U32 R37, RZ, RZ, 0x77767574 ;  /* 0x77767574ff257424 */ /* 0x000fc400078e00ff */
[----:B-1----:R-:W-:Y:S02]  /*fd60*/  HFMA2 R26, -RZ, RZ, 0.00086307525634765625, 0.00061798095703125 ;  /* 0x13121110ff1a7431 */ /* 0x002fe400000001ff */
[----:B------:R-:W-:Y:S01]  /*fd70*/  IMAD.MOV.U32 R27, RZ, RZ, 0x17161514 ;  /* 0x17161514ff1b7424 */ /* 0x000fe200078e00ff */
[----:B------:R-:W-:Y:S01]  /*fd80*/  STL.64 [R1+0x1928], R22 ;  /* 0x0019281601007387 */ /* 0x000fe20000100a00 */
[----:B------:R-:W-:Y:S02]  /*fd90*/  IMAD.MOV.U32 R39, RZ, RZ, 0x77767574 ;  /* 0x77767574ff277424 */ /* 0x000fe400078e00ff */
[----:B------:R-:W-:Y:S02]  /*fda0*/  HFMA2 R30, -RZ, RZ, 0.0139312744140625, 0.010009765625 ;  /* 0x23222120ff1e7431 */ /* 0x000fe400000001ff */
[----:B------:R-:W-:Y:S01]  /*fdb0*/  IMAD.MOV.U32 R31, RZ, RZ, 0x27262524 ;  /* 0x27262524ff1f7424 */ /* 0x000fe200078e00ff */
[----:B------:R1:W-:Y:S01]  /*fdc0*/  STL.64 [R1+0x1a28], R22 ;  /* 0x001a281601007387 */ /* 0x0003e20000100a00 */
[----:B------:R-:W-:-:S02]  /*fdd0*/  IMAD R25, R24, 0x772c5f11, RZ ;  /* 0x772c5f1118197824 */ /* 0x000fc400078e02ff */
[----:B------:R-:W-:Y:S02]  /*fde0*/  HFMA2 R40, -RZ, RZ, 11072, 0.020965576171875 ;  /* 0x7168255eff287431 */ /* 0x000fe400000001ff */
[----:B------:R-:W-:Y:S01]  /*fdf0*/  IMAD.MOV.U32 R41, RZ, RZ, 0x699d1761 ;  /* 0x699d1761ff297424 */ /* 0x000fe200078e00ff */
[----:B------:R-:W-:Y:S01]  /*fe00*/  STL.64 [R1+0x1930], R26 ;  /* 0x0019301a01007387 */ /* 0x000fe20000100a00 */
[----:B0-----:R-:W-:Y:S01]  /*fe10*/  MOV R32, 0x3b3a3938 ;  /* 0x3b3a393800207802 */ /* 0x001fe20000000f00 */
[----:B------:R-:W-:Y:S02]  /*fe20*/  IMAD.MOV.U32 R33, RZ, RZ, 0x3f3e3d3c ;  /* 0x3f3e3d3cff217424 */ /* 0x000fe400078e00ff */
[----:B------:R0:W-:Y:S01]  /*fe30*/  STL.64 [R1+0x1a30], R26 ;  /* 0x001a301a01007387 */ /* 0x0001e20000100a00 */
[----:B-1----:R-:W-:Y:S02]  /*fe40*/  HFMA2 R22, -RZ, RZ, 0.224853515625, 0.162109375 ;  /* 0x33323130ff167431 */ /* 0x002fe400000001ff */
[----:B------:R-:W-:Y:S01]  /*fe50*/  IMAD.MOV.U32 R23, RZ, RZ, 0x37363534 ;  /* 0x37363534ff177424 */ /* 0x000fe200078e00ff */
[----:B------:R-:W-:Y:S01]  /*fe60*/  STL.64 [R1+0x1920], R20 ;  /* 0x0019201401007387 */ /* 0x000fe20000100a00 */
[----:B------:R-:W-:-:S03]  /*fe70*/  IMAD.WIDE.U32 R40, R0, 0x3749a7f9, R40 ;  /* 0x3749a7f900287825 */ /* 0x000fc600078e0028 */
[----:B------:R1:W-:Y:S01]  /*fe80*/  STL.64 [R1+0x1a20], R20 ;  /* 0x001a201401007387 */ /* 0x0003e20000100a00 */
[----:B0-----:R-:W-:Y:S02]  /*fe90*/  HFMA2 R26, -RZ, RZ, 3.62890625, 2.625 ;  /* 0x43424140ff1a7431 */ /* 0x001fe400000001ff */
[----:B------:R-:W-:Y:S01]  /*fea0*/  IMAD.MOV.U32 R27, RZ, RZ, 0x47464544 ;  /* 0x47464544ff1b7424 */ /* 0x000fe200078e00ff */
[----:B------:R-:W-:Y:S04]  /*feb0*/  STL.64 [R1+0x1940], R30 ;  /* 0x0019401e01007387 */ /* 0x000fe80000100a00 */
[----:B------:R0:W-:Y:S01]  /*fec0*/  STL.64 [R1+0x1a40], R30 ;  /* 0x001a401e01007387 */ /* 0x0001e20000100a00 */
[----:B-1----:R-:W-:Y:S01]  /*fed0*/  MOV R20, 0x2b2a2928 ;  /* 0x2b2a292800147802 */ /* 0x002fe20000000f00 */
[----:B------:R-:W-:-:S02]  /*fee0*/  IMAD.MOV.U32 R21, RZ, RZ, 0x2f2e2d2c ;  /* 0x2f2e2d2cff157424 */ /* 0x000fc400078e00ff */
[----:B------:R1:W-:Y:S04]  /*fef0*/  STL.64 [R1+0x1970], R28 ;  /* 0x0019701c01007387 */ /* 0x0003e80000100a00 */
[----:B------:R-:W-:Y:S01]  /*ff00*/  STL.64 [R1+0x1950], R22 ;  /* 0x0019501601007387 */ /* 0x000fe20000100a00 */
[----:B0-----:R-:W-:Y:S02]  /*ff10*/  HFMA2 R30, -RZ, RZ, 58.5625, 42.5 ;  /* 0x53525150ff1e7431 */ /* 0x001fe400000001ff */
[----:B------:R-:W-:Y:S01]  /*ff20*/  IMAD.MOV.U32 R31, RZ, RZ, 0x57565554 ;  /* 0x57565554ff1f7424 */ /* 0x000fe200078e00ff */
[----:B------:R0:W-:Y:S01]  /*ff30*/  STL.64 [R1+0x1a50], R22 ;  /* 0x001a501601007387 */ /* 0x0001e20000100a00 */
[----:B-1----:R-:W-:Y:S01]  /*ff40*/  MOV R28, 0x1b1a1918 ;  /* 0x1b1a1918001c7802 */ /* 0x002fe20000000f00 */
[----:B------:R-:W-:-:S02]  /*ff50*/  IMAD.MOV.U32 R29, RZ, RZ, 0x1f1e1d1c ;  /* 0x1f1e1d1cff1d7424 */ /* 0x000fc400078e00ff */
[----:B------:R1:W-:Y:S04]  /*ff60*/  STL.64 [R1+0x1a60], R26 ;  /* 0x001a601a01007387 */ /* 0x0003e80000100a00 */
[----:B------:R-:W-:Y:S01]  /*ff70*/  STL.64 [R1+0x1948], R20 ;  /* 0x0019481401007387 */ /* 0x000fe20000100a00 */
[----:B0-----:R-:W-:Y:S02]  /*ff80*/  HFMA2 R22, -RZ, RZ, -5.352497100830078125e-05, -2.288818359375e-05 ;  /* 0x83828180ff167431 */ /* 0x001fe400000001ff */
[----:B------:R-:W-:Y:S01]  /*ff90*/  IMAD.MOV.U32 R23, RZ, RZ, -0x78797a7c ;  /* 0x87868584ff177424 */ /* 0x000fe200078e00ff */
[----:B------:R0:W-:Y:S04]  /*ffa0*/  STL.64 [R1+0x1a48], R20 ;  /* 0x001a481401007387 */ /* 0x0001e80000100a00 */
[----:B------:R-:W-:Y:S01]  /*ffb0*/  STL.64 [R1+0x1958], R32 ;  /* 0x0019582001007387 */ /* 0x000fe20000100a00 */
[----:B-1----:R-:W-:Y:S01]  /*ffc0*/  MOV R26, 0x8b8a8988 ;  /* 0x8b8a8988001a7802 */ /* 0x002fe20000000f00 */
[----:B------:R-:W-:-:S02]  /*ffd0*/  IMAD.MOV.U32 R27, RZ, RZ, -0x70717274 ;  /* 0x8f8e8d8cff1b7424 */ /* 0x000fc400078e00ff */
[----:B------:R1:W-:Y:S01]  /*ffe0*/  STL.64 [R1+0x1a58], R32 ;  /* 0x001a582001007387 */ /* 0x0003e20000100a00 */
[----:B0-----:R-:W-:Y:S01]  /*fff0*/  MOV R20, 0x7b7a7978 ;  /* 0x7b7a797800147802 */ /* 0x001fe20000000f00 */
[----:B------:R-:W-:Y:S02]  /*10000*/  IMAD.MOV.U32 R21, RZ, RZ, 0x7f7e7d7c ;  /* 0x7f7e7d7cff157424 */ /* 0x000fe400078e00ff */
        /* <DEDUP_REMOVED lines=9> */
[----:B-1----:R-:W-:Y:S01]  /*100a0*/  MOV R30, 0x9b9a9998 ;  /* 0x9b9a9998001e7802 */ /* 0x002fe20000000f00 */
[----:B------:R-:W-:-:S02]  /*100b0*/  IMAD.MOV.U32 R31, RZ, RZ, -0x60616264 ;  /* 0x9f9e9d9cff1f7424 */ /* 0x000fc400078e00ff */
[----:B------:R-:W-:Y:S04]  /*100c0*/  STL.64 [R1+0x19a8], R26 ;  /* 0x0019a81a01007387 */ /* 0x000fe80000100a00 */
[----:B------:R1:W-:Y:S04]  /*100d0*/  STL.64 [R1+0x1aa8], R26 ;  /* 0x001aa81a01007387 */ /* 0x0003e80000100a00 */
[----:B------:R1:W-:Y:S01]  /*100e0*/  STL.64 [R1+0x1a88], R32 ;  /* 0x001a882001007387 */ /* 0x0003e20000100a00 */
[----:B0-----:R-:W-:Y:S01]  /*100f0*/  MOV R22, 0x942de6ba ;  /* 0x942de6ba00167802 */ /* 0x001fe20000000f00 */
[----:B------:R-:W-:-:S02]  /*10100*/  IMAD.MOV.U32 R23, RZ, RZ, 0x40 ;  /* 0x00000040ff177424 */ /* 0x000fc400078e00ff */
[----:B------:R-:W-:Y:S02]  /*10110*/  STL.64 [R1+0x1998], R20 ;  /* 0x0019981401007387 */ /* 0x000fe40000100a00 */
[----:B------:R-:W-:Y:S02]  /*10120*/  IMAD.WIDE.U32 R22, R0, -0x4b9ff597, R22 ;  /* 0xb4600a6900167825 */ /* 0x000fe400078e0016 */
[----:B------:R0:W-:Y:S02]  /*10130*/  STL.64 [R1+0x1a98], R20 ;  /* 0x001a981401007387 */ /* 0x0001e40000100a00 */
[----:B-1----:R-:W-:Y:S02]  /*10140*/  HFMA2 R26, -RZ, RZ, 15904, -20.0625 ;  /* 0x73c4cd04ff1a7431 */ /* 0x002fe400000001ff */
[----:B------:R-:W-:Y:S01]  /*10150*/  IMAD.MOV.U32 R27, RZ, RZ, -0x768ed2c8 ;  /* 0x89712d38ff1b7424 */ /* 0x000fe200078e00ff */
[----:B------:R1:W-:Y:S01]  /*10160*/  STL.64 [R1+0x1988], R34 ;  /* 0x0019882201007387 */ /* 0x0003e20000100a00 */
[----:B------:R-:W-:-:S02]  /*10170*/  HFMA2 R32, -RZ, RZ, -0.0149078369140625, -0.010986328125 ;  /* 0xa3a2a1a0ff207431 */ /* 0x000fc400000001ff */
[----:B------:R-:W-:Y:S01]  /*10180*/  IMAD.MOV.U32 R33, RZ, RZ, -0x58595a5c ;  /* 0xa7a6a5a4ff217424 */ /* 0x000fe200078e00ff */
[----:B------:R1:W-:Y:S01]  /*10190*/  STL.64 [R1+0x1a68], R28 ;  /* 0x001a681c01007387 */ /* 0x0003e20000100a00 */
[----:B------:R-:W-:-:S03]  /*101a0*/  IMAD.WIDE.U32 R26, R0, 0x772c5f11, R26 ;  /* 0x772c5f11001a7825 */ /* 0x000fc600078e001a */
[----:B------:R-:W-:Y:S01]  /*101b0*/  STL.64 [R1+0x19b8], R30 ;  /* 0x0019b81e01007387 */ /* 0x000fe20000100a00 */
[----:B0-----:R-:W-:Y:S01]  /*101c0*/  IMAD R21, R24, -0x4b9ff597, RZ ;  /* 0xb4600a6918157824 */ /* 0x001fe200078e02ff */
[----:B-1----:R-:W-:Y:S01]  /*101d0*/  MOV R34, 0x5b5a5958 ;  /* 0x5b5a595800227802 */ /* 0x002fe20000000f00 */
[----:B------:R-:W-:Y:S01]  /*101e0*/  IMAD.MOV.U32 R35, RZ, RZ, 0x5f5e5d5c ;  /* 0x5f5e5d5cff237424 */ /* 0x000fe200078e00ff */
[----:B------:R0:W-:Y:S01]  /*101f0*/  STL.64 [R1+0x1ab8], R30 ;  /* 0x001ab81e01007387 */ /* 0x0001e20000100a00 */
[C---:B------:R-:W-:Y:S02]  /*10200*/  IMAD R21, R0.reuse, 0x7760bb20, R21 ;  /* 0x7760bb2000157824 */ /* 0x040fe400078e0215 */
[----:B------:R-:W-:Y:S02]  /*10210*/  HFMA2 R28, -RZ, RZ, -0.00092411041259765625, -0.00067901611328125 ;  /* 0x93929190ff1c7431 */ /* 0x000fe400000001ff */
        /* <DEDUP_REMOVED lines=9> */
[----:B0-----:R-:W-:Y:S01]  /*102b0*/  MOV R30, 0xbbbab9b8 ;  /* 0xbbbab9b8001e7802 */ /* 0x001fe20000000f00 */
[----:B------:R-:W-:Y:S01]  /*102c0*/  IMAD.MOV.U32 R31, RZ, RZ, -0x40414244 ;  /* 0xbfbebdbcff1f7424 */ /* 0x000fe200078e00ff */
[----:B------:R0:W-:Y:S01]  /*102d0*/  STL.64 [R1+0x1a90], R38 ;  /* 0x001a902601007387 */ /* 0x0001e20000100a00 */
[----:B------:R-:W-:-:S02]  /*102e0*/  IMAD R27, R24, -0x60c7f860, RZ ;  /* 0x9f3807a0181b7824 */ /* 0x000fc400078e02ff */
[----:B-1----:R-:W-:Y:S02]  /*102f0*/  HFMA2 R36, -RZ, RZ, 945, 688 ;  /* 0x63626160ff247431 */ /* 0x002fe400000001ff */
[----:B------:R-:W-:Y:S01]  /*10300*/  IMAD.MOV.U32 R37, RZ, RZ, 0x67666564 ;  /* 0x67666564ff257424 */ /* 0x000fe200078e00ff */
[----:B------:R-:W-:Y:S01]  /*10310*/  STL.64 [R1+0x19c0], R32 ;  /* 0x0019c02001007387 */ /* 0x000fe20000100a00 */
[C---:B------:R-:W-:Y:S01]  /*10320*/  IMAD R23, R0.reuse, 0xbb, R23 ;  /* 0x000000bb00177824 */ /* 0x040fe200078e0217 */
[----:B------:R-:W-:Y:S01]  /*10330*/  MOV R34, 0xabaaa9a8 ;  /* 0xabaaa9a800227802 */ /* 0x000fe20000000f00 */
[----:B------:R-:W-:Y:S01]  /*10340*/  IMAD.MOV.U32 R35, RZ, RZ, -0x50515254 ;  /* 0xafaeadacff237424 */ /* 0x000fe200078e00ff */
[----:B------:R1:W-:Y:S01]  /*10350*/  STL.64 [R1+0x1ac0], R32 ;  /* 0x001ac02001007387 */ /* 0x0003e20000100a00 */
[----:B------:R-:W-:Y:S01]  /*10360*/  IMAD R25, R0, 0x181a9317, R25 ;  /* 0x181a931700197824 */ /* 0x000fe200078e0219 */
[----:B------:R-:W-:Y:S01]  /*10370*/  SHF.R.U64 R20, R26, 0x15, R20 ;  /* 0x000000151a147819 */ /* 0x000fe20000001214 */
[----:B0-----:R-:W-:Y:S01]  /*10380*/  HFMA2 R38, -RZ, RZ, -3.87890625, -2.875 ;  /* 0xc3c2c1c0ff267431 */ /* 0x001fe200000001ff */
[----:B------:R-:W-:Y:S01]  /*10390*/  STL.64 [R1+0x19d8], R30 ;  /* 0x0019d81e01007387 */ /* 0x000fe20000100a00 */
[----:B------:R-:W-:Y:S01]  /*103a0*/  IMAD.MOV.U32 R39, RZ, RZ, -0x38393a3c ;  /* 0xc7c6c5c4ff277424 */ /* 0x000fe200078e00ff */
[----:B------:R-:W-:-:S02]  /*103b0*/  LOP3.LUT R21, R21, 0x7ffffff, RZ, 0xc0, !PT ;  /* 0x07ffffff15157812 */ /* 0x000fc400078ec0ff */
[----:B------:R0:W-:Y:S01]  /*103c0*/  STL.64 [R1+0x1ad8], R30 ;  /* 0x001ad81e01007387 */ /* 0x0001e20000100a00 */
[----:B-1----:R-:W-:-:S03]  /*103d0*/  HFMA2 R32, -RZ, RZ, -0.00017678737640380859375, 0.02978515625 ;  /* 0x89cb27a0ff207431 */ /* 0x002fc600000001ff */
[----:B------:R-:W-:Y:S01]  /*103e0*/  STL.64 [R1+0x19b0], R28 ;  /* 0x0019b01c01007387 */ /* 0x000fe20000100a00 */
[----:B------:R-:W-:-:S03]  /*103f0*/  IMAD.MOV.U32 R33, RZ, RZ, 0x2501550a ;  /* 0x2501550aff217424 */ /* 0x000fc600078e00ff */
[----:B------:R1:W-:Y:S01]  /*10400*/  STL.64 [R1+0x1ab0], R28 ;  /* 0x001ab01c01007387 */ /* 0x0003e20000100a00 */
[----:B0-----:R-:W-:Y:S01]  /*10410*/  MOV R30, 0x160 ;  /* 0x00000160001e7802 */ /* 0x001fe20000000f00 */
[----:B------:R-:W-:Y:S02]  /*10420*/  IMAD.MOV.U32 R31, RZ, RZ, 0x0 ;  /* 0x00000000ff1f7424 */ /* 0x000fe400078e00ff */
[----:B------:R-:W-:Y:S01]  /*10430*/  STL.64 [R1+0x19c8], R34 ;  /* 0x0019c82201007387 */ /* 0x000fe20000100a00 */
[----:B------:R-:W-:-:S03]  /*10440*/  IMAD.WIDE.U32 R32, R0, -0x5ea76960, R32 ;  /* 0xa15896a000207825 */ /* 0x000fc600078e0020 */
[----:B------:R0:W-:Y:S01]  /*10450*/  STL.64 [R1+0x1ac8], R34 ;  /* 0x001ac82201007387 */ /* 0x0001e20000100a00 */
[----:B------:R-:W-:-:S04]  /*10460*/  IMAD.WIDE.U32 R30, R0, -0x22633260, R30 ;  /* 0xdd9ccda0001e7825 */ /* 0x000fc800078e001e */
[----:B-1----:R-:W-:Y:S01]  /*10470*/  HFMA2 R28, -RZ, RZ, -62.5625, -46.5 ;  /* 0xd3d2d1d0ff1c7431 */ /* 0x002fe200000001ff */
[----:B------:R1:W-:Y:S01]  /*10480*/  STL.64 [R1+0x1a80], R36 ;  /* 0x001a802401007387 */ /* 0x0003e20000100a00 */
[----:B------:R-:W-:Y:S01]  /*10490*/  IMAD R29, R24, 0x3749a7f9, RZ ;  /* 0x3749a7f9181d7824 */ /* 0x000fe200078e02ff */
[----:B------:R-:W-:Y:S02]  /*104a0*/  LOP3.LUT R22, R21, 0xf8000000, R30, 0xf8, !PT ;  /* 0xf800000015167812 */ /* 0x000fe400078ef81e */
[----:B------:R-:W-:Y:S01]  /*104b0*/  STL.64 [R1+0x19e0], R38 ;  /* 0x0019e02601007387 */ /* 0x000fe20000100a00 */
[----:B------:R-:W-:Y:S02]  /*104c0*/  MOV R21, 0xcfcecdcc ;  /* 0xcfcecdcc00157802 */ /* 0x000fe40000000f00 */
[----:B------:R-:W-:Y:S01]  /*104d0*/  MOV R30, 0xdbdad9d8 ;  /* 0xdbdad9d8001e7802 */ /* 0x000fe20000000f00 */
[----:B------:R1:W-:Y:S01]  /*104e0*/  STL.64 [R1+0x1ae0], R38 ;  /* 0x001ae02601007387 */ /* 0x0003e20000100a00 */
[----:B0-----:R-:W-:Y:S01]  /*104f0*/  MOV R34, 0x559c57e0 ;  /* 0x559c57e000227802 */ /* 0x001fe20000000f00 */
[----:B------:R-:W-:-:S02]  /*10500*/  IMAD.MOV.U32 R35, RZ, RZ, 0x630baad2 ;  /* 0x630baad2ff237424 */ /* 0x000fc400078e00ff */
[----:B-1----:R-:W-:Y:S02]  /*10510*/  HFMA2 R36, -RZ, RZ, -0.240478515625, -0.177734375 ;  /* 0xb3b2b1b0ff247431 */ /* 0x002fe400000001ff */
[----:B------:R-:W-:Y:S01]  /*10520*/  IMAD.MOV.U32 R37, RZ, RZ, -0x48494a4c ;  /* 0xb7b6b5b4ff257424 */ /* 0x000fe200078e00ff */
[----:B------:R-:W5:Y:S01]  /*10530*/  LDL.64 R42, [R1+0x17e0] ;  /* 0x0017e000012a7983 */ /* 0x000f620000100a00 */
[----:B------:R-:W-:-:S03]  /*10540*/  IMAD.WIDE.U32 R34, R0, -0x60c7f860, R34 ;  /* 0x9f3807a000227825 */ /* 0x000fc600078e0022 */
[----:B------:R-:W5:Y:S01]  /*10550*/  LDL.64 R44, [R1+0x17e8] ;  /* 0x0017e800012c7983 */ /* 0x000f620000100a00 */
[C---:B------:R-:W-:Y:S02]  /*10560*/  IMAD R39, R0.reuse, 0x2dae45d7, R29 ;  /* 0x2dae45d700277824 */ /* 0x040fe400078e021d */
[----:B------:R-:W-:Y:S01]  /*10570*/  IMAD R29, R0, 0x700dc01f, R27 ;  /* 0x700dc01f001d7824 */ /* 0x000fe200078e021b */
[----:B------:R-:W-:Y:S01]  /*10580*/  IADD3 R0, PT, PT, R31, R23, RZ ;  /* 0x000000171f007210 */ /* 0x000fe20007ffe0ff */
[----:B------:R-:W-:Y:S01]  /*10590*/  IMAD.IADD R24, R41, 0x1, R39 ;  /* 0x0000000129187824 */ /* 0x000fe200078e0227 */
[----:B------:R-:W-:Y:S01]  /*105a0*/  STL.64 [R1+0x19d0], R36 ;  /* 0x0019d02401007387 */ /* 0x000fe20000100a00 */
[----:B------:R-:W-:Y:S01]  /*105b0*/  IMAD.MOV.U32 R31, RZ, RZ, -0x20212224 ;  /* 0xdfdedddcff1f7424 */ /* 0x000fe200078e00ff */
[----:B------:R-:W-:Y:S02]  /*105c0*/  LOP3.LUT R23, R0, 0x1fffff, RZ, 0xc0, !PT ;  /* 0x001fffff00177812 */ /* 0x000fe400078ec0ff */
[----:B------:R0:W-:Y:S01]  /*105d0*/  STL.64 [R1+0x1ad0], R36 ;  /* 0x001ad02401007387 */ /* 0x0001e20000100a00 */
[----:B------:R-:W-:Y:S01]  /*105e0*/  IADD3 R0, PT, PT, R33, R25, RZ ;  /* 0x0000001921007210 */ /* 0x000fe20007ffe0ff */
[----:B------:R-:W-:Y:S01]  /*105f0*/  IMAD.IADD R25, R35, 0x1, R29 ;  /* 0x0000000123197824 */ /* 0x000fe200078e021d */
[----:B------:R-:W-:Y:S01]  /*10600*/  LOP3.LUT R24, R24, 0xffff, RZ, 0xc0, !PT ;  /* 0x0000ffff18187812 */ /* 0x000fe200078ec0ff */
[----:B------:R-:W1:Y:S01]  /*10610*/  I2F.F64.U64 R22, R22 ;  /* 0x0000001600167312 */ /* 0x000e620000301800 */
[----:B------:R-:W-:Y:S01]  /*10620*/  IMAD.MOV.U32 R29, RZ, RZ, -0x28292a2c ;  /* 0xd7d6d5d4ff1d7424 */ /* 0x000fe200078e00ff */
[----:B------:R-:W-:Y:S01]  /*10630*/  STL.64 [R1+0x19f8], R30 ;  /* 0x0019f81e01007387 */ /* 0x000fe20000100a00 */
[----:B------:R-:W-:Y:S01]  /*10640*/  SHF.R.U64 R27, R40, 0x15, R24 ;  /* 0x00000015281b7819 */ /* 0x000fe20000001218 */
[----:B------:R-:W-:-:S02]  /*10650*/  IMAD.MOV.U32 R33, RZ, RZ, -0x18191a1c ;  /* 0xe7e6e5e4ff217424 */ /* 0x000fc400078e00ff */
[----:B------:R-:W-:Y:S01]  /*10660*/  STL.64 [R1+0x19f0], R28 ;  /* 0x0019f01c01007387 */ /* 0x000fe20000100a00 */
[----:B------:R-:W-:Y:S01]  /*10670*/  LOP3.LUT R26, R27, 0xf8000000, R34, 0xf8, !PT ;  /* 0xf80000001b1a7812 */ /* 0x000fe200078ef822 */
[----:B------:R-:W-:Y:S01]  /*10680*/  IMAD.MOV.U32 R35, RZ, RZ, -0x10111214 ;  /* 0xefeeedecff237424 */ /* 0x000fe200078e00ff */
[----:B0-----:R-:W-:Y:S01]  /*10690*/  LOP3.LUT R37, R20, 0x7ffffff, RZ, 0xc0, !PT ;  /* 0x07ffffff14257812 */ /* 0x001fe200078ec0ff */
[----:B------:R-:W-:Y:S01]  /*106a0*/  IMAD.MOV.U32 R20, RZ, RZ, -0x34353638 ;  /* 0xcbcac9c8ff147424 */ /* 0x000fe200078e00ff */
[----:B------:R0:W-:Y:S01]  /*106b0*/  STL.64 [R1+0x1af0], R28 ;  /* 0x001af01c01007387 */ /* 0x0001e20000100a00 */
[----:B------:R-:W-:Y:S02]  /*106c0*/  MOV R34, 0xebeae9e8 ;  /* 0xebeae9e800227802 */ /* 0x000fe40000000f00 */
[----:B------:R-:W-:Y:S01]  /*106d0*/  LOP3.LUT R36, R37, 0xf8000000, R32, 0xf8, !PT ;  /* 0xf800000025247812 */ /* 0x000fe200078ef820 */
[----:B------:R-:W-:Y:S01]  /*106e0*/  STL.64 [R1+0x19e8], R20 ;  /* 0x0019e81401007387 */ /* 0x000fe20000100a00 */
[----:B------:R-:W-:Y:S01]  /*106f0*/  LOP3.LUT R37, R0, 0x1fffff, RZ, 0xc0, !PT ;  /* 0x001fffff00257812 */ /* 0x000fe200078ec0ff */
[----:B------:R-:W-:Y:S01]  /*10700*/  HFMA2 R32, -RZ, RZ, -1009, -752 ;  /* 0xe3e2e1e0ff207431 */ /* 0x000fe200000001ff */
[----:B------:R-:W-:Y:S01]  /*10710*/  SHF.R.U32.HI R0, RZ, 0x15, R24 ;  /* 0x00000015ff007819 */ /* 0x000fe20000011618 */
[----:B------:R1:W-:Y:S03]  /*10720*/  STL.64 [R1+0x1ae8], R20 ;  /* 0x001ae81401007387 */ /* 0x0003e60000100a00 */
[----:B------:R-:W-:Y:S01]  /*10730*/  LOP3.LUT R27, R0, 0x1fffff, R25, 0xf8, !PT ;  /* 0x001fffff001b7812 */ /* 0x000fe200078ef819 */
[----:B------:R-:W2:Y:S01]  /*10740*/  I2F.F64.U64 R36, R36 ;  /* 0x0000002400247312 */ /* 0x000ea20000301800 */
[----:B0-----:R-:W-:Y:S01]  /*10750*/  MOV R28, 0xfbfaf9f8 ;  /* 0xfbfaf9f8001c7802 */ /* 0x001fe20000000f00 */
[----:B------:R-:W-:Y:S01]  /*10760*/  IMAD.MOV.U32 R29, RZ, RZ, -0x10204 ;  /* 0xfffefdfcff1d7424 */ /* 0x000fe200078e00ff */
[----:B------:R-:W-:Y:S04]  /*10770*/  STL.64 [R1+0x1af8], R30 ;  /* 0x001af81e01007387 */ /* 0x000fe80000100a00 */
[----:B------:R-:W-:Y:S01]  /*10780*/  STL.64 [R1+0x1a00], R32 ;  /* 0x001a002001007387 */ /* 0x000fe20000100a00 */
[----:B------:R-:W0:Y:S01]  /*10790*/  I2F.F64.U64 R26, R26 ;  /* 0x0000001a001a7312 */ /* 0x000e220000301800 */
[----:B-1----:R-:W-:-:S02]  /*107a0*/  DMUL R20, R22, 1.1102230246251565404e-16 ;  /* 0x3ca0000016147828 */ /* 0x002fc40000000000 */
[----:B------:R-:W-:Y:S01]  /*107b0*/  STL.64 [R1+0x1b00], R32 ;  /* 0x001b002001007387 */ /* 0x000fe20000100a00 */
[----:B--2---:R-:W-:-:S03]  /*107c0*/  DMUL R22, R36, 1.1102230246251565404e-16 ;  /* 0x3ca0000024167828 */ /* 0x004fc60000000000 */
[----:B------:R-:W-:Y:S02]  /*107d0*/  STL.64 [R1+0x1a08], R34 ;  /* 0x001a082201007387 */ /* 0x000fe40000100a00 */
[----:B------:R-:W-:Y:S01]  /*107e0*/  DMUL R20, R20, 256 ;  /* 0x4070000014147828 */ /* 0x000fe20000000000 */
[----:B------:R-:W-:Y:S01]  /*107f0*/  MOV R36, 0xf3f2f1f0 ;  /* 0xf3f2f1f000247802 */ /* 0x000fe20000000f00 */
[----:B------:R-:W-:Y:S01]  /*10800*/  IMAD.MOV.U32 R37, RZ, RZ, -0x8090a0c ;  /* 0xf7f6f5f4ff257424 */ /* 0x000fe200078e00ff */
[----:B------:R-:W-:Y:S01]  /*10810*/  STL.64 [R1+0x1b08], R34 ;  /* 0x001b082201007387 */ /* 0x000fe20000100a00 */
[----:B0-----:R-:W-:-:S03]  /*10820*/  DMUL R26, R26, 1.1102230246251565404e-16 ;  /* 0x3ca000001a1a7828 */ /* 0x001fc60000000000 */
        /* <DEDUP_REMOVED lines=65> */
.L_x_100:
        /* <DEDUP_REMOVED lines=16> */
.L_x_98:
        /* <DEDUP_REMOVED lines=21> */
.L_x_97:
[----:B------:R-:W-:Y:S05]  /*10e90*/  BRA `(.L_x_99) ;  /* 0x0000000000387947 */ /* 0x000fea0003800000 */
.L_x_96:
        /* <DEDUP_REMOVED lines=14> */
.L_x_99:
[----:B------:R-:W-:Y:S05]  /*10f80*/  BSYNC.RECONVERGENT B1 ;  /* 0x0000000000017941 */ /* 0x000fea0003800200 */
.L_x_95:
        /* <DEDUP_REMOVED lines=10> */
.L_x_94:
        /* <DEDUP_REMOVED lines=17> */
[----:B------:R-:W-:Y:S01]  /*11140*/  IMAD.MOV.U32 R32, RZ, RZ, 0x63626160 ;  /* 0x63626160ff207424 */ /* 0x000fe200078e00ff */
[----:B------:R-:W-:Y:S01]  /*11150*/  MOV R21, 0x7060504 ;  /* 0x0706050400157802 */ /* 0x000fe20000000f00 */
[----:B------:R-:W-:Y:S01]  /*11160*/  IMAD.MOV.U32 R20, RZ, RZ, 0x3020100 ;  /* 0x03020100ff147424 */ /* 0x000fe200078e00ff */
[----:B------:R1:W-:Y:S01]  /*11170*/  STL.64 [R1+0x1b78], R22 ;  /* 0x001b781601007387 */ /* 0x0003e20000100a00 */
[----:B------:R-:W-:-:S02]  /*11180*/  HFMA2 R29, -RZ, RZ, 117.375, 85.25 ;  /* 0x57565554ff1d7431 */ /* 0x000fc400000001ff */
[----:B------:R-:W-:Y:S01]  /*11190*/  IMAD.MOV.U32 R28, RZ, RZ, 0x53525150 ;  /* 0x53525150ff1c7424 */ /* 0x000fe200078e00ff */
[----:B------:R-:W-:Y:S01]  /*111a0*/  MOV R35, 0x6f6e6d6c ;  /* 0x6f6e6d6c00237802 */ /* 0x000fe20000000f00 */
[----:B------:R1:W-:Y:S01]  /*111b0*/  STL.64 [R1+0x1b90], R30 ;  /* 0x001b901e01007387 */ /* 0x0003e20000100a00 */
[----:B------:R-:W-:Y:S01]  /*111c0*/  IMAD.MOV.U32 R34, RZ, RZ, 0x6b6a6968 ;  /* 0x6b6a6968ff227424 */ /* 0x000fe200078e00ff */
[----:B------:R-:W-:Y:S01]  /*111d0*/  MOV R38, 0x43424140 ;  /* 0x4342414000267802 */ /* 0x000fe20000000f00 */
[----:B------:R-:W-:Y:S01]  /*111e0*/  IMAD.MOV.U32 R39, RZ, RZ, 0x47464544 ;  /* 0x47464544ff277424 */ /* 0x000fe200078e00ff */
[----:B0-----:R-:W-:Y:S01]  /*111f0*/  MOV R27, 0x17161514 ;  /* 0x17161514001b7802 */ /* 0x001fe20000000f00 */
[----:B------:R-:W-:Y:S01]  /*11200*/  IMAD.MOV.U32 R26, RZ, RZ, 0x13121110 ;  /* 0x13121110ff1a7424 */ /* 0x000fe200078e00ff */
[----:B------:R0:W-:Y:S01]  /*11210*/  STL.64 [R1+0x1b98], R32 ;  /* 0x001b982001007387 */ /* 0x0001e20000100a00 */
[----:B------:R-:W-:Y:S02]  /*11220*/  IMAD R25, R24, 0x772c5f11, RZ ;  /* 0x772c5f1118197824 */ /* 0x000fe400078e02ff */
[----:B-1----:R-:W-:-:S02]  /*11230*/  HFMA2 R23, -RZ, RZ, 0.000430583953857421875, 0.00030803680419921875 ;  /* 0x0f0e0d0cff177431 */ /* 0x002fc400000001ff */
[----:B------:R-:W-:Y:S01]  /*11240*/  IMAD.MOV.U32 R22, RZ, RZ, 0xb0a0908 ;  /* 0x0b0a0908ff167424 */ /* 0x000fe200078e00ff */
[----:B------:R-:W-:Y:S01]  /*11250*/  STL.64 [R1+0x1b48], R26 ;  /* 0x001b481a01007387 */ /* 0x000fe20000100a00 */
[----:B------:R-:W-:Y:S02]  /*11260*/  HFMA2 R41, -RZ, RZ, 2874, 0.00180149078369140625 ;  /* 0x699d1761ff297431 */ /* 0x000fe400000001ff */
[----:B------:R-:W-:Y:S01]  /*11270*/  IMAD.MOV.U32 R30, RZ, RZ, 0x23222120 ;  /* 0x23222120ff1e7424 */ /* 0x000fe200078e00ff */
[----:B------:R-:W-:Y:S01]  /*11280*/  MOV R31, 0x27262524 ;  /* 0x27262524001f7802 */ /* 0x000fe20000000f00 */
[----:B------:R1:W-:Y:S01]  /*11290*/  STL.64 [R1+0x1c48], R26 ;  /* 0x001c481a01007387 */ /* 0x0003e20000100a00 */
[----:B------:R-:W-:Y:S02]  /*112a0*/  HFMA2 R37, -RZ, RZ, 30560, 22336 ;  /* 0x77767574ff257431 */ /* 0x000fe400000001ff */
[----:B------:R-:W-:Y:S02]  /*112b0*/  IMAD.MOV.U32 R36, RZ, RZ, 0x73727170 ;  /* 0x73727170ff247424 */ /* 0x000fe400078e00ff */
[----:B0-----:R-:W-:Y:S01]  /*112c0*/  HFMA2 R33, -RZ, RZ, 1.810546875, 1.30859375 ;  /* 0x3f3e3d3cff217431 */ /* 0x001fe200000001ff */
[----:B------:R-:W-:Y:S01]  /*112d0*/  STL.64 [R1+0x1b40], R22 ;  /* 0x001b401601007387 */ /* 0x000fe20000100a00 */
[----:B------:R-:W-:-:S02]  /*112e0*/  IMAD.MOV.U32 R32, RZ, RZ, 0x3b3a3938 ;  /* 0x3b3a3938ff207424 */ /* 0x000fc400078e00ff */
[----:B------:R-:W-:Y:S01]  /*112f0*/  IMAD.MOV.U32 R40, RZ, RZ, 0x7168255e ;  /* 0x7168255eff287424 */ /* 0x000fe200078e00ff */
[----:B------:R0:W-:Y:S01]  /*11300*/  STL.64 [R1+0x1c40], R22 ;  /* 0x001c401601007387 */ /* 0x0001e20000100a00 */
[----:B-1----:R-:W-:Y:S02]  /*11310*/  HFMA2 R27, -RZ, RZ, 29.21875, 21.1875 ;  /* 0x4f4e4d4cff1b7431 */ /* 0x002fe400000001ff */
[----:B------:R-:W-:Y:S01]  /*11320*/  IMAD.MOV.U32 R26, RZ, RZ, 0x4b4a4948 ;  /* 0x4b4a4948ff1a7424 */ /* 0x000fe200078e00ff */
[----:B------:R-:W-:Y:S01]  /*11330*/  STL.64 [R1+0x1b38], R20 ;  /* 0x001b381401007387 */ /* 0x000fe20000100a00 */
[----:B------:R-:W-:-:S03]  /*11340*/  IMAD.WIDE.U32 R40, R0, 0x3749a7f9, R40 ;  /* 0x3749a7f900287825 */ /* 0x000fc600078e0028 */
[----:B------:R1:W-:Y:S01]  /*11350*/  STL.64 [R1+0x1c38], R20 ;  /* 0x001c381401007387 */ /* 0x0003e20000100a00 */
[----:B0-----:R-:W-:Y:S01]  /*11360*/  IMAD.MOV.U32 R22, RZ, RZ, 0x33323130 ;  /* 0x33323130ff167424 */ /* 0x001fe200078e00ff */
[----:B------:R-:W-:Y:S02]  /*11370*/  MOV R23, 0x37363534 ;  /* 0x3736353400177802 */ /* 0x000fe40000000f00 */
[----:B------:R-:W-:Y:S04]  /*11380*/  STL.64 [R1+0x1b58], R30 ;  /* 0x001b581e01007387 */ /* 0x000fe80000100a00 */
[----:B------:R0:W-:Y:S01]  /*11390*/  STL.64 [R1+0x1c58], R30 ;  /* 0x001c581e01007387 */ /* 0x0001e20000100a00 */
[----:B-1----:R-:W-:-:S03]  /*113a0*/  HFMA2 R21, -RZ, RZ, 0.1121826171875, 0.080810546875 ;  /* 0x2f2e2d2cff157431 */ /* 0x002fc600000001ff */
[----:B------:R1:W-:Y:S01]  /*113b0*/  STL.64 [R1+0x1b88], R28 ;  /* 0x001b881c01007387 */ /* 0x0003e20000100a00 */
[----:B------:R-:W-:-:S03]  /*113c0*/  IMAD.MOV.U32 R20, RZ, RZ, 0x2b2a2928 ;  /* 0x2b2a2928ff147424 */ /* 0x000fc600078e00ff */
[----:B------:R-:W-:Y:S01]  /*113d0*/  STL.64 [R1+0x1b70], R32 ;  /* 0x001b702001007387 */ /* 0x000fe20000100a00 */
[----:B0-----:R-:W-:-:S03]  /*113e0*/  HFMA2 R31, -RZ, RZ, 471.5, 343 ;  /* 0x5f5e5d5cff1f7431 */ /* 0x001fc600000001ff */
[----:B------:R0:W-:Y:S01]  /*113f0*/  STL.64 [R1+0x1c70], R32 ;  /* 0x001c702001007387 */ /* 0x0001e20000100a00 */
[----:B------:R-:W-:Y:S02]  /*11400*/  IMAD.MOV.U32 R30, RZ, RZ, 0x5b5a5958 ;  /* 0x5b5a5958ff1e7424 */ /* 0x000fe400078e00ff */
[----:B-1----:R-:W-:Y:S01]  /*11410*/  HFMA2 R29, -RZ, RZ, 0.00695037841796875, 0.0049896240234375 ;  /* 0x1f1e1d1cff1d7431 */ /* 0x002fe200000001ff */
[----:B------:R1:W-:Y:S01]  /*11420*/  STL.64 [R1+0x1c80], R26 ;  /* 0x001c801a01007387 */ /* 0x0003e20000100a00 */
[----:B------:R-:W-:-:S03]  /*11430*/  IMAD.MOV.U32 R28, RZ, RZ, 0x1b1a1918 ;  /* 0x1b1a1918ff1c7424 */ /* 0x000fc600078e00ff */
[----:B------:R-:W-:Y:S04]  /*11440*/  STL.64 [R1+0x1b68], R22 ;  /* 0x001b681601007387 */ /* 0x000fe80000100a00 */
[----:B------:R1:W-:Y:S01]  /*11450*/  STL.64 [R1+0x1c68], R22 ;  /* 0x001c681601007387 */ /* 0x0003e20000100a00 */
[----:B0-----:R-:W-:Y:S02]  /*11460*/  HFMA2 R33, -RZ, RZ, 7608, 5552 ;  /* 0x6f6e6d6cff217431 */ /* 0x001fe400000001ff */
[----:B------:R-:W-:Y:S02]  /*11470*/  IMAD.MOV.U32 R32, RZ, RZ, 0x6b6a6968 ;  /* 0x6b6a6968ff207424 */ /* 0x000fe400078e00ff */
[----:B-1----:R-:W-:Y:S01]  /*11480*/  IMAD.MOV.U32 R26, RZ, RZ, -0x74757678 ;  /* 0x8b8a8988ff1a7424 */ /* 0x002fe200078e00ff */
[----:B------:R-:W-:Y:S01]  /*11490*/  MOV R27, 0x8f8e8d8c ;  /* 0x8f8e8d8c001b7802 */ /* 0x000fe20000000f00 */
[----:B------:R-:W-:Y:S04]  /*114a0*/  STL.64 [R1+0x1b60], R20 ;  /* 0x001b601401007387 */ /* 0x000fe80000100a00 */
[----:B------:R0:W-:Y:S01]  /*114b0*/  STL.64 [R1+0x1c60], R20 ;  /* 0x001c601401007387 */ /* 0x0001e20000100a00 */
[----:B------:R-:W-:-:S02]  /*114c0*/  HFMA2 R23, -RZ, RZ, -0.00011479854583740234375, -8.41617584228515625e-05 ;  /* 0x87868584ff177431 */ /* 0x000fc400000001ff */
[----:B------:R-:W-:Y:S01]  /*114d0*/  IMAD.MOV.U32 R22, RZ, RZ, -0x7c7d7e80 ;  /* 0x83828180ff167424 */ /* 0x000fe200078e00ff */
[----:B------:R1:W-:Y:S04]  /*114e0*/  STL.64 [R1+0x1c90], R30 ;  /* 0x001c901e01007387 */ /* 0x0003e80000100a00 */
[----:B------:R-:W-:Y:S01]  /*114f0*/  STL.64 [R1+0x1bc0], R26 ;  /* 0x001bc01a01007387 */ /* 0x000fe20000100a00 */
[----:B0-----:R-:W-:Y:S01]  /*11500*/  IMAD.MOV.U32 R20, RZ, RZ, 0x7b7a7978 ;  /* 0x7b7a7978ff147424 */ /* 0x001fe200078e00ff */
[----:B------:R-:W-:Y:S02]  /*11510*/  MOV R21, 0x7f7e7d7c ;  /* 0x7f7e7d7c00157802 */ /* 0x000fe40000000f00 */
[----:B------:R0:W-:Y:S01]  /*11520*/  STL.64 [R1+0x1cc0], R26 ;  /* 0x001cc01a01007387 */ /* 0x0001e20000100a00 */
[----:B-1----:R-:W-:Y:S01]  /*11530*/  IMAD.MOV.U32 R30, RZ, RZ, -0x64656668 ;  /* 0x9b9a9998ff1e7424 */ /* 0x002fe200078e00ff */
[----:B------:R-:W-:-:S02]  /*11540*/  MOV R31, 0x9f9e9d9c ;  /* 0x9f9e9d9c001f7802 */ /* 0x000fc40000000f00 */
[----:B------:R-:W-:Y:S04]  /*11550*/  STL.64 [R1+0x1b50], R28 ;  /* 0x001b501c01007387 */ /* 0x000fe80000100a00 */
[----:B------:R1:W-:Y:S01]  /*11560*/  STL.64 [R1+0x1c50], R28 ;  /* 0x001c501c01007387 */ /* 0x0003e20000100a00 */
[----:B0-----:R-:W-:-:S03]  /*11570*/  HFMA2 R27, -RZ, RZ, -0.00016605854034423828125, 0.08154296875 ;  /* 0x89712d38ff1b7431 */ /* 0x001fc600000001ff */
[----:B------:R0:W-:Y:S01]  /*11580*/  STL.64 [R1+0x1ca0], R32 ;  /* 0x001ca02001007387 */ /* 0x0001e20000100a00 */
[----:B------:R-:W-:-:S03]  /*11590*/  IMAD.MOV.U32 R26, RZ, RZ, 0x73c4cd04 ;  /* 0x73c4cd04ff1a7424 */ /* 0x000fc600078e00ff */
[----:B------:R0:W-:Y:S01]  /*115a0*/  STL.64 [R1+0x1ba0], R34 ;  /* 0x001ba02201007387 */ /* 0x0001e20000100a00 */
[----:B-1----:R-:W-:Y:S01]  /*115b0*/  IMAD.MOV.U32 R28, RZ, RZ, 0x53525150 ;  /* 0x53525150ff1c7424 */ /* 0x002fe200078e00ff */
[----:B------:R-:W-:Y:S02]  /*115c0*/  MOV R29, 0x57565554 ;  /* 0x57565554001d7802 */ /* 0x000fe40000000f00 */
[----:B------:R-:W-:Y:S01]  /*115d0*/  STL.64 [R1+0x1bb8], R22 ;  /* 0x001bb81601007387 */ /* 0x000fe20000100a00 */
[----:B------:R-:W-:-:S04]  /*115e0*/  IMAD.WIDE.U32 R26, R0, 0x772c5f11, R26 ;  /* 0x772c5f11001a7825 */ /* 0x000fc800078e001a */
[----:B0-----:R-:W-:Y:S01]  /*115f0*/  HFMA2 R33, -RZ, RZ, -0.029876708984375, -0.02203369140625 ;  /* 0xa7a6a5a4ff217431 */ /* 0x001fe200000001ff */
[----:B------:R0:W-:Y:S01]  /*11600*/  STL.64 [R1+0x1cb8], R22 ;  /* 0x001cb81601007387 */ /* 0x0001e20000100a00 */
[----:B------:R-:W-:Y:S02]  /*11610*/  IMAD.MOV.U32 R32, RZ, RZ, -0x5c5d5e60 ;  /* 0xa3a2a1a0ff207424 */ /* 0x000fe400078e00ff */
[----:B------:R-:W-:Y:S01]  /*11620*/  IMAD.MOV.U32 R34, RZ, RZ, 0x63626160 ;  /* 0x63626160ff227424 */ /* 0x000fe200078e00ff */
[----:B------:R-:W-:Y:S01]  /*11630*/  MOV R35, 0x67666564 ;  /* 0x6766656400237802 */ /* 0x000fe20000000f00 */
        /* <DEDUP_REMOVED lines=8> */
[----:B------:R1:W-:Y:S01]  /*116c0*/  STL.64 [R1+0x1c88], R28 ;  /* 0x001c881c01007387 */ /* 0x0003e20000100a00 */
[C---:B------:R-:W-:Y:S02]  /*116d0*/  IMAD R20, R0.reuse, 0x530f32eb, R25 ;  /* 0x530f32eb00147824 */ /* 0x040fe400078e0219 */
        /* <DEDUP_REMOVED lines=8> */
[----:B------:R-:W-:-:S02]  /*11760*/  IMAD R23, R24, -0x22633260, RZ ;  /* 0xdd9ccda018177824 */ /* 0x000fc400078e02ff */
[----:B-1----:R-:W-:Y:S02]  /*11770*/  HFMA2 R29, -RZ, RZ, -0.0018520355224609375, -0.001361846923828125 ;  /* 0x97969594ff1d7431 */ /* 0x002fe400000001ff */
        /* <DEDUP_REMOVED lines=15> */
[----:B-1----:R-:W-:Y:S02]  /*11870*/  HFMA2 R39, -RZ, RZ, -7.7734375, -5.765625 ;  /* 0xc7c6c5c4ff277431 */ /* 0x002fe400000001ff */
[----:B------:R-:W-:Y:S01]  /*11880*/  IMAD.MOV.U32 R38, RZ, RZ, -0x3c3d3e40 ;  /* 0xc3c2c1c0ff267424 */ /* 0x000fe200078e00ff */
[----:B------:R-:W-:Y:S04]  /*11890*/  STL.64 [R1+0x1bc8], R28 ;  /* 0x001bc81c01007387 */ /* 0x000fe80000100a00 */
[----:B------:R1:W-:Y:S01]  /*118a0*/  STL.64 [R1+0x1cc8], R28 ;  /* 0x001cc81c01007387 */ /* 0x0003e20000100a00 */
[----:B------:R-:W-:Y:S01]  /*118b0*/  IMAD.WIDE.U32 R32, R0, -0x5ea76960, R32 ;  /* 0xa15896a000207825 */ /* 0x000fe200078e0020 */
[----:B0-----:R-:W-:-:S02]  /*118c0*/  MOV R31, 0x0 ;  /* 0x00000000001f7802 */ /* 0x001fc40000000f00 */
[----:B------:R-:W-:Y:S01]  /*118d0*/  STL.64 [R1+0x1be0], R34 ;  /* 0x001be02201007387 */ /* 0x000fe20000100a00 */
[----:B------:R-:W-:-:S03]  /*118e0*/  IMAD.MOV.U32 R30, RZ, RZ, 0x160 ;  /* 0x00000160ff1e7424 */ /* 0x000fc600078e00ff */
[----:B------:R0:W-:Y:S01]  /*118f0*/  STL.64 [R1+0x1ce0], R34 ;  /* 0x001ce02201007387 */ /* 0x0001e20000100a00 */
[----:B------:R-:W-:-:S03]  /*11900*/  IMAD.WIDE.U32 R30, R0, -0x22633260, R30 ;  /* 0xdd9ccda0001e7825 */ /* 0x000fc600078e001e */
[----:B------:R-:W-:Y:S01]  /*11910*/  STL.64 [R1+0x1ba8], R36 ;  /* 0x001ba82401007387 */ /* 0x000fe20000100a00 */
[----:B-1----:R-:W-:Y:S01]  /*11920*/  IMAD R29, R24, 0x3749a7f9, RZ ;  /* 0x3749a7f9181d7824 */ /* 0x002fe200078e02ff */
[----:B------:R-:W-:Y:S01]  /*11930*/  LOP3.LUT R22, R21, 0xf8000000, R30, 0xf8, !PT ;  /* 0xf800000015167812 */ /* 0x000fe200078ef81e */
[----:B------:R-:W-:Y:S01]  /*11940*/  IMAD.MOV.U32 R21, RZ, RZ, -0x30313234 ;  /* 0xcfcecdccff157424 */ /* 0x000fe200078e00ff */
[----:B------:R1:W-:Y:S01]  /*11950*/  STL.64 [R1+0x1ca8], R36 ;  /* 0x001ca82401007387 */ /* 0x0003e20000100a00 */
[----:B------:R-:W-:Y:S02]  /*11960*/  IMAD.MOV.U32 R28, RZ, RZ, -0x2c2d2e30 ;  /* 0xd3d2d1d0ff1c7424 */ /* 0x000fe400078e00ff */
[----:B------:R-:W-:Y:S01]  /*11970*/  IMAD.MOV.U32 R30, RZ, RZ, -0x24252628 ;  /* 0xdbdad9d8ff1e7424 */ /* 0x000fe200078e00ff */
[----:B0-----:R-:W-:Y:S01]  /*11980*/  MOV R35, 0x630baad2 ;  /* 0x630baad200237802 */ /* 0x001fe20000000f00 */
[----:B------:R-:W-:Y:S01]  /*11990*/  IMAD.MOV.U32 R34, RZ, RZ, 0x559c57e0 ;  /* 0x559c57e0ff227424 */ /* 0x000fe200078e00ff */
[----:B------:R-:W-:Y:S03]  /*119a0*/  STL.64 [R1+0x1bf8], R38 ;  /* 0x001bf82601007387 */ /* 0x000fe60000100a00 */
[----:B------:R-:W-:Y:S01]  /*119b0*/  IMAD.WIDE.U32 R34, R0, -0x60c7f860, R34 ;  /* 0x9f3807a000227825 */ /* 0x000fe200078e0022 */
[----:B------:R0:W-:Y:S03]  /*119c0*/  STL.64 [R1+0x1cf8], R38 ;  /* 0x001cf82601007387 */ /* 0x0001e60000100a00 */
[----:B-1----:R-:W-:-:S02]  /*119d0*/  HFMA2 R37, -RZ, RZ, -0.48193359375, -0.3564453125 ;  /* 0xb7b6b5b4ff257431 */ /* 0x002fc400000001ff */
[----:B------:R-:W-:Y:S01]  /*119e0*/  IMAD.MOV.U32 R36, RZ, RZ, -0x4c4d4e50 ;  /* 0xb3b2b1b0ff247424 */ /* 0x000fe200078e00ff */
[----:B------:R-:W5:Y:S04]  /*119f0*/  LDL.64 R42, [R1+0x19f8] ;  /* 0x0019f800012a7983 */ /* 0x000f680000100a00 */
        /* <DEDUP_REMOVED lines=111> */
.L_x_107:
        /* <DEDUP_REMOVED lines=16> */
.L_x_105:
        /* <DEDUP_REMOVED lines=21> */
.L_x_104:
[----:B------:R-:W-:Y:S05]  /*12340*/  BRA `(.L_x_106) ;  /* 0x0000000000387947 */ /* 0x000fea0003800000 */
.L_x_103:
        /* <DEDUP_REMOVED lines=14> */
.L_x_106:
[----:B------:R-:W-:Y:S05]  /*12430*/  BSYNC.RECONVERGENT B1 ;  /* 0x0000000000017941 */ /* 0x000fea0003800200 */
.L_x_102:
        /* <DEDUP_REMOVED lines=10> */
.L_x_101:
        /* <DEDUP_REMOVED lines=270> */
.L_x_114:
        /* <DEDUP_REMOVED lines=16> */
.L_x_112:
        /* <DEDUP_REMOVED lines=21> */
.L_x_111:
[----:B------:R-:W-:Y:S05]  /*13810*/  BRA `(.L_x_113) ;  /* 0x0000000000387947 */ /* 0x000fea0003800000 */
.L_x_110:
        /* <DEDUP_REMOVED lines=14> */
.L_x_113:
[----:B------:R-:W-:Y:S05]  /*13900*/  BSYNC.RECONVERGENT B1 ;  /* 0x0000000000017941 */ /* 0x000fea0003800200 */
.L_x_109:
        /* <DEDUP_REMOVED lines=10> */
.L_x_108:
        /* <DEDUP_REMOVED lines=270> */
.L_x_121:
        /* <DEDUP_REMOVED lines=16> */
.L_x_119:
        /* <DEDUP_REMOVED lines=21> */
.L_x_118:
[----:B------:R-:W-:Y:S05]  /*14ce0*/  BRA `(.L_x_120) ;  /* 0x0000000000387947 */ /* 0x000fea0003800000 */
.L_x_117:
        /* <DEDUP_REMOVED lines=14> */
.L_x_120:
[----:B------:R-:W-:Y:S05]  /*14dd0*/  BSYNC.RECONVERGENT B1 ;  /* 0x0000000000017941 */ /* 0x000fea0003800200 */
.L_x_116:
        /* <DEDUP_REMOVED lines=10> */
.L_x_115:
        /* <DEDUP_REMOVED lines=270> */
.L_x_128:
        /* <DEDUP_REMOVED lines=16> */
.L_x_126:
        /* <DEDUP_REMOVED lines=21> */
.L_x_125:
[----:B------:R-:W-:Y:S05]  /*161b0*/  BRA `(.L_x_127) ;  /* 0x0000000000387947 */ /* 0x000fea0003800000 */
.L_x_124:
        /* <DEDUP_REMOVED lines=14> */
.L_x_127:
[----:B------:R-:W-:Y:S05]  /*162a0*/  BSYNC.RECONVERGENT B1 ;  /* 0x0000000000017941 */ /* 0x000fea0003800200 */
.L_x_123:
        /* <DEDUP_REMOVED lines=10> */
.L_x_122:
        /* <DEDUP_REMOVED lines=268> */
.L_x_135:
        /* <DEDUP_REMOVED lines=16> */
.L_x_133:
        /* <DEDUP_REMOVED lines=21> */
.L_x_132:
[----:B------:R-:W-:Y:S05]  /*17660*/  BRA `(.L_x_134) ;  /* 0x0000000000387947 */ /* 0x000fea0003800000 */
.L_x_131:
        /* <DEDUP_REMOVED lines=14> */
.L_x_134:
[----:B------:R-:W-:Y:S05]  /*17750*/  BSYNC.RECONVERGENT B1 ;  /* 0x0000000000017941 */ /* 0x000fea0003800200 */
.L_x_130:
        /* <DEDUP_REMOVED lines=10> */
.L_x_129:
        /* <DEDUP_REMOVED lines=270> */
.L_x_142:
        /* <DEDUP_REMOVED lines=16> */
.L_x_140:
        /* <DEDUP_REMOVED lines=21> */
.L_x_139:
[----:B------:R-:W-:Y:S05]  /*18b30*/  BRA `(.L_x_141) ;  /* 0x0000000000387947 */ /* 0x000fea0003800000 */
.L_x_138:
        /* <DEDUP_REMOVED lines=14> */
.L_x_141:
[----:B------:R-:W-:Y:S05]  /*18c20*/  BSYNC.RECONVERGENT B1 ;  /* 0x0000000000017941 */ /* 0x000fea0003800200 */
.L_x_137:
        /* <DEDUP_REMOVED lines=10> */
.L_x_136:
        /* <DEDUP_REMOVED lines=270> */
.L_x_149:
        /* <DEDUP_REMOVED lines=16> */
.L_x_147:
        /* <DEDUP_REMOVED lines=21> */
.L_x_146:
[----:B------:R-:W-:Y:S05]  /*1a000*/  BRA `(.L_x_148) ;  /* 0x0000000000387947 */ /* 0x000fea0003800000 */
.L_x_145:
        /* <DEDUP_REMOVED lines=14> */
.L_x_148:
[----:B------:R-:W-:Y:S05]  /*1a0f0*/  BSYNC.RECONVERGENT B1 ;  /* 0x0000000000017941 */ /* 0x000fea0003800200 */
.L_x_144:
        /* <DEDUP_REMOVED lines=10> */
.L_x_143:
        /* <DEDUP_REMOVED lines=9> */
[----:B------:R-:W-:Y:S01]  /*1a230*/  HFMA2 R30, -RZ, RZ, 235.25, 171 ;  /* 0x5b5a5958ff1e7431 */ /* 0x000fe200000001ff */
[----:B------:R-:W-:Y:S01]  /*1a240*/  MOV R22, 0x43424140 ;  /* 0x4342414000167802 */ /* 0x000fe20000000f00 */
[----:B------:R-:W-:-:S02]  /*1a250*/  IMAD.MOV.U32 R23, RZ, RZ, 0x47464544 ;  /* 0x47464544ff177424 */ /* 0x000fc400078e00ff */
[----:B------:R-:W-:Y:S02]  /*1a260*/  HFMA2 R26, -RZ, RZ, 14.578125, 10.5625 ;  /* 0x4b4a4948ff1a7431 */ /* 0x000fe400000001ff */
[----:B------:R-:W-:Y:S02]  /*1a270*/  IMAD.MOV.U32 R31, RZ, RZ, 0x5f5e5d5c ;  /* 0x5f5e5d5cff1f7424 */ /* 0x000fe400078e00ff */
[----:B------:R-:W-:Y:S02]  /*1a280*/  HFMA2 R20, -RZ, RZ, 4.589557647705078125e-05, 1.52587890625e-05 ;  /* 0x03020100ff147431 */ /* 0x000fe400000001ff */
[----:B------:R-:W-:Y:S01]  /*1a290*/  IMAD.MOV.U32 R27, RZ, RZ, 0x4f4e4d4c ;  /* 0x4f4e4d4cff1b7424 */ /* 0x000fe200078e00ff */
[----:B------:R0:W-:Y:S01]  /*1a2a0*/  STL.64 [R1+0x2a20], R22 ;  /* 0x002a201601007387 */ /* 0x0001e20000100a00 */
[----:B------:R-:W-:Y:S02]  /*1a2b0*/  IMAD.MOV.U32 R21, RZ, RZ, 0x7060504 ;  /* 0x07060504ff157424 */ /* 0x000fe400078e00ff */
[----:B------:R-:W-:Y:S01]  /*1a2c0*/  HFMA2 R34, -RZ, RZ, 3796, 2768 ;  /* 0x6b6a6968ff227431 */ /* 0x000fe200000001ff */
        /* <DEDUP_REMOVED lines=9> */
[----:B0-----:R-:W-:Y:S01]  /*1a360*/  MOV R22, 0xb0a0908 ;  /* 0x0b0a090800167802 */ /* 0x001fe20000000f00 */
[----:B------:R-:W-:Y:S01]  /*1a370*/  IMAD.MOV.U32 R23, RZ, RZ, 0xf0e0d0c ;  /* 0x0f0e0d0cff177424 */ /* 0x000fe200078e00ff */
[----:B------:R-:W-:Y:S01]  /*1a380*/  STL.64 [R1+0x29e0], R20 ;  /* 0x0029e01401007387 */ /* 0x000fe20000100a00 */
[----:B------:R-:W-:Y:S02]  /*1a390*/  IMAD R25, R24, 0x772c5f11, RZ ;  /* 0x772c5f1118197824 */ /* 0x000fe400078e02ff */
[----:B-1----:R-:W-:Y:S02]  /*1a3a0*/  HFMA2 R30, -RZ, RZ, 0.0139312744140625, 0.010009765625 ;  /* 0x23222120ff1e7431 */ /* 0x002fe400000001ff */
[----:B------:R-:W-:Y:S01]  /*1a3b0*/  IMAD.MOV.U32 R31, RZ, RZ, 0x27262524 ;  /* 0x27262524ff1f7424 */ /* 0x000fe200078e00ff */
[----:B------:R-:W-:Y:S01]  /*1a3c0*/  STL.64 [R1+0x29e8], R22 ;  /* 0x0029e81601007387 */ /* 0x000fe20000100a00 */
[----:B------:R-:W-:Y:S01]  /*1a3d0*/  MOV R40, 0x7168255e ;  /* 0x7168255e00287802 */ /* 0x000fe20000000f00 */
[----:B------:R-:W-:-:S02]  /*1a3e0*/  HFMA2 R26, -RZ, RZ, 0.00086307525634765625, 0.00061798095703125 ;  /* 0x13121110ff1a7431 */ /* 0x000fc400000001ff */
[----:B------:R-:W-:Y:S01]  /*1a3f0*/  IMAD.MOV.U32 R27, RZ, RZ, 0x17161514 ;  /* 0x17161514ff1b7424 */ /* 0x000fe200078e00ff */
[----:B------:R0:W-:Y:S01]  /*1a400*/  STL.64 [R1+0x2ae8], R22 ;  /* 0x002ae81601007387 */ /* 0x0001e20000100a00 */
[----:B------:R-:W-:Y:S01]  /*1a410*/  MOV R36, 0x73727170 ;  /* 0x7372717000247802 */ /* 0x000fe20000000f00 */
[----:B------:R-:W-:Y:S02]  /*1a420*/  IMAD.MOV.U32 R37, RZ, RZ, 0x77767574 ;  /* 0x77767574ff257424 */ /* 0x000fe400078e00ff */
[----:B------:R-:W-:Y:S01]  /*1a430*/  STL.64 [R1+0x2a00], R30 ;  /* 0x002a001e01007387 */ /* 0x000fe20000100a00 */
[----:B------:R-:W-:-:S03]  /*1a440*/  IMAD.MOV.U32 R41, RZ, RZ, 0x699d1761 ;  /* 0x699d1761ff297424 */ /* 0x000fc600078e00ff */
[----:B------:R1:W-:Y:S01]  /*1a450*/  STL.64 [R1+0x2b00], R30 ;  /* 0x002b001e01007387 */ /* 0x0003e20000100a00 */
[----:B------:R-:W-:-:S04]  /*1a460*/  IMAD.WIDE.U32 R40, R0, 0x3749a7f9, R40 ;  /* 0x3749a7f900287825 */ /* 0x000fc800078e0028 */
[----:B0-----:R-:W-:Y:S02]  /*1a470*/  HFMA2 R22, -RZ, RZ, 0.224853515625, 0.162109375 ;  /* 0x33323130ff167431 */ /* 0x001fe400000001ff */
[----:B------:R-:W-:Y:S01]  /*1a480*/  IMAD.MOV.U32 R23, RZ, RZ, 0x37363534 ;  /* 0x37363534ff177424 */ /* 0x000fe200078e00ff */
[----:B------:R0:W-:Y:S04]  /*1a490*/  STL.64 [R1+0x2ae0], R20 ;  /* 0x002ae01401007387 */ /* 0x0001e80000100a00 */
[----:B------:R-:W-:Y:S01]  /*1a4a0*/  STL.64 [R1+0x29f0], R26 ;  /* 0x0029f01a01007387 */ /* 0x000fe20000100a00 */
[----:B-1----:R-:W-:Y:S01]  /*1a4b0*/  MOV R30, 0x5b5a5958 ;  /* 0x5b5a5958001e7802 */ /* 0x002fe20000000f00 */
[----:B------:R-:W-:Y:S02]  /*1a4c0*/  IMAD.MOV.U32 R31, RZ, RZ, 0x5f5e5d5c ;  /* 0x5f5e5d5cff1f7424 */ /* 0x000fe400078e00ff */
[----:B------:R-:W-:Y:S01]  /*1a4d0*/  STL.64 [R1+0x2a10], R22 ;  /* 0x002a101601007387 */ /* 0x000fe20000100a00 */
[----:B0-----:R-:W-:Y:S01]  /*1a4e0*/  MOV R20, 0x2b2a2928 ;  /* 0x2b2a292800147802 */ /* 0x001fe20000000f00 */
[----:B------:R-:W-:-:S02]  /*1a4f0*/  IMAD.MOV.U32 R21, RZ, RZ, 0x2f2e2d2c ;  /* 0x2f2e2d2cff157424 */ /* 0x000fc400078e00ff */
[----:B------:R0:W-:Y:S04]  /*1a500*/  STL.64 [R1+0x2b10], R22 ;  /* 0x002b101601007387 */ /* 0x0001e80000100a00 */
[----:B------:R1:W-:Y:S04]  /*1a510*/  STL.64 [R1+0x2b38], R30 ;  /* 0x002b381e01007387 */ /* 0x0003e80000100a00 */
[----:B------:R1:W-:Y:S01]  /*1a520*/  STL.64 [R1+0x2af0], R26 ;  /* 0x002af01a01007387 */ /* 0x0003e20000100a00 */
[----:B0-----:R-:W-:Y:S01]  /*1a530*/  MOV R22, 0x83828180 ;  /* 0x8382818000167802 */ /* 0x001fe20000000f00 */
[----:B------:R-:W-:-:S02]  /*1a540*/  IMAD.MOV.U32 R23, RZ, RZ, -0x78797a7c ;  /* 0x87868584ff177424 */ /* 0x000fc400078e00ff */
[----:B------:R0:W-:Y:S01]  /*1a550*/  STL.64 [R1+0x2a30], R28 ;  /* 0x002a301c01007387 */ /* 0x0001e20000100a00 */
[----:B-1----:R-:W-:Y:S02]  /*1a560*/  HFMA2 R30, -RZ, RZ, -0.003711700439453125, -0.0027313232421875 ;  /* 0x9b9a9998ff1e7431 */ /* 0x002fe400000001ff */
[----:B------:R-:W-:Y:S01]  /*1a570*/  IMAD.MOV.U32 R31, RZ, RZ, -0x60616264 ;  /* 0x9f9e9d9cff1f7424 */ /* 0x000fe200078e00ff */
[----:B------:R1:W-:Y:S01]  /*1a580*/  STL.64 [R1+0x2a48], R34 ;  /* 0x002a482201007387 */ /* 0x0003e20000100a00 */
[----:B------:R-:W-:Y:S01]  /*1a590*/  MOV R26, 0x4b4a4948 ;  /* 0x4b4a4948001a7802 */ /* 0x000fe20000000f00 */
[----:B------:R-:W-:Y:S02]  /*1a5a0*/  IMAD.MOV.U32 R27, RZ, RZ, 0x4f4e4d4c ;  /* 0x4f4e4d4cff1b7424 */ /* 0x000fe400078e00ff */
[----:B------:R-:W-:Y:S01]  /*1a5b0*/  STL.64 [R1+0x2a08], R20 ;  /* 0x002a081401007387 */ /* 0x000fe20000100a00 */
[----:B0-----:R-:W-:Y:S01]  /*1a5c0*/  MOV R28, 0x1b1a1918 ;  /* 0x1b1a1918001c7802 */ /* 0x001fe20000000f00 */
[----:B------:R-:W-:-:S02]  /*1a5d0*/  IMAD.MOV.U32 R29, RZ, RZ, 0x1f1e1d1c ;  /* 0x1f1e1d1cff1d7424 */ /* 0x000fc400078e00ff */
[----:B------:R0:W-:Y:S01]  /*1a5e0*/  STL.64 [R1+0x2b08], R20 ;  /* 0x002b081401007387 */ /* 0x0001e20000100a00 */
[----:B-1----:R-:W-:Y:S02]  /*1a5f0*/  HFMA2 R34, -RZ, RZ, 945, 688 ;  /* 0x63626160ff227431 */ /* 0x002fe400000001ff */
[----:B------:R-:W-:Y:S01]  /*1a600*/  IMAD.MOV.U32 R35, RZ, RZ, 0x67666564 ;  /* 0x67666564ff237424 */ /* 0x000fe200078e00ff */
[----:B------:R-:W-:Y:S04]  /*1a610*/  STL.64 [R1+0x2a60], R22 ;  /* 0x002a601601007387 */ /* 0x000fe80000100a00 */
[----:B------:R1:W-:Y:S01]  /*1a620*/  STL.64 [R1+0x2b60], R22 ;  /* 0x002b601601007387 */ /* 0x0003e20000100a00 */
[----:B0-----:R-:W-:-:S03]  /*1a630*/  HFMA2 R20, -RZ, RZ, 61248, 44800 ;  /* 0x7b7a7978ff147431 */ /* 0x001fc600000001ff */
[----:B------:R0:W-:Y:S01]  /*1a640*/  STL.64 [R1+0x2a40], R32 ;  /* 0x002a402001007387 */ /* 0x0001e20000100a00 */
[----:B------:R-:W-:-:S03]  /*1a650*/  IMAD.MOV.U32 R21, RZ, RZ, 0x7f7e7d7c ;  /* 0x7f7e7d7cff157424 */ /* 0x000fc600078e00ff */
[----:B------:R0:W-:Y:S01]  /*1a660*/  STL.64 [R1+0x2b28], R26 ;  /* 0x002b281a01007387 */ /* 0x0001e20000100a00 */
[----:B-1----:R-:W-:-:S03]  /*1a670*/  HFMA2 R22, -RZ, RZ, -0.00101947784423828125, -1722 ;  /* 0x942de6baff167431 */ /* 0x002fc600000001ff */
[----:B------:R-:W-:Y:S01]  /*1a680*/  STL.64 [R1+0x2a78], R30 ;  /* 0x002a781e01007387 */ /* 0x000fe20000100a00 */
[----:B------:R-:W-:Y:S01]  /*1a690*/  IMAD.MOV.U32 R23, RZ, RZ, 0x40 ;  /* 0x00000040ff177424 */ /* 0x000fe200078e00ff */
[----:B0-----:R-:W-:Y:S01]  /*1a6a0*/  MOV R32, 0x3b3a3938 ;  /* 0x3b3a393800207802 */ /* 0x001fe20000000f00 */
[----:B------:R-:W-:Y:S01]  /*1a6b0*/  IMAD.MOV.U32 R33, RZ, RZ, 0x3f3e3d3c ;  /* 0x3f3e3d3cff217424 */ /* 0x000fe200078e00ff */
[----:B------:R0:W-:Y:S01]  /*1a6c0*/  STL.64 [R1+0x2b78], R30 ;  /* 0x002b781e01007387 */ /* 0x0001e20000100a00 */
[----:B------:R-:W-:Y:S02]  /*1a6d0*/  HFMA2 R26, -RZ, RZ, -0.0002300739288330078125, -0.00016880035400390625 ;  /* 0x8b8a8988ff1a7431 */ /* 0x000fe400000001ff */
[----:B------:R-:W-:Y:S01]  /*1a6e0*/  IMAD.MOV.U32 R27, RZ, RZ, -0x70717274 ;  /* 0x8f8e8d8cff1b7424 */ /* 0x000fe200078e00ff */
[----:B------:R-:W-:Y:S01]  /*1a6f0*/  STL.64 [R1+0x29f8], R28 ;  /* 0x0029f81c01007387 */ /* 0x000fe20000100a00 */
[----:B------:R-:W-:-:S03]  /*1a700*/  IMAD.WIDE.U32 R22, R0, -0x4b9ff597, R22 ;  /* 0xb4600a6900167825 */ /* 0x000fc600078e0016 */
[----:B------:R1:W-:Y:S01]  /*1a710*/  STL.64 [R1+0x2af8], R28 ;  /* 0x002af81c01007387 */ /* 0x0003e20000100a00 */
[----:B0-----:R-:W-:Y:S02]  /*1a720*/  HFMA2 R30, -RZ, RZ, -0.9658203125, -0.71484375 ;  /* 0xbbbab9b8ff1e7431 */ /* 0x001fe400000001ff */
[----:B------:R-:W-:Y:S01]  /*1a730*/  IMAD.MOV.U32 R31, RZ, RZ, -0x40414244 ;  /* 0xbfbebdbcff1f7424 */ /* 0x000fe200078e00ff */
[----:B------:R0:W-:Y:S04]  /*1a740*/  STL.64 [R1+0x2b40], R34 ;  /* 0x002b402201007387 */ /* 0x0001e80000100a00 */
[----:B------:R-:W-:Y:S01]  /*1a750*/  STL.64 [R1+0x2a58], R20 ;  /* 0x002a581401007387 */ /* 0x000fe20000100a00 */
[----:B-1----:R-:W-:Y:S02]  /*1a760*/  HFMA2 R28, -RZ, RZ, 58.5625, 42.5 ;  /* 0x53525150ff1c7431 */ /* 0x002fe400000001ff */
[----:B------:R-:W-:Y:S01]  /*1a770*/  IMAD.MOV.U32 R29, RZ, RZ, 0x57565554 ;  /* 0x57565554ff1d7424 */ /* 0x000fe200078e00ff */
[----:B------:R1:W-:Y:S04]  /*1a780*/  STL.64 [R1+0x2b58], R20 ;  /* 0x002b581401007387 */ /* 0x0003e80000100a00 */
[----:B------:R-:W-:Y:S01]  /*1a790*/  STL.64 [R1+0x2a18], R32 ;  /* 0x002a182001007387 */ /* 0x000fe20000100a00 */
[----:B0-----:R-:W-:-:S02]  /*1a7a0*/  HFMA2 R34, -RZ, RZ, -0.05987548828125, -0.044189453125 ;  /* 0xabaaa9a8ff227431 */ /* 0x001fc400000001ff */
[----:B------:R-:W-:Y:S01]  /*1a7b0*/  IMAD.MOV.U32 R35, RZ, RZ, -0x50515254 ;  /* 0xafaeadacff237424 */ /* 0x000fe200078e00ff */
[----:B------:R0:W-:Y:S01]  /*1a7c0*/  STL.64 [R1+0x2b18], R32 ;  /* 0x002b182001007387 */ /* 0x0001e20000100a00 */
[----:B-1----:R-:W-:-:S03]  /*1a7d0*/  IMAD R21, R24, -0x4b9ff597, RZ ;  /* 0xb4600a6918157824 */ /* 0x002fc600078e02ff */
[----:B------:R-:W-:Y:S01]  /*1a7e0*/  STL.64 [R1+0x2a68], R26 ;  /* 0x002a681a01007387 */ /* 0x000fe20000100a00 */
[C---:B------:R-:W-:Y:S02]  /*1a7f0*/  IMAD R20, R0.reuse, 0x530f32eb, R25 ;  /* 0x530f32eb00147824 */ /* 0x040fe400078e0219 */
[----:B------:R-:W-:Y:S01]  /*1a800*/  IMAD R21, R0, 0x7760bb20, R21 ;  /* 0x7760bb2000157824 */ /* 0x000fe200078e0215 */
[----:B------:R1:W-:Y:S01]  /*1a810*/  STL.64 [R1+0x2b68], R26 ;  /* 0x002b681a01007387 */ /* 0x0003e20000100a00 */
[C---:B------:R-:W-:Y:S01]  /*1a820*/  IMAD R25, R24.reuse, -0x5ea76960, RZ ;  /* 0xa15896a018197824 */ /* 0x040fe200078e02ff */
[----:B0-----:R-:W-:Y:S01]  /*1a830*/  MOV R32, 0x6b6a6968 ;  /* 0x6b6a696800207802 */ /* 0x001fe20000000f00 */
[----:B------:R-:W-:Y:S01]  /*1a840*/  IMAD.MOV.U32 R33, RZ, RZ, 0x6f6e6d6c ;  /* 0x6f6e6d6cff217424 */ /* 0x000fe200078e00ff */
[----:B------:R-:W-:Y:S01]  /*1a850*/  STL.64 [R1+0x2a98], R30 ;  /* 0x002a981e01007387 */ /* 0x000fe20000100a00 */
[----:B------:R-:W-:Y:S01]  /*1a860*/  IADD3 R21, PT, PT, R23, R21, RZ ;  /* 0x0000001517157210 */ /* 0x000fe20007ffe0ff */
[----:B------:R-:W-:-:S02]  /*1a870*/  IMAD R23, R24, -0x22633260, RZ ;  /* 0xdd9ccda018177824 */ /* 0x000fc400078e02ff */
[----:B------:R0:W-:Y:S01]  /*1a880*/  STL.64 [R1+0x2b98], R30 ;  /* 0x002b981e01007387 */ /* 0x0001e20000100a00 */
[----:B------:R-:W-:Y:S01]  /*1a890*/  IMAD R25, R0, 0x181a9317, R25 ;  /* 0x181a931700197824 */ /* 0x000fe200078e0219 */
[----:B------:R-:W-:Y:S01]  /*1a8a0*/  SHF.R.U64 R21, R22, 0x15, R21 ;  /* 0x0000001516157819 */ /* 0x000fe20000001215 */
[----:B-1----:R-:W-:Y:S01]  /*1a8b0*/  IMAD.MOV.U32 R27, RZ, RZ, -0x768ed2c8 ;  /* 0x89712d38ff1b7424 */ /* 0x002fe200078e00ff */
[----:B------:R1:W-:Y:S01]  /*1a8c0*/  STL.64 [R1+0x2b30], R28 ;  /* 0x002b301c01007387 */ /* 0x0003e20000100a00 */
[----:B------:R-:W-:Y:S01]  /*1a8d0*/  MOV R26, 0x73c4cd04 ;  /* 0x73c4cd04001a7802 */ /* 0x000fe20000000f00 */
[C---:B------:R-:W-:Y:S01]  /*1a8e0*/  IMAD R23, R0.reuse, 0xbb, R23 ;  /* 0x000000bb00177824 */ /* 0x040fe200078e0217 */
[----:B------:R-:W-:Y:S01]  /*1a8f0*/  LOP3.LUT R21, R21, 0x7ffffff, RZ, 0xc0, !PT ;  /* 0x07ffffff15157812 */ /* 0x000fe200078ec0ff */
[----:B------:R1:W-:Y:S02]  /*1a900*/  STL.64 [R1+0x2b48], R32 ;  /* 0x002b482001007387 */ /* 0x0003e40000100a00 */
[----:B------:R-:W-:-:S04]  /*1a910*/  IMAD.WIDE.U32 R26, R0, 0x772c5f11, R26 ;  /* 0x772c5f11001a7825 */ /* 0x000fc800078e001a */
[----:B0-----:R-:W-:Y:S01]  /*1a920*/  HFMA2 R30, -RZ, RZ, 0, 2.09808349609375e-05 ;  /* 0x00000160ff1e7431 */ /* 0x001fe200000001ff */
[----:B------:R-:W-:Y:S01]  /*1a930*/  STL.64 [R1+0x2a88], R34 ;  /* 0x002a882201007387 */ /* 0x000fe20000100a00 */
[----:B------:R-:W-:Y:S01]  /*1a940*/  IMAD.MOV.U32 R31, RZ, RZ, 0x0 ;  /* 0x00000000ff1f7424 */ /* 0x000fe200078e00ff */
[----:B-1----:R-:W-:Y:S01]  /*1a950*/  MOV R28, 0x93929190 ;  /* 0x93929190001c7802 */ /* 0x002fe20000000f00 */
[----:B------:R-:W-:Y:S01]  /*1a960*/  IMAD.MOV.U32 R29, RZ, RZ, -0x68696a6c ;  /* 0x97969594ff1d7424 */ /* 0x000fe200078e00ff */
[----:B------:R0:W-:Y:S01]  /*1a970*/  STL.64 [R1+0x2b88], R34 ;  /* 0x002b882201007387 */ /* 0x0001e20000100a00 */
[----:B------:R-:W-:Y:S01]  /*1a980*/  IMAD.IADD R20, R27, 0x1, R20 ;  /* 0x000000011b147824 */ /* 0x000fe200078e0214 */
[----:B------:R-:W-:Y:S01]  /*1a990*/  MOV R32, 0xa3a2a1a0 ;  /* 0xa3a2a1a000207802 */ /* 0x000fe20000000f00 */
[----:B------:R-:W-:Y:S01]  /*1a9a0*/  IMAD.MOV.U32 R33, RZ, RZ, -0x58595a5c ;  /* 0xa7a6a5a4ff217424 */ /* 0x000fe200078e00ff */
[----:B------:R1:W-:Y:S01]  /*1a9b0*/  STL.64 [R1+0x2b20], R38 ;  /* 0x002b202601007387 */ /* 0x0003e20000100a00 */
[----:B------:R-:W-:Y:S01]  /*1a9c0*/  IMAD R27, R24, -0x60c7f860, RZ ;  /* 0x9f3807a0181b7824 */ /* 0x000fe200078e02ff */
[----:B------:R-:W-:Y:S01]  /*1a9d0*/  SHF.R.U64 R20, R26, 0x15, R20 ;  /* 0x000000151a147819 */ /* 0x000fe20000001214 */
[----:B------:R-:W-:Y:S01]  /*1a9e0*/  IMAD.WIDE.U32 R30, R0, -0x22633260, R30 ;  /* 0xdd9ccda0001e7825 */ /* 0x000fe200078e001e */
[----:B------:R-:W-:Y:S03]  /*1a9f0*/  STL.64 [R1+0x2a70], R28 ;  /* 0x002a701c01007387 */ /* 0x000fe60000100a00 */
[----:B0-----:R-:W-:Y:S01]  /*1aa00*/  HFMA2 R34, -RZ, RZ, 89.75, 126 ;  /* 0x559c57e0ff227431 */ /* 0x001fe200000001ff */
[----:B------:R0:W-:Y:S01]  /*1aa10*/  STL.64 [R1+0x2b70], R28 ;  /* 0x002b701c01007387 */ /* 0x0001e20000100a00 */
[----:B------:R-:W-:Y:S01]  /*1aa20*/  IMAD.MOV.U32 R35, RZ, RZ, 0x630baad2 ;  /* 0x630baad2ff237424 */ /* 0x000fe200078e00ff */
[----:B------:R-:W-:Y:S01]  /*1aa30*/  LOP3.LUT R22, R21, 0xf8000000, R30, 0xf8, !PT ;  /* 0xf800000015167812 */ /* 0x000fe200078ef81e */
[----:B-1----:R-:W-:Y:S01]  /*1aa40*/  IMAD.MOV.U32 R39, RZ, RZ, -0x38393a3c ;  /* 0xc7c6c5c4ff277424 */ /* 0x002fe200078e00ff */
[----:B------:R-:W-:Y:S01]  /*1aa50*/  MOV R38, 0xc3c2c1c0 ;  /* 0xc3c2c1c000267802 */ /* 0x000fe20000000f00 */
[----:B------:R-:W-:Y:S01]  /*1aa60*/  STL.64 [R1+0x2a80], R32 ;  /* 0x002a802001007387 */ /* 0x000fe20000100a00 */
[----:B------:R-:W-:-:S02]  /*1aa70*/  HFMA2 R21, -RZ, RZ, -31.21875, -23.1875 ;  /* 0xcfcecdccff157431 */ /* 0x000fc400000001ff */
[----:B------:R-:W-:Y:S01]  /*1aa80*/  HFMA2 R30, -RZ, RZ, -251.25, -187 ;  /* 0xdbdad9d8ff1e7431 */ /* 0x000fe200000001ff */
[----:B------:R1:W-:Y:S01]  /*1aa90*/  STL.64 [R1+0x2b80], R32 ;  /* 0x002b802001007387 */ /* 0x0003e20000100a00 */
[----:B------:R-:W-:Y:S01]  /*1aaa0*/  IMAD.WIDE.U32 R34, R0, -0x60c7f860, R34 ;  /* 0x9f3807a000227825 */ /* 0x000fe200078e0022 */
[----:B0-----:R-:W-:Y:S02]  /*1aab0*/  MOV R28, 0xd3d2d1d0 ;  /* 0xd3d2d1d0001c7802 */ /* 0x001fe40000000f00 */
[----:B------:R-:W-:Y:S01]  /*1aac0*/  STL.64 [R1+0x2aa0], R38 ;  /* 0x002aa02601007387 */ /* 0x000fe20000100a00 */
[----:B------:R-:W-:-:S03]  /*1aad0*/  IMAD R29, R24, 0x3749a7f9, RZ ;  /* 0x3749a7f9181d7824 */ /* 0x000fc600078e02ff */
[----:B------:R0:W-:Y:S01]  /*1aae0*/  STL.64 [R1+0x2ba0], R38 ;  /* 0x002ba02601007387 */ /* 0x0001e20000100a00 */
[----:B-1----:R-:W-:Y:S01]  /*1aaf0*/  MOV R32, 0x89cb27a0 ;  /* 0x89cb27a000207802 */ /* 0x002fe20000000f00 */
[----:B------:R-:W-:Y:S02]  /*1ab00*/  IMAD.MOV.U32 R33, RZ, RZ, 0x2501550a ;  /* 0x2501550aff217424 */ /* 0x000fe400078e00ff */
[----:B------:R-:W-:Y:S02]  /*1ab10*/  STL.64 [R1+0x2a50], R36 ;  /* 0x002a502401007387 */ /* 0x000fe40000100a00 */
[C---:B------:R-:W-:Y:S02]  /*1ab20*/  IMAD.WIDE.U32 R32, R0.reuse, -0x5ea76960, R32 ;  /* 0xa15896a000207825 */ /* 0x040fe400078e0020 */
[----:B------:R1:W-:Y:S02]  /*1ab30*/  STL.64 [R1+0x2b50], R36 ;  /* 0x002b502401007387 */ /* 0x0003e40000100a00 */
[----:B0-----:R-:W-:-:S02]  /*1ab40*/  IMAD R39, R0, 0x2dae45d7, R29 ;  /* 0x2dae45d700277824 */ /* 0x001fc400078e021d */
[----:B------:R-:W5:Y:S01]  /*1ab50*/  LDL.64 R42, [R1+0x28a0] ;  /* 0x0028a000012a7983 */ /* 0x000f620000100a00 */
[----:B------:R-:W-:Y:S01]  /*1ab60*/  IMAD R29, R0, 0x700dc01f, R27 ;  /* 0x700dc01f001d7824 */ /* 0x000fe200078e021b */
[----:B------:R-:W-:Y:S01]  /*1ab70*/  IADD3 R0, PT, PT, R31, R23, RZ ;  /* 0x000000171f007210 */ /* 0x000fe20007ffe0ff */
[----:B------:R-:W-:Y:S01]  /*1ab80*/  IMAD.IADD R24, R41, 0x1, R39 ;  /* 0x0000000129187824 */ /* 0x000fe200078e0227 */
[----:B------:R-:W5:Y:S01]  /*1ab90*/  LDL.64 R44, [R1+0x28a8] ;  /* 0x0028a800012c7983 */ /* 0x000f620000100a00 */
[----:B------:R-:W-:Y:S01]  /*1aba0*/  IMAD.MOV.U32 R31, RZ, RZ, -0x20212224 ;  /* 0xdfdedddcff1f7424 */ /* 0x000fe200078e00ff */
[----:B------:R-:W-:Y:S02]  /*1abb0*/  LOP3.LUT R23, R0, 0x1fffff, RZ, 0xc0, !PT ;  /* 0x001fffff00177812 */ /* 0x000fe400078ec0ff */
[----:B-1----:R-:W-:Y:S01]  /*1abc0*/  MOV R36, 0xb3b2b1b0 ;  /* 0xb3b2b1b000247802 */ /* 0x002fe20000000f00 */
[----:B------:R-:W-:Y:S01]  /*1abd0*/  IMAD.MOV.U32 R37, RZ, RZ, -0x48494a4c ;  /* 0xb7b6b5b4ff257424 */ /* 0x000fe200078e00ff */
[----:B------:R-:W-:Y:S01]  /*1abe0*/  IADD3 R0, PT, PT, R33, R25, RZ ;  /* 0x0000001921007210 */ /* 0x000fe20007ffe0ff */
[----:B------:R-:W-:Y:S01]  /*1abf0*/  IMAD.IADD R25, R35, 0x1, R29 ;  /* 0x0000000123197824 */ /* 0x000fe200078e021d */
[----:B------:R-:W-:Y:S01]  /*1ac00*/  LOP3.LUT R24, R24, 0xffff, RZ, 0xc0, !PT ;  /* 0x0000ffff18187812 */ /* 0x000fe200078ec0ff */
[----:B------:R-:W0:Y:S01]  /*1ac10*/  I2F.F64.U64 R22, R22 ;  /* 0x0000001600167312 */ /* 0x000e220000301800 */
[----:B------:R-:W-:Y:S01]  /*1ac20*/  STL.64 [R1+0x2a90], R36 ;  /* 0x002a902401007387 */ /* 0x000fe20000100a00 */
[----:B------:R-:W-:Y:S01]  /*1ac30*/  IMAD.MOV.U32 R29, RZ, RZ, -0x28292a2c ;  /* 0xd7d6d5d4ff1d7424 */ /* 0x000fe200078e00ff */
[----:B------:R-:W-:Y:S01]  /*1ac40*/  SHF.R.U64 R27, R40, 0x15, R24 ;  /* 0x00000015281b7819 */ /* 0x000fe20000001218 */
[----:B------:R-:W-:Y:S01]  /*1ac50*/  IMAD.MOV.U32 R33, RZ, RZ, -0x18191a1c ;  /* 0xe7e6e5e4ff217424 */ /* 0x000fe200078e00ff */
[----:B------:R1:W-:Y:S01]  /*1ac60*/  STL.64 [R1+0x2b90], R36 ;  /* 0x002b902401007387 */ /* 0x0003e20000100a00 */
[----:B------:R-:W-:Y:S01]  /*1ac70*/  IMAD.MOV.U32 R35, RZ, RZ, -0x10111214 ;  /* 0xefeeedecff237424 */ /* 0x000fe200078e00ff */
[----:B------:R-:W-:Y:S01]  /*1ac80*/  LOP3.LUT R26, R27, 0xf8000000, R34, 0xf8, !PT ;  /* 0xf80000001b1a7812 */ /* 0x000fe200078ef822 */
[----:B------:R-:W-:Y:S01]  /*1ac90*/  HFMA2 R34, -RZ, RZ, -4052, -3024 ;  /* 0xebeae9e8ff227431 */ /* 0x000fe200000001ff */
[----:B------:R-:W-:Y:S04]  /*1aca0*/  STL.64 [R1+0x2ab0], R28 ;  /* 0x002ab01c01007387 */ /* 0x000fe80000100a00 */
[----:B------:R2:W-:Y:S01]  /*1acb0*/  STL.64 [R1+0x2bb0], R28 ;  /* 0x002bb01c01007387 */ /* 0x0005e20000100a00 */
[----:B-1----:R-:W-:Y:S01]  /*1acc0*/  LOP3.LUT R37, R20, 0x7ffffff, RZ, 0xc0, !PT ;  /* 0x07ffffff14257812 */ /* 0x002fe200078ec0ff */
[----:B------:R-:W-:-:S02]  /*1acd0*/  IMAD.MOV.U32 R20, RZ, RZ, -0x34353638 ;  /* 0xcbcac9c8ff147424 */ /* 0x000fc400078e00ff */
[----:B------:R-:W-:Y:S01]  /*1ace0*/  STL.64 [R1+0x2ab8], R30 ;  /* 0x002ab81e01007387 */ /* 0x000fe20000100a00 */
[----:B------:R-:W-:Y:S02]  /*1acf0*/  LOP3.LUT R36, R37, 0xf8000000, R32, 0xf8, !PT ;  /* 0xf800000025247812 */ /* 0x000fe400078ef820 */
[----:B------:R-:W-:Y:S01]  /*1ad00*/  LOP3.LUT R37, R0, 0x1fffff, RZ, 0xc0, !PT ;  /* 0x001fffff00257812 */ /* 0x000fe200078ec0ff */
[----:B------:R-:W-:Y:S01]  /*1ad10*/  STL.64 [R1+0x2aa8], R20 ;  /* 0x002aa81401007387 */ /* 0x000fe20000100a00 */
[----:B------:R-:W-:Y:S01]  /*1ad20*/  SHF.R.U32.HI R0, RZ, 0x15, R24 ;  /* 0x00000015ff007819 */ /* 0x000fe20000011618 */
[----:B--2---:R-:W-:Y:S01]  /*1ad30*/  IMAD.MOV.U32 R29, RZ, RZ, -0x10204 ;  /* 0xfffefdfcff1d7424 */ /* 0x004fe200078e00ff */
[----:B------:R-:W-:Y:S01]  /*1ad40*/  MOV R32, 0xe3e2e1e0 ;  /* 0xe3e2e1e000207802 */ /* 0x000fe20000000f00 */
[----:B------:R0:W-:Y:S01]  /*1ad50*/  STL.64 [R1+0x2ba8], R20 ;  /* 0x002ba81401007387 */ /* 0x0001e20000100a00 */
[----:B------:R-:W-:Y:S01]  /*1ad60*/  LOP3.LUT R27, R0, 0x1fffff, R25, 0xf8, !PT ;  /* 0x001fffff001b7812 */ /* 0x000fe200078ef819 */
[----:B------:R-:W1:Y:S01]  /*1ad70*/  I2F.F64.U64 R36, R36 ;  /* 0x0000002400247312 */ /* 0x000e620000301800 */
[----:B------:R-:W-:Y:S01]  /*1ad80*/  MOV R28, 0xfbfaf9f8 ;  /* 0xfbfaf9f8001c7802 */ /* 0x000fe20000000f00 */
[----:B------:R-:W-:Y:S04]  /*1ad90*/  STL.64 [R1+0x2bb8], R30 ;  /* 0x002bb81e01007387 */ /* 0x000fe80000100a00 */
[----:B------:R-:W-:Y:S02]  /*1ada0*/  STL.64 [R1+0x2ac0], R32 ;  /* 0x002ac02001007387 */ /* 0x000fe40000100a00 */
[----:B------:R-:W2:Y:S01]  /*1adb0*/  I2F.F64.U64 R26, R26 ;  /* 0x0000001a001a7312 */ /* 0x000ea20000301800 */
[----:B0-----:R-:W-:Y:S01]  /*1adc0*/  DMUL R20, R22, 1.1102230246251565404e-16 ;  /* 0x3ca0000016147828 */ /* 0x001fe20000000000 */
[----:B------:R-:W-:Y:S01]  /*1add0*/  STL.64 [R1+0x2bc0], R32 ;  /* 0x002bc02001007387 */ /* 0x000fe20000100a00 */
[----:B-1----:R-:W-:-:S03]  /*1ade0*/  DMUL R22, R36, 1.1102230246251565404e-16 ;  /* 0x3ca0000024167828 */ /* 0x002fc60000000000 */
[----:B------:R-:W-:Y:S01]  /*1adf0*/  STL.64 [R1+0x2ac8], R34 ;  /* 0x002ac82201007387 */ /* 0x000fe20000100a00 */
[----:B------:R-:W-:Y:S02]  /*1ae00*/  MOV R36, 0xf3f2f1f0 ;  /* 0xf3f2f1f000247802 */ /* 0x000fe40000000f00 */
        /* <DEDUP_REMOVED lines=69> */
.L_x_156:
        /* <DEDUP_REMOVED lines=16> */
.L_x_154:
        /* <DEDUP_REMOVED lines=21> */
.L_x_153:
[----:B------:R-:W-:Y:S05]  /*1b4b0*/  BRA `(.L_x_155) ;  /* 0x0000000000387947 */ /* 0x000fea0003800000 */
.L_x_152:
        /* <DEDUP_REMOVED lines=14> */
.L_x_155:
[----:B------:R-:W-:Y:S05]  /*1b5a0*/  BSYNC.RECONVERGENT B1 ;  /* 0x0000000000017941 */ /* 0x000fea0003800200 */
.L_x_151:
        /* <DEDUP_REMOVED lines=10> */
.L_x_150:
        /* <DEDUP_REMOVED lines=270> */
.L_x_163:
        /* <DEDUP_REMOVED lines=16> */
.L_x_161:
        /* <DEDUP_REMOVED lines=21> */
.L_x_160:
[----:B------:R-:W-:Y:S05]  /*1c980*/  BRA `(.L_x_162) ;  /* 0x0000000000387947 */ /* 0x000fea0003800000 */
.L_x_159:
        /* <DEDUP_REMOVED lines=14> */
.L_x_162:
[----:B------:R-:W-:Y:S05]  /*1ca70*/  BSYNC.RECONVERGENT B1 ;  /* 0x0000000000017941 */ /* 0x000fea0003800200 */
.L_x_158:
        /* <DEDUP_REMOVED lines=10> */
.L_x_157:
        /* <DEDUP_REMOVED lines=270> */
.L_x_170:
        /* <DEDUP_REMOVED lines=16> */
.L_x_168:
        /* <DEDUP_REMOVED lines=21> */
.L_x_167:
[----:B------:R-:W-:Y:S05]  /*1de50*/  BRA `(.L_x_169) ;  /* 0x0000000000387947 */ /* 0x000fea0003800000 */
.L_x_166:
        /* <DEDUP_REMOVED lines=14> */
.L_x_169:
[----:B------:R-:W-:Y:S05]  /*1df40*/  BSYNC.RECONVERGENT B1 ;  /* 0x0000000000017941 */ /* 0x000fea0003800200 */
.L_x_165:
        /* <DEDUP_REMOVED lines=10> */
.L_x_164:
        /* <DEDUP_REMOVED lines=270> */
.L_x_177:
        /* <DEDUP_REMOVED lines=16> */
.L_x_175:
        /* <DEDUP_REMOVED lines=21> */
.L_x_174:
[----:B------:R-:W-:Y:S05]  /*1f320*/  BRA `(.L_x_176) ;  /* 0x0000000000387947 */ /* 0x000fea0003800000 */
.L_x_173:
        /* <DEDUP_REMOVED lines=14> */
.L_x_176:
[----:B------:R-:W-:Y:S05]  /*1f410*/  BSYNC.RECONVERGENT B1 ;  /* 0x0000000000017941 */ /* 0x000fea0003800200 */
.L_x_172:
        /* <DEDUP_REMOVED lines=10> */
.L_x_171:
        /* <DEDUP_REMOVED lines=270> */
.L_x_184:
        /* <DEDUP_REMOVED lines=16> */
.L_x_182:
        /* <DEDUP_REMOVED lines=21> */
.L_x_181:
[----:B------:R-:W-:Y:S05]  /*207f0*/  BRA `(.L_x_183) ;  /* 0x0000000000387947 */ /* 0x000fea0003800000 */
.L_x_180:
        /* <DEDUP_REMOVED lines=14> */
.L_x_183:
[----:B------:R-:W-:Y:S05]  /*208e0*/  BSYNC.RECONVERGENT B1 ;  /* 0x0000000000017941 */ /* 0x000fea0003800200 */
.L_x_179:
        /* <DEDUP_REMOVED lines=10> */
.L_x_178:
        /* <DEDUP_REMOVED lines=26> */
[----:B------:R-:W-:Y:S02]  /*20b30*/  HFMA2 R41, -RZ, RZ, 2874, 0.00180149078369140625 ;  /* 0x699d1761ff297431 */ /* 0x000fe400000001ff */
[----:B------:R-:W-:-:S02]  /*20b40*/  IMAD R25, R24, 0x772c5f11, RZ ;  /* 0x772c5f1118197824 */ /* 0x000fc400078e02ff */
[----:B0-----:R-:W-:Y:S02]  /*20b50*/  HFMA2 R23, -RZ, RZ, 0.000430583953857421875, 0.00030803680419921875 ;  /* 0x0f0e0d0cff177431 */ /* 0x001fe400000001ff */
[----:B------:R-:W-:Y:S01]  /*20b60*/  IMAD.MOV.U32 R22, RZ, RZ, 0xb0a0908 ;  /* 0x0b0a0908ff167424 */ /* 0x000fe200078e00ff */
[----:B------:R0:W-:Y:S01]  /*20b70*/  STL.64 [R1+0x34b0], R30 ;  /* 0x0034b01e01007387 */ /* 0x0001e20000100a00 */
[----:B------:R-:W-:Y:S01]  /*20b80*/  IMAD.MOV.U32 R40, RZ, RZ, 0x7168255e ;  /* 0x7168255eff287424 */ /* 0x000fe200078e00ff */
[----:B-1----:R-:W-:Y:S01]  /*20b90*/  MOV R27, 0x17161514 ;  /* 0x17161514001b7802 */ /* 0x002fe20000000f00 */
[----:B------:R-:W-:Y:S01]  /*20ba0*/  IMAD.MOV.U32 R26, RZ, RZ, 0x13121110 ;  /* 0x13121110ff1a7424 */ /* 0x000fe200078e00ff */
[----:B------:R-:W-:Y:S01]  /*20bb0*/  STL.64 [R1+0x3458], R20 ;  /* 0x0034581401007387 */ /* 0x000fe20000100a00 */
[----:B------:R-:W-:Y:S02]  /*20bc0*/  HFMA2 R37, -RZ, RZ, 30560, 22336 ;  /* 0x77767574ff257431 */ /* 0x000fe400000001ff */
[----:B------:R-:W-:-:S02]  /*20bd0*/  IMAD.MOV.U32 R32, RZ, RZ, 0x3b3a3938 ;  /* 0x3b3a3938ff207424 */ /* 0x000fc400078e00ff */
[----:B------:R-:W-:Y:S01]  /*20be0*/  HFMA2 R33, -RZ, RZ, 1.810546875, 1.30859375 ;  /* 0x3f3e3d3cff217431 */ /* 0x000fe200000001ff */
[----:B------:R-:W-:Y:S01]  /*20bf0*/  STL.64 [R1+0x3468], R26 ;  /* 0x0034681a01007387 */ /* 0x000fe20000100a00 */
[----:B------:R-:W-:Y:S01]  /*20c00*/  IMAD.WIDE.U32 R40, R0, 0x3749a7f9, R40 ;  /* 0x3749a7f900287825 */ /* 0x000fe200078e0028 */
[----:B------:R-:W-:Y:S02]  /*20c10*/  MOV R39, 0x77767574 ;  /* 0x7776757400277802 */ /* 0x000fe40000000f00 */
[----:B------:R1:W-:Y:S01]  /*20c20*/  STL.64 [R1+0x3568], R26 ;  /* 0x0035681a01007387 */ /* 0x0003e20000100a00 */
[----:B0-----:R-:W-:Y:S01]  /*20c30*/  IMAD.MOV.U32 R30, RZ, RZ, 0x23222120 ;  /* 0x23222120ff1e7424 */ /* 0x001fe200078e00ff */
[----:B------:R-:W-:Y:S01]  /*20c40*/  MOV R31, 0x27262524 ;  /* 0x27262524001f7802 */ /* 0x000fe20000000f00 */
[----:B------:R-:W-:Y:S01]  /*20c50*/  IMAD.MOV.U32 R36, RZ, RZ, 0x73727170 ;  /* 0x73727170ff247424 */ /* 0x000fe200078e00ff */
[----:B------:R-:W-:Y:S01]  /*20c60*/  STL.64 [R1+0x3460], R22 ;  /* 0x0034601601007387 */ /* 0x000fe20000100a00 */
[----:B------:R-:W-:-:S03]  /*20c70*/  IMAD.MOV.U32 R38, RZ, RZ, 0x73727170 ;  /* 0x73727170ff267424 */ /* 0x000fc600078e00ff */
[----:B------:R0:W-:Y:S01]  /*20c80*/  STL.64 [R1+0x3560], R22 ;  /* 0x0035601601007387 */ /* 0x0001e20000100a00 */
[----:B-1----:R-:W-:Y:S01]  /*20c90*/  IMAD.MOV.U32 R26, RZ, RZ, 0x43424140 ;  /* 0x43424140ff1a7424 */ /* 0x002fe200078e00ff */
[----:B------:R-:W-:Y:S02]  /*20ca0*/  MOV R27, 0x47464544 ;  /* 0x47464544001b7802 */ /* 0x000fe40000000f00 */
[----:B------:R1:W-:Y:S04]  /*20cb0*/  STL.64 [R1+0x3558], R20 ;  /* 0x0035581401007387 */ /* 0x0003e80000100a00 */
[----:B------:R1:W-:Y:S01]  /*20cc0*/  STL.64 [R1+0x34a8], R28 ;  /* 0x0034a81c01007387 */ /* 0x0003e20000100a00 */
[----:B0-----:R-:W-:Y:S01]  /*20cd0*/  IMAD.MOV.U32 R22, RZ, RZ, 0x33323130 ;  /* 0x33323130ff167424 */ /* 0x001fe200078e00ff */
[----:B------:R-:W-:-:S02]  /*20ce0*/  MOV R23, 0x37363534 ;  /* 0x3736353400177802 */ /* 0x000fc40000000f00 */
[----:B------:R-:W-:Y:S01]  /*20cf0*/  STL.64 [R1+0x3478], R30 ;  /* 0x0034781e01007387 */ /* 0x000fe20000100a00 */
[----:B-1----:R-:W-:Y:S02]  /*20d00*/  HFMA2 R21, -RZ, RZ, 0.1121826171875, 0.080810546875 ;  /* 0x2f2e2d2cff157431 */ /* 0x002fe400000001ff */
        /* <DEDUP_REMOVED lines=66> */
[----:B------:R-:W-:Y:S01]  /*21130*/  STL.64 [R1+0x3510], R30 ;  /* 0x0035101e01007387 */ /* 0x000fe20000100a00 */
[----:B------:R-:W-:Y:S01]  /*21140*/  IMAD R23, R0, 0xbb, R23 ;  /* 0x000000bb00177824 */ /* 0x000fe200078e0217 */
[----:B------:R-:W-:Y:S01]  /*21150*/  SHF.R.U64 R21, R22, 0x15, R21 ;  /* 0x0000001516157819 */ /* 0x000fe20000001215 */
[C---:B------:R-:W-:Y:S01]  /*21160*/  IMAD R25, R0.reuse, 0x181a9317, R25 ;  /* 0x181a931700197824 */ /* 0x040fe200078e0219 */
[----:B------:R1:W-:Y:S01]  /*21170*/  STL.64 [R1+0x3610], R30 ;  /* 0x0036101e01007387 */ /* 0x0003e20000100a00 */
[----:B------:R-:W-:Y:S01]  /*21180*/  IMAD R27, R0, 0x700dc01f, R27 ;  /* 0x700dc01f001b7824 */ /* 0x000fe200078e021b */
[----:B------:R-:W-:Y:S01]  /*21190*/  LOP3.LUT R21, R21, 0x7ffffff, RZ, 0xc0, !PT ;  /* 0x07ffffff15157812 */ /* 0x000fe200078ec0ff */
[----:B0-----:R-:W-:Y:S01]  /*211a0*/  HFMA2 R33, -RZ, RZ, 0.0195465087890625, 80.625 ;  /* 0x2501550aff217431 */ /* 0x001fe200000001ff */
[----:B------:R-:W-:Y:S01]  /*211b0*/  STL.64 [R1+0x34e8], R28 ;  /* 0x0034e81c01007387 */ /* 0x000fe20000100a00 */
[----:B------:R-:W-:Y:S01]  /*211c0*/  IMAD.MOV.U32 R32, RZ, RZ, -0x7634d860 ;  /* 0x89cb27a0ff207424 */ /* 0x000fe200078e00ff */
[----:B------:R-:W-:Y:S01]  /*211d0*/  SHF.R.U64 R20, R26, 0x15, R20 ;  /* 0x000000151a147819 */ /* 0x000fe20000001214 */
[----:B------:R-:W-:Y:S01]  /*211e0*/  IMAD.MOV.U32 R26, RZ, RZ, -0x2c2d2e30 ;  /* 0xd3d2d1d0ff1a7424 */ /* 0x000fe200078e00ff */
[----:B------:R0:W-:Y:S01]  /*211f0*/  STL.64 [R1+0x35e8], R28 ;  /* 0x0035e81c01007387 */ /* 0x0001e20000100a00 */
[----:B-1----:R-:W-:Y:S01]  /*21200*/  MOV R31, 0x0 ;  /* 0x00000000001f7802 */ /* 0x002fe20000000f00 */
[----:B------:R-:W-:-:S02]  /*21210*/  IMAD.MOV.U32 R30, RZ, RZ, 0x160 ;  /* 0x00000160ff1e7424 */ /* 0x000fc400078e00ff */
[----:B------:R-:W-:Y:S01]  /*21220*/  STL.64 [R1+0x3500], R34 ;  /* 0x0035002201007387 */ /* 0x000fe20000100a00 */
[----:B------:R-:W-:-:S03]  /*21230*/  IMAD.WIDE.U32 R32, R0, -0x5ea76960, R32 ;  /* 0xa15896a000207825 */ /* 0x000fc600078e0020 */
[----:B------:R1:W-:Y:S01]  /*21240*/  STL.64 [R1+0x3600], R34 ;  /* 0x0036002201007387 */ /* 0x0003e20000100a00 */
[----:B------:R-:W-:-:S03]  /*21250*/  IMAD.WIDE.U32 R30, R0, -0x22633260, R30 ;  /* 0xdd9ccda0001e7825 */ /* 0x000fc600078e001e */
[----:B------:R1:W-:Y:S01]  /*21260*/  STL.64 [R1+0x34c8], R36 ;  /* 0x0034c82401007387 */ /* 0x0003e20000100a00 */
[----:B0-----:R-:W-:Y:S01]  /*21270*/  IMAD R29, R24, 0x3749a7f9, RZ ;  /* 0x3749a7f9181d7824 */ /* 0x001fe200078e02ff */
[----:B------:R-:W-:Y:S01]  /*21280*/  LOP3.LUT R22, R21, 0xf8000000, R30, 0xf8, !PT ;  /* 0xf800000015167812 */ /* 0x000fe200078ef81e */
[----:B------:R-:W-:Y:S01]  /*21290*/  IMAD.MOV.U32 R28, RZ, RZ, -0x24252628 ;  /* 0xdbdad9d8ff1c7424 */ /* 0x000fe200078e00ff */
[----:B------:R-:W-:Y:S01]  /*212a0*/  LOP3.LUT R21, R20, 0x7ffffff, RZ, 0xc0, !PT ;  /* 0x07ffffff14157812 */ /* 0x000fe200078ec0ff */
[C---:B------:R-:W-:Y:S01]  /*212b0*/  IMAD R29, R0.reuse, 0x2dae45d7, R29 ;  /* 0x2dae45d7001d7824 */ /* 0x040fe200078e021d */
[----:B------:R-:W-:Y:S01]  /*212c0*/  MOV R20, 0xcbcac9c8 ;  /* 0xcbcac9c800147802 */ /* 0x000fe20000000f00 */
[----:B------:R0:W-:Y:S01]  /*212d0*/  STL.64 [R1+0x35c8], R38 ;  /* 0x0035c82601007387 */ /* 0x0001e20000100a00 */
[----:B-1----:R-:W-:Y:S01]  /*212e0*/  MOV R35, 0x630baad2 ;  /* 0x630baad200237802 */ /* 0x002fe20000000f00 */
[----:B------:R-:W-:Y:S01]  /*212f0*/  IMAD.MOV.U32 R34, RZ, RZ, 0x559c57e0 ;  /* 0x559c57e0ff227424 */ /* 0x000fe200078e00ff */
[----:B------:R-:W-:Y:S01]  /*21300*/  IADD3 R41, PT, PT, R41, R29, RZ ;  /* 0x0000001d29297210 */ /* 0x000fe20007ffe0ff */
[----:B------:R-:W-:Y:S01]  /*21310*/  IMAD.MOV.U32 R30, RZ, RZ, -0x1c1d1e20 ;  /* 0xe3e2e1e0ff1e7424 */ /* 0x000fe200078e00ff */
[----:B------:R-:W-:Y:S01]  /*21320*/  LOP3.LUT R32, R21, 0xf8000000, R32, 0xf8, !PT ;  /* 0xf800000015207812 */ /* 0x000fe200078ef820 */
[----:B------:R-:W-:Y:S01]  /*21330*/  IMAD.WIDE.U32 R34, R0, -0x60c7f860, R34 ;  /* 0x9f3807a000227825 */ /* 0x000fe200078e0022 */
[----:B------:R-:W-:Y:S01]  /*21340*/  LOP3.LUT R41, R41, 0xffff, RZ, 0xc0, !PT ;  /* 0x0000ffff29297812 */ /* 0x000fe200078ec0ff */
[----:B------:R-:W5:Y:S01]  /*21350*/  LDL.64 R42, [R1+0x3320] ;  /* 0x00332000012a7983 */ /* 0x000f620000100a00 */
[----:B------:R-:W-:Y:S01]  /*21360*/  MOV R37, 0x67666564 ;  /* 0x6766656400257802 */ /* 0x000fe20000000f00 */
[----:B------:R-:W-:Y:S01]  /*21370*/  IMAD.IADD R0, R31, 0x1, R23 ;  /* 0x000000011f007824 */ /* 0x000fe200078e0217 */
[----:B------:R-:W-:Y:S01]  /*21380*/  IADD3 R27, PT, PT, R35, R27, RZ ;  /* 0x0000001b231b7210 */ /* 0x000fe20007ffe0ff */
[----:B------:R-:W-:-:S02]  /*21390*/  IMAD.MOV.U32 R21, RZ, RZ, -0x30313234 ;  /* 0xcfcecdccff157424 */ /* 0x000fc400078e00ff */
[----:B0-----:R-:W-:Y:S02]  /*213a0*/  HFMA2 R39, -RZ, RZ, -7.7734375, -5.765625 ;  /* 0xc7c6c5c4ff277431 */ /* 0x001fe400000001ff */
[----:B------:R-:W-:Y:S01]  /*213b0*/  IMAD.MOV.U32 R36, RZ, RZ, 0x63626160 ;  /* 0x63626160ff247424 */ /* 0x000fe200078e00ff */
[----:B------:R-:W-:Y:S01]  /*213c0*/  LOP3.LUT R23, R0, 0x1fffff, RZ, 0xc0, !PT ;  /* 0x001fffff00177812 */ /* 0x000fe200078ec0ff */
[----:B------:R-:W-:Y:S01]  /*213d0*/  IMAD.IADD R0, R33, 0x1, R25 ;  /* 0x0000000121007824 */ /* 0x000fe200078e0219 */
[--C-:B------:R-:W-:Y:S01]  /*213e0*/  SHF.R.U64 R25, R40, 0x15, R41.reuse ;  /* 0x0000001528197819 */ /* 0x100fe20000001229 */
[----:B------:R-:W-:Y:S01]  /*213f0*/  STL.64 [R1+0x3520], R20 ;  /* 0x0035201401007387 */ /* 0x000fe20000100a00 */
[----:B------:R-:W-:Y:S02]  /*21400*/  HFMA2 R31, -RZ, RZ, -2022, -1508 ;  /* 0xe7e6e5e4ff1f7431 */ /* 0x000fe400000001ff */
[----:B------:R-:W-:Y:S01]  /*21410*/  IMAD.MOV.U32 R38, RZ, RZ, -0x3c3d3e40 ;  /* 0xc3c2c1c0ff267424 */ /* 0x000fe200078e00ff */
[----:B------:R-:W-:Y:S01]  /*21420*/  LOP3.LUT R33, R0, 0x1fffff, RZ, 0xc0, !PT ;  /* 0x001fffff00217812 */ /* 0x000fe200078ec0ff */
[----:B------:R-:W0:Y:S01]  /*21430*/  I2F.F64.U64 R22, R22 ;  /* 0x0000001600167312 */ /* 0x000e220000301800 */
[----:B------:R-:W-:Y:S01]  /*21440*/  SHF.R.U32.HI R0, RZ, 0x15, R41 ;  /* 0x00000015ff007819 */ /* 0x000fe20000011629 */
[----:B------:R0:W-:Y:S01]  /*21450*/  STL.64 [R1+0x3620], R20 ;  /* 0x0036201401007387 */ /* 0x0001e20000100a00 */
[----:B------:R-:W-:-:S02]  /*21460*/  LOP3.LUT R24, R25, 0xf8000000, R34, 0xf8, !PT ;  /* 0xf800000019187812 */ /* 0x000fc400078ef822 */
[----:B------:R-:W-:Y:S01]  /*21470*/  LOP3.LUT R25, R0, 0x1fffff, R27, 0xf8, !PT ;  /* 0x001fffff00197812 */ /* 0x000fe200078ef81b */
[----:B------:R-:W-:Y:S01]  /*21480*/  HFMA2 R27, -RZ, RZ, -125.375, -93.25 ;  /* 0xd7d6d5d4ff1b7431 */ /* 0x000fe200000001ff */
[----:B------:R1:W-:Y:S01]  /*21490*/  STL.64 [R1+0x35b8], R36 ;  /* 0x0035b82401007387 */ /* 0x0003e20000100a00 */
[----:B------:R2:W3:Y:S01]  /*214a0*/  I2F.F64.U64 R34, R32 ;  /* 0x0000002000227312 */ /* 0x0004e20000301800 */
[----:B------:R-:W-:Y:S02]  /*214b0*/  MOV R29, 0xdfdedddc ;  /* 0xdfdedddc001d7802 */ /* 0x000fe40000000f00 */
[----:B------:R-:W-:Y:S01]  /*214c0*/  STL.64 [R1+0x3518], R38 ;  /* 0x0035182601007387 */ /* 0x000fe20000100a00 */
[----:B0-----:R-:W-:-:S04]  /*214d0*/  DMUL R20, R22, 1.1102230246251565404e-16 ;  /* 0x3ca0000016147828 */ /* 0x001fc80000000000 */
[----:B------:R-:W0:Y:S01]  /*214e0*/  I2F.F64.U64 R24, R24 ;  /* 0x0000001800187312 */ /* 0x000e220000301800 */
[----:B------:R-:W-:Y:S01]  /*214f0*/  STL.64 [R1+0x3528], R26 ;  /* 0x0035281a01007387 */ /* 0x000fe20000100a00 */
[----:B--2---:R-:W-:Y:S02]  /*21500*/  IMAD.MOV.U32 R32, RZ, RZ, -0x14151618 ;  /* 0xebeae9e8ff207424 */ /* 0x004fe400078e00ff */
[----:B-1----:R-:W-:Y:S02]  /*21510*/  HFMA2 R37, -RZ, RZ, -0.48193359375, -0.3564453125 ;  /* 0xb7b6b5b4ff257431 */ /* 0x002fe400000001ff */
[----:B------:R-:W-:Y:S01]  /*21520*/  IMAD.MOV.U32 R36, RZ, RZ, -0x4c4d4e50 ;  /* 0xb3b2b1b0ff247424 */ /* 0x000fe200078e00ff */
[----:B------:R1:W-:Y:S01]  /*21530*/  STL.64 [R1+0x3628], R26 ;  /* 0x0036281a01007387 */ /* 0x0003e20000100a00 */
[----:B------:R-:W-:Y:S01]  /*21540*/  MOV R33, 0xefeeedec ;  /* 0xefeeedec00217802 */ /* 0x000fe20000000f00 */
[----:B---3--:R-:W-:Y:S02]  /*21550*/  DMUL R22, R34, 1.1102230246251565404e-16 ;  /* 0x3ca0000022167828 */ /* 0x008fe40000000000 */
[----:B------:R-:W-:Y:S01]  /*21560*/  DMUL R20, R20, 256 ;  /* 0x4070000014147828 */ /* 0x000fe20000000000 */
[----:B------:R-:W-:Y:S01]  /*21570*/  IMAD.MOV.U32 R34, RZ, RZ, -0xc0d0e10 ;  /* 0xf3f2f1f0ff227424 */ /* 0x000fe200078e00ff */
[----:B------:R-:W-:Y:S01]  /*21580*/  MOV R35, 0xf7f6f5f4 ;  /* 0xf7f6f5f400237802 */ /* 0x000fe20000000f00 */
[----:B------:R-:W-:Y:S01]  /*21590*/  STL.64 [R1+0x3508], R36 ;  /* 0x0035082401007387 */ /* 0x000fe20000100a00 */
[----:B0-----:R-:W-:-:S03]  /*215a0*/  DMUL R24, R24, 1.1102230246251565404e-16 ;  /* 0x3ca0000018187828 */ /* 0x001fc60000000000 */
[----:B------:R-:W-:Y:S01]  /*215b0*/  STL.64 [R1+0x3608], R36 ;  /* 0x0036082401007387 */ /* 0x000fe20000100a00 */
[----:B------:R-:W-:Y:S01]  /*215c0*/  DMUL R22, R22, 256 ;  /* 0x4070000016167828 */ /* 0x000fe20000000000 */
[----:B-1----:R-:W-:Y:S01]  /*215d0*/  IMAD.MOV.U32 R26, RZ, RZ, -0x4050608 ;  /* 0xfbfaf9f8ff1a7424 */ /* 0x002fe200078e00ff */
[----:B------:R-:W-:Y:S01]  /*215e0*/  MOV R27, 0xfffefdfc ;  /* 0xfffefdfc001b7802 */ /* 0x000fe20000000f00 */
        /* <DEDUP_REMOVED lines=45> */
[----:B------:R-:W5:Y:S01]  /*218c0*/  LDL.64 R48, [R1+0x3338] ;  /* 0x0033380001307983 */ /* 0x000f620000100a00 */
[----:B------:R-:W-:Y:S01]  /*218d0*/  BSSY.RECONVERGENT B0, `(.L_x_185) ;  /* 0x0000055000007945 */ /* 0x000fe20003800200 */
[----:B------:R-:W-:-:S02]  /*218e0*/  IMAD.MOV.U32 R0, RZ, RZ, RZ ;  /* 0x000000ffff007224 */ /* 0x000fc400078e00ff */
[----:B------:R0:W-:Y:S04]  /*218f0*/  STL.64 [R1+0x3420], R42 ;  /* 0x0034202a01007387 */ /* 0x0001e80000100a00 */
[----:B------:R0:W-:Y:S04]  /*21900*/  STL.64 [R1+0x3388], R20 ;  /* 0x0033881401007387 */ /* 0x0001e80000100a00 */
[----:B------:R0:W-:Y:S04]  /*21910*/  STL.64 [R1+0x3390], R22 ;  /* 0x0033901601007387 */ /* 0x0001e80000100a00 */
[----:B--2---:R0:W-:Y:S04]  /*21920*/  STL.64 [R1+0x3398], R18 ;  /* 0x0033981201007387 */ /* 0x0041e80000100a00 */
[----:B---3--:R0:W-:Y:S04]  /*21930*/  STL.64 [R1+0x33a0], R16 ;  /* 0x0033a01001007387 */ /* 0x0081e80000100a00 */
[----:B----4-:R0:W-:Y:S04]  /*21940*/  STL.64 [R1+0x33a8], R14 ;  /* 0x0033a80e01007387 */ /* 0x0101e80000100a00 */
[----:B-----5:R0:W-:Y:S04]  /*21950*/  STL.64 [R1+0x33b0], R12 ;  /* 0x0033b00c01007387 */ /* 0x0201e80000100a00 */
[----:B------:R0:W-:Y:S04]  /*21960*/  STL.64 [R1+0x33b8], R10 ;  /* 0x0033b80a01007387 */ /* 0x0001e80000100a00 */
        /* <DEDUP_REMOVED lines=14> */
[----:B------:R0:W-:Y:S02]  /*21a50*/  STL.64 [R1+0x3438], R48 ;  /* 0x0034383001007387 */ /* 0x0001e40000100a00 */
.L_x_191:
[C---:B0-----:R-:W-:Y:S01]  /*21a60*/  IADD3 R7, PT, PT, -R0.reuse, 0x100, RZ ;  /* 0x0000010000077810 */ /* 0x041fe20007ffe1ff */
[----:B------:R-:W-:Y:S01]  /*21a70*/  BSSY.RECONVERGENT B1, `(.L_x_186) ;  /* 0x0000031000017945 */ /* 0x000fe20003800200 */
[----:B-1----:R-:W-:-:S04]  /*21a80*/  IADD3 R2, PT, PT, -R0, 0xff, RZ ;  /* 0x000000ff00027810 */ /* 0x002fc80007ffe1ff */
        /* <DEDUP_REMOVED lines=10> */
[----:B0-----:R-:W-:Y:S01]  /*21b30*/  MOV R2, RZ ;  /* 0x000000ff00027202 */ /* 0x001fe20000000f00 */
[----:B-1----:R-:W-:-:S04]  /*21b40*/  IMAD R5, R5, R3, RZ ;  /* 0x0000000305057224 */ /* 0x002fc800078e02ff */
[----:B------:R-:W-:-:S07]  /*21b50*/  IMAD.HI.U32 R6, R3, R5, R2 ;  /* 0x0000000503067227 */ /* 0x000fce00078e0002 */
.L_x_189:
        /* <DEDUP_REMOVED lines=17> */
[----:B------:R-:W-:-:S13]  /*21c70*/  ISETP.GE.AND P0, PT, R3, 0x1, PT ;  /* 0x000000010300780c */ /* 0x000fda0003f06270 */
[----:B------:R-:W-:Y:S05]  /*21c80*/  @!P0 BRA `(.L_x_189) ;  /* 0xfffffffc00b48947 */ /* 0x000fea000383ffff */
[----:B------:R-:W-:Y:S05]  /*21c90*/  BSYNC.RECONVERGENT B2 ;  /* 0x0000000000027941 */ /* 0x000fea0003800200 */
.L_x_188:
[----:B------:R-:W-:Y:S05]  /*21ca0*/  BRA `(.L_x_190) ;  /* 0x0000000000347947 */ /* 0x000fea0003800000 */
.L_x_187:
[----:B------:R-:W-:Y:S01]  /*21cb0*/  IMAD R41, R41, -0x21131993, RZ ;  /* 0xdeece66d29297824 */ /* 0x000fe200078e02ff */
[----:B------:R-:W-:Y:S01]  /*21cc0*/  MOV R3, 0x0 ;  /* 0x0000000000037802 */ /* 0x000fe20000000f00 */
        /* <DEDUP_REMOVED lines=8> */
[----:B------:R-:W-:-:S05]  /*21d50*/  IMAD.WIDE.U32 R2, R2, R7, RZ ;  /* 0x0000000702027225 */ /* 0x000fca00078e00ff */
[----:B------:R-:W-:-:S04]  /*21d60*/  IADD3 R3, PT, PT, R3, R5, RZ ;  /* 0x0000000503037210 */ /* 0x000fc80007ffe0ff */
[----:B------:R-:W-:-:S07]  /*21d70*/  SHF.R.U64 R2, R2, 0x1f, R3 ;  /* 0x0000001f02027819 */ /* 0x000fce0000001203 */
.L_x_190:
[----:B------:R-:W-:Y:S05]  /*21d80*/  BSYNC.RECONVERGENT B1 ;  /* 0x0000000000017941 */ /* 0x000fea0003800200 */
.L_x_186:
        /* <DEDUP_REMOVED lines=10> */
.L_x_185:
[----:B-1----:R-:W2:Y:S04]  /*21e30*/  LDL.64 R2, [R1+0x3458] ;  /* 0x0034580001027983 */ /* 0x002ea80000100a00 */
[----:B------:R-:W3:Y:S04]  /*21e40*/  LDL.64 R8, [R1+0x3470] ;  /* 0x0034700001087983 */ /* 0x000ee80000100a00 */
[----:B------:R-:W4:Y:S04]  /*21e50*/  LDL.64 R10, [R1+0x3478] ;  /* 0x00347800010a7983 */ /* 0x000f280000100a00 */
        /* <DEDUP_REMOVED lines=22> */
[----:B--2---:R0:W-:Y:S04]  /*21fc0*/  STL.64 [R1+0x3558], R2 ;  /* 0x0035580201007387 */ /* 0x0041e80000100a00 */
[----:B---3--:R1:W-:Y:S04]  /*21fd0*/  STL.64 [R1+0x3570], R8 ;  /* 0x0035700801007387 */ /* 0x0083e80000100a00 */
[----:B----4-:R2:W-:Y:S04]  /*21fe0*/  STL.64 [R1+0x3578], R10 ;  /* 0x0035780a01007387 */ /* 0x0105e80000100a00 */
[----:B-----5:R3:W-:Y:S04]  /*21ff0*/  STL.64 [R1+0x3580], R12 ;  /* 0x0035800c01007387 */ /* 0x0207e80000100a00 */
[----:B------:R4:W-:Y:S04]  /*22000*/  STL.64 [R1+0x3588], R14 ;  /* 0x0035880e01007387 */ /* 0x0009e80000100a00 */
[----:B0-----:R-:W5:Y:S04]  /*22010*/  LDL.64 R2, [R1+0x34b0] ;  /* 0x0034b00001027983 */ /* 0x001f680000100a00 */
[----:B-1----:R-:W5:Y:S04]  /*22020*/  LDL.64 R8, [R1+0x34c8] ;  /* 0x0034c80001087983 */ /* 0x002f680000100a00 */
[----:B--2---:R-:W2:Y:S04]  /*22030*/  LDL.64 R10, [R1+0x34d0] ;  /* 0x0034d000010a7983 */ /* 0x004ea80000100a00 */
[----:B---3--:R-:W3:Y:S04]  /*22040*/  LDL.64 R12, [R1+0x34d8] ;  /* 0x0034d800010c7983 */ /* 0x008ee80000100a00 */
[----:B----4-:R-:W4:Y:S04]  /*22050*/  LDL.64 R14, [R1+0x34e0] ;  /* 0x0034e000010e7983 */ /* 0x010f280000100a00 */
[----:B------:R0:W-:Y:S04]  /*22060*/  STL.64 [R1+0x3560], R4 ;  /* 0x0035600401007387 */ /* 0x0001e80000100a00 */
[----:B------:R1:W-:Y:S04]  /*22070*/  STL.64 [R1+0x3568], R6 ;  /* 0x0035680601007387 */ /* 0x0003e80000100a00 */
[----:B0-----:R-:W4:Y:S04]  /*22080*/  LDL.64 R4, [R1+0x34b8] ;  /* 0x0034b80001047983 */ /* 0x001f280000100a00 */
[----:B-1----:R-:W4:Y:S04]  /*22090*/  LDL.64 R6, [R1+0x34c0] ;  /* 0x0034c00001067983 */ /* 0x002f280000100a00 */
        /* <DEDUP_REMOVED lines=17> */
[----:B------:R-:W-:Y:S01]  /*221b0*/  STL.64 [R1+0x3650], R50 ;  /* 0x0036503201007387 */ /* 0x000fe20000100a00 */
[----:B------:R-:W-:Y:S01]  /*221c0*/  BSSY.RECONVERGENT B0, `(.L_x_192) ;  /* 0x0000299000007945 */ /* 0x000fe20003800200 */
[----:B------:R-:W-:-:S02]  /*221d0*/  IMAD.MOV.U32 R0, RZ, RZ, RZ ;  /* 0x000000ffff007224 */ /* 0x000fc400078e00ff */
[----:B-----5:R0:W-:Y:S04]  /*221e0*/  STL.64 [R1+0x35b0], R2 ;  /* 0x0035b00201007387 */ /* 0x0201e80000100a00 */
[----:B------:R-:W-:Y:S04]  /*221f0*/  STL.64 [R1+0x35c8], R8 ;  /* 0x0035c80801007387 */ /* 0x000fe80000100a00 */
[----:B--2---:R-:W-:Y:S04]  /*22200*/  STL.64 [R1+0x35d0], R10 ;  /* 0x0035d00a01007387 */ /* 0x004fe80000100a00 */
[----:B---3--:R-:W-:Y:S01]  /*22210*/  STL.64 [R1+0x35d8], R12 ;  /* 0x0035d80c01007387 */ /* 0x008fe20000100a00 */
[----:B0-----:R-:W0:Y:S03]  /*22220*/  LDC.64 R2, c[0x0][0x358] ;  /* 0x0000d600ff027b82 */ /* 0x001e260000000a00 */
[----:B----4-:R-:W-:Y:S04]  /*22230*/  STL.64 [R1+0x35e0], R14 ;  /* 0x0035e00e01007387 */ /* 0x010fe80000100a00 */
[----:B------:R1:W-:Y:S04]  /*22240*/  STL.64 [R1+0x35b8], R4 ;  /* 0x0035b80401007387 */ /* 0x0003e80000100a00 */
[----:B------:R2:W-:Y:S01]  /*22250*/  STL.64 [R1+0x35c0], R6 ;  /* 0x0035c00601007387 */ /* 0x0005e20000100a00 */
[----:B-1----:R-:W-:-:S02]  /*22260*/  HFMA2 R5, -RZ, RZ, 0, 0 ;  /* 0x00000000ff057431 */ /* 0x002fc400000001ff */
[----:B------:R-:W-:Y:S01]  /*22270*/  IMAD.MOV.U32 R4, RZ, RZ, -0xc8 ;  /* 0xffffff38ff047424 */ /* 0x000fe200078e00ff */
[----:B--2---:R-:W-:-:S07]  /*22280*/  MOV R7, 0xffffffff ;  /* 0xffffffff00077802 */ /* 0x004fce0000000f00 */
.L_x_209:
[----:B------:R-:W-:Y:S01]  /*22290*/  BSSY.RECONVERGENT B1, `(.L_x_193) ;  /* 0x0000286000017945 */ /* 0x000fe20003800200 */
[----:B------:R-:W-:Y:S01]  /*222a0*/  IMAD.MOV.U32 R6, RZ, RZ, -0xc8 ;  /* 0xffffff38ff067424 */ /* 0x000fe200078e00ff */
[----:B------:R-:W-:-:S07]  /*222b0*/  MOV R9, 0xffffffff ;  /* 0xffffffff00097802 */ /* 0x000fce0000000f00 */
.L_x_208:
[----:B------:R-:W-:Y:S01]  /*222c0*/  BSSY.RECONVERGENT B2, `(.L_x_194) ;  /* 0x000013d000027945 */ /* 0x000fe20003800200 */
[----:B------:R-:W-:Y:S01]  /*222d0*/  IMAD.MOV.U32 R8, RZ, RZ, RZ ;  /* 0x000000ffff087224 */ /* 0x000fe200078e00ff */
[----:B------:R-:W-:-:S07]  /*222e0*/  CS2R R18, SRZ ;  /* 0x0000000000127805 */ /* 0x000fce000001ff00 */
.L_x_199:
[----:B------:R-:W-:Y:S01]  /*222f0*/  HFMA2 R11, -RZ, RZ, 0, 5.9604644775390625e-08 ;  /* 0x00000001ff0b7431 */ /* 0x000fe200000001ff */
[----:B------:R-:W-:Y:S01]  /*22300*/  IADD3 R42, PT, PT, -R8, 0xf, RZ ;  /* 0x0000000f082a7810 */ /* 0x000fe20007ffe1ff */
[----:B------:R-:W-:Y:S01]  /*22310*/  IMAD.MOV.U32 R10, RZ, RZ, 0x1 ;  /* 0x00000001ff0a7424 */ /* 0x000fe200078e00ff */
[--C-:B------:R-:W-:Y:S01]  /*22320*/  SHF.R.S64 R14, R4, 0x2, R7.reuse ;  /* 0x00000002040e7819 */ /* 0x100fe20000001007 */
[----:B------:R-:W-:Y:S01]  /*22330*/  BSSY.RECONVERGENT B3, `(.L_x_195) ;  /* 0x000001b000037945 */ /* 0x000fe20003800200 */
[----:B------:R-:W-:Y:S02]  /*22340*/  SHF.R.S32.HI R15, RZ, 0x2, R7 ;  /* 0x00000002ff0f7819 */ /* 0x000fe40000011407 */
[----:B------:R-:W-:-:S04]  /*22350*/  SHF.L.U32 R20, R11, R42, RZ ;  /* 0x0000002a0b147219 */ /* 0x000fc800000006ff */
[----:B------:R-:W1:Y:S08]  /*22360*/  I2F.F64.S64 R14, R14 ;  /* 0x0000000e000e7312 */ /* 0x000e700000301c00 */
[----:B------:R-:W2:Y:S01]  /*22370*/  I2F.F64.U32 R20, R20 ;  /* 0x0000001400147312 */ /* 0x000ea20000201800 */
[----:B-1----:R-:W-:-:S07]  /*22380*/  DMUL R22, R14, 100 ;  /* 0x405900000e167828 */ /* 0x002fce0000000000 */
[----:B--2---:R-:W1:Y:S03]  /*22390*/  MUFU.RCP64H R11, R21 ;  /* 0x00000015000b7308 */ /* 0x004e660000001800 */
[----:B------:R-:W-:Y:S01]  /*223a0*/  FSETP.GEU.AND P1, PT, |R23|, 6.5827683646048100446e-37, PT ;  /* 0x036000001700780b */ /* 0x000fe20003f2e200 */
[----:B-1----:R-:W-:-:S08]  /*223b0*/  DFMA R12, -R20, R10, 1 ;  /* 0x3ff00000140c742b */ /* 0x002fd0000000010a */
[----:B------:R-:W-:-:S08]  /*223c0*/  DFMA R12, R12, R12, R12 ;  /* 0x0000000c0c0c722b */ /* 0x000fd0000000000c */
[----:B------:R-:W-:-:S08]  /*223d0*/  DFMA R12, R10, R12, R10 ;  /* 0x0000000c0a0c722b */ /* 0x000fd0000000000a */
[----:B------:R-:W-:-:S08]  /*223e0*/  DFMA R10, -R20, R12, 1 ;  /* 0x3ff00000140a742b */ /* 0x000fd0000000010c */
[----:B------:R-:W-:-:S08]  /*223f0*/  DFMA R10, R12, R10, R12 ;  /* 0x0000000a0c0a722b */ /* 0x000fd0000000000c */
[----:B------:R-:W-:-:S08]  /*22400*/  DMUL R12, R22, R10 ;  /* 0x0000000a160c7228 */ /* 0x000fd00000000000 */
[----:B------:R-:W-:-:S08]  /*22410*/  DFMA R16, -R20, R12, R22 ;  /* 0x0000000c1410722b */ /* 0x000fd00000000116 */
[----:B------:R-:W-:-:S10]  /*22420*/  DFMA R10, R10, R16, R12 ;  /* 0x000000100a0a722b */ /* 0x000fd4000000000c */
[----:B------:R-:W-:-:S05]  /*22430*/  FFMA R12, RZ, R21, R11 ;  /* 0x00000015ff0c7223 */ /* 0x000fca000000000b */
[----:B------:R-:W-:-:S13]  /*22440*/  FSETP.GT.AND P0, PT, |R12|, 1.469367938527859385e-39, PT ;  /* 0x001000000c00780b */ /* 0x000fda0003f04200 */
[----:B------:R-:W-:Y:S05]  /*22450*/  @P0 BRA P1, `(.L_x_196) ;  /* 0x0000000000200947 */ /* 0x000fea0000800000 */
[----:B------:R-:W-:Y:S01]  /*22460*/  MOV R26, R22 ;  /* 0x00000016001a7202 */ /* 0x000fe20000000f00 */
[----:B------:R-:W-:Y:S01]  /*22470*/  IMAD.MOV.U32 R27, RZ, RZ, R23 ;  /* 0x000000ffff1b7224 */ /* 0x000fe200078e0017 */
[----:B------:R-:W-:Y:S01]  /*22480*/  MOV R24, R20 ;  /* 0x0000001400187202 */ /* 0x000fe20000000f00 */
[----:B------:R-:W-:Y:S01]  /*22490*/  IMAD.MOV.U32 R25, RZ, RZ, R21 ;  /* 0x000000ffff197224 */ /* 0x000fe200078e0015 */
[----:B------:R-:W-:-:S07]  /*224a0*/  MOV R38, 0x224c0 ;  /* 0x000224c000267802 */ /* 0x000fce0000000f00 */
[----:B0-----:R-:W-:Y:S05]  /*224b0*/  CALL.REL.NOINC `($__internal_0_$__cuda_sm20_div_rn_f64_full) ;  /* 0x0000002400d47944 */ /* 0x001fea0003c00000 */
[----:B------:R-:W-:Y:S01]  /*224c0*/  MOV R10, R32 ;  /* 0x00000020000a7202 */ /* 0x000fe20000000f00 */
[----:B------:R-:W-:-:S07]  /*224d0*/  IMAD.MOV.U32 R11, RZ, RZ, R33 ;  /* 0x000000ffff0b7224 */ /* 0x000fce00078e0021 */
.L_x_196:
[----:B------:R-:W-:Y:S05]  /*224e0*/  BSYNC.RECONVERGENT B3 ;  /* 0x0000000000037941 */ /* 0x000fea0003800200 */
.L_x_195:
[----:B------:R-:W-:Y:S02]  /*224f0*/  CS2R R26, SRZ ;  /* 0x00000000001a7805 */ /* 0x000fe4000001ff00 */
[----:B------:R-:W-:Y:S01]  /*22500*/  MOV R24, R20 ;  /* 0x0000001400187202 */ /* 0x000fe20000000f00 */
[----:B------:R-:W-:Y:S01]  /*22510*/  IMAD.MOV.U32 R25, RZ, RZ, R21 ;  /* 0x000000ffff197224 */ /* 0x000fe200078e0015 */
[----:B------:R-:W-:-:S07]  /*22520*/  MOV R38, 0x22540 ;  /* 0x0002254000267802 */ /* 0x000fce0000000f00 */
[----:B0-----:R-:W-:Y:S05]  /*22530*/  CALL.REL.NOINC `($__internal_0_$__cuda_sm20_div_rn_f64_full) ;  /* 0x0000002400b47944 */ /* 0x001fea0003c00000 */
[----:B------:R-:W0:Y:S01]  /*22540*/  MUFU.RCP64H R13, R21 ;  /* 0x00000015000d7308 */ /* 0x000e220000001800 */
[----:B------:R-:W-:Y:S01]  /*22550*/  HFMA2 R12, -RZ, RZ, 0, 5.9604644775390625e-08 ;  /* 0x00000001ff0c7431 */ /* 0x000fe200000001ff */
[--C-:B------:R-:W-:Y:S01]  /*22560*/  SHF.R.S64 R16, R6, 0x2, R9.reuse ;  /* 0x0000000206107819 */ /* 0x100fe20000001009 */
[----:B------:R-:W-:Y:S01]  /*22570*/  BSSY.RECONVERGENT B3, `(.L_x_197) ;  /* 0x000001a000037945 */ /* 0x000fe20003800200 */
[----:B------:R-:W-:Y:S01]  /*22580*/  SHF.R.S32.HI R17, RZ, 0x2, R9 ;  /* 0x00000002ff117819 */ /* 0x000fe20000011409 */
[----:B------:R-:W-:Y:S01]  /*22590*/  IMAD.MOV.U32 R30, RZ, RZ, R32 ;  /* 0x000000ffff1e7224 */ /* 0x000fe200078e0020 */
[----:B------:R-:W-:-:S04]  /*225a0*/  MOV R31, R33 ;  /* 0x00000021001f7202 */ /* 0x000fc80000000f00 */
[----:B------:R-:W1:Y:S01]  /*225b0*/  I2F.F64.S64 R16, R16 ;  /* 0x0000001000107312 */ /* 0x000e620000301c00 */
[----:B0-----:R-:W-:-:S08]  /*225c0*/  DFMA R22, -R20, R12, 1 ;  /* 0x3ff000001416742b */ /* 0x001fd0000000010c */
[----:B------:R-:W-:Y:S02]  /*225d0*/  DFMA R22, R22, R22, R22 ;  /* 0x000000161616722b */ /* 0x000fe40000000016 */
[----:B-1----:R-:W-:-:S06]  /*225e0*/  DMUL R24, R16, 100 ;  /* 0x4059000010187828 */ /* 0x002fcc0000000000 */
[----:B------:R-:W-:-:S04]  /*225f0*/  DFMA R22, R12, R22, R12 ;  /* 0x000000160c16722b */ /* 0x000fc8000000000c */
[----:B------:R-:W-:-:S04]  /*22600*/  FSETP.GEU.AND P1, PT, |R25|, 6.5827683646048100446e-37, PT ;  /* 0x036000001900780b */ /* 0x000fc80003f2e200 */
        /* <DEDUP_REMOVED lines=8> */
[----:B------:R-:W-:Y:S01]  /*22690*/  IMAD.MOV.U32 R26, RZ, RZ, R24 ;  /* 0x000000ffff1a7224 */ /* 0x000fe200078e0018 */
[----:B------:R-:W-:Y:S01]  /*226a0*/  MOV R27, R25 ;  /* 0x00000019001b7202 */ /* 0x000fe20000000f00 */
[----:B------:R-:W-:Y:S01]  /*226b0*/  IMAD.MOV.U32 R24, RZ, RZ, R20 ;  /* 0x000000ffff187224 */ /* 0x000fe200078e0014 */
[----:B------:R-:W-:Y:S02]  /*226c0*/  MOV R25, R21 ;  /* 0x0000001500197202 */ /* 0x000fe40000000f00 */
[----:B------:R-:W-:-:S07]  /*226d0*/  MOV R38, 0x226f0 ;  /* 0x000226f000267802 */ /* 0x000fce0000000f00 */
[----:B------:R-:W-:Y:S05]  /*226e0*/  CALL.REL.NOINC `($__internal_0_$__cuda_sm20_div_rn_f64_full) ;  /* 0x0000002400487944 */ /* 0x000fea0003c00000 */
[----:B------:R-:W-:Y:S01]  /*226f0*/  IMAD.MOV.U32 R12, RZ, RZ, R32 ;  /* 0x000000ffff0c7224 */ /* 0x000fe200078e0020 */
[----:B------:R-:W-:-:S07]  /*22700*/  MOV R13, R33 ;  /* 0x00000021000d7202 */ /* 0x000fce0000000f00 */
.L_x_198:
[----:B------:R-:W-:Y:S05]  /*22710*/  BSYNC.RECONVERGENT B3 ;  /* 0x0000000000037941 */ /* 0x000fea0003800200 */
.L_x_197:
[----:B------:R-:W-:-:S05]  /*22720*/  IMAD R42, R42, 0x218, R1 ;  /* 0x000002182a2a7824 */ /* 0x000fca00078e0201 */
[----:B------:R-:W2:Y:S04]  /*22730*/  LDL.64 R36, [R42+0x16f0] ;  /* 0x0016f0002a247983 */ /* 0x000ea80000100a00 */
[----:B------:R-:W3:Y:S01]  /*22740*/  LDL.64 R32, [R42+0x1700] ;  /* 0x001700002a207983 */ /* 0x000ee20000100a00 */
[----:B--2---:R-:W-:-:S03]  /*22750*/  DADD R36, R36, R10 ;  /* 0x0000000024247229 */ /* 0x004fc6000000000a */
[----:B------:R-:W2:Y:S03]  /*22760*/  LDL.64 R10, [R42+0x16f8] ;  /* 0x0016f8002a0a7983 */ /* 0x000ea60000100a00 */
[----:B------:R-:W0:Y:S02]  /*22770*/  F2I.F64.FLOOR R22, R36 ;  /* 0x0000002400167311 */ /* 0x000e240000305100 */
[----:B0-----:R-:W-:-:S05]  /*22780*/  LOP3.LUT R23, R22, 0xff, RZ, 0xc0, !PT ;  /* 0x000000ff16177812 */ /* 0x001fca00078ec0ff */
[----:B------:R-:W-:-:S05]  /*22790*/  IMAD.IADD R25, R42, 0x1, R23 ;  /* 0x000000012a197824 */ /* 0x000fca00078e0217 */
[----:B------:R-:W4:Y:S04]  /*227a0*/  LDL.U8 R23, [R25+0x14f0] ;  /* 0x0014f00019177983 */ /* 0x000f280000100000 */
[----:B------:R-:W5:Y:S01]  /*227b0*/  LDL.U8 R24, [R25+0x14f1] ;  /* 0x0014f10019187983 */ /* 0x000f620000100000 */
[----:B--2---:R-:W-:-:S06]  /*227c0*/  DADD R30, R30, R10 ;  /* 0x000000001e1e7229 */ /* 0x004fcc000000000a */
[----:B------:R-:W0:Y:S02]  /*227d0*/  F2I.F64.FLOOR R10, R30 ;  /* 0x0000001e000a7311 */ /* 0x000e240000305100 */
[----:B0-----:R-:W-:-:S04]  /*227e0*/  SHF.L.U32 R10, R10, 0x1, RZ ;  /* 0x000000010a0a7819 */ /* 0x001fc800000006ff */
[----:B------:R-:W-:-:S04]  /*227f0*/  LOP3.LUT R11, R10, 0x1fe, RZ, 0xc0, !PT ;  /* 0x000001fe0a0b7812 */ /* 0x000fc800078ec0ff */
[----:B----4-:R-:W-:-:S05]  /*22800*/  IADD3 R27, PT, PT, R42, R23, R11 ;  /* 0x000000172a1b7210 */ /* 0x010fca0007ffe00b */
[----:B------:R-:W2:Y:S01]  /*22810*/  LDL.U8 R22, [R27+0x14f0] ;  /* 0x0014f0001b167983 */ /* 0x000ea20000100000 */
[----:B-----5:R-:W-:-:S03]  /*22820*/  IADD3 R26, PT, PT, R42, R11, R24 ;  /* 0x0000000b2a1a7210 */ /* 0x020fc60007ffe018 */
[----:B------:R-:W4:Y:S04]  /*22830*/  LDL.U8 R23, [R27+0x14f1] ;  /* 0x0014f1001b177983 */ /* 0x000f280000100000 */
[----:B------:R-:W5:Y:S04]  /*22840*/  LDL.U8 R24, [R26+0x14f0] ;  /* 0x0014f0001a187983 */ /* 0x000f680000100000 */
[----:B------:R-:W4:Y:S01]  /*22850*/  LDL.U8 R25, [R26+0x14f1] ;  /* 0x0014f1001a197983 */ /* 0x000f220000100000 */
[----:B---3--:R-:W-:-:S06]  /*22860*/  DADD R32, R32, R12 ;  /* 0x0000000020207229 */ /* 0x008fcc000000000c */
[----:B------:R-:W0:Y:S02]  /*22870*/  F2I.F64.FLOOR R10, R32 ;  /* 0x00000020000a7311 */ /* 0x000e240000305100 */
[----:B0-----:R-:W-:-:S04]  /*22880*/  LOP3.LUT R11, R10, 0xff, RZ, 0xc0, !PT ;  /* 0x000000ff0a0b7812 */ /* 0x001fc800078ec0ff */
[----:B--2---:R-:W-:-:S05]  /*22890*/  IADD3 R44, PT, PT, R42, R11, R22 ;  /* 0x0000000b2a2c7210 */ /* 0x004fca0007ffe016 */
[----:B------:R-:W2:Y:S01]  /*228a0*/  LDL.U8 R38, [R44+0x14f0] ;  /* 0x0014f0002c267983 */ /* 0x000ea20000100000 */
[----:B-----5:R-:W-:-:S03]  /*228b0*/  IADD3 R43, PT, PT, R42, R11, R24 ;  /* 0x0000000b2a2b7210 */ /* 0x020fc60007ffe018 */
[----:B------:R-:W3:Y:S04]  /*228c0*/  LDL.U8 R10, [R44+0x14f1] ;  /* 0x0014f1002c0a7983 */ /* 0x000ee80000100000 */
[----:B------:R-:W5:Y:S01]  /*228d0*/  LDL.U8 R46, [R43+0x14f0] ;  /* 0x0014f0002b2e7983 */ /* 0x000f620000100000 */
[----:B----4-:R-:W-:-:S03]  /*228e0*/  IADD3 R39, PT, PT, R42, R11, R23 ;  /* 0x0000000b2a277210 */ /* 0x010fc60007ffe017 */
[----:B------:R-:W4:Y:S04]  /*228f0*/  LDL.U8 R13, [R43+0x14f1] ;  /* 0x0014f1002b0d7983 */ /* 0x000f280000100000 */
[----:B------:R-:W3:Y:S01]  /*22900*/  LDL.U8 R48, [R39+0x14f0] ;  /* 0x0014f00027307983 */ /* 0x000ee20000100000 */
[----:B------:R-:W-:-:S03]  /*22910*/  IADD3 R11, PT, PT, R42, R11, R25 ;  /* 0x0000000b2a0b7210 */ /* 0x000fc60007ffe019 */
[----:B------:R5:W4:Y:S04]  /*22920*/  LDL.U8 R50, [R39+0x14f1] ;  /* 0x0014f10027327983 */ /* 0x000b280000100000 */
[----:B------:R-:W4:Y:S04]  /*22930*/  LDL.U8 R12, [R11+0x14f0] ;  /* 0x0014f0000b0c7983 */ /* 0x000f280000100000 */
[----:B------:R-:W4:Y:S01]  /*22940*/  LDL.U8 R11, [R11+0x14f1] ;  /* 0x0014f1000b0b7983 */ /* 0x000f220000100000 */
[----:B------:R-:W0:Y:S01]  /*22950*/  FRND.F64.FLOOR R22, R36 ;  /* 0x0000002400167313 */ /* 0x000e220000305800 */
[----:B------:R-:W-:Y:S01]  /*22960*/  IMAD.MOV.U32 R24, RZ, RZ, 0x0 ;  /* 0x00000000ff187424 */ /* 0x000fe200078e00ff */
[----:B------:R-:W-:-:S06]  /*22970*/  MOV R25, 0x40180000 ;  /* 0x4018000000197802 */ /* 0x000fcc0000000f00 */
[----:B------:R-:W1:Y:S01]  /*22980*/  FRND.F64.FLOOR R26, R30 ;  /* 0x0000001e001a7313 */ /* 0x000e620000305800 */
[----:B0-----:R-:W-:-:S07]  /*22990*/  DADD R22, R36, -R22 ;  /* 0x0000000024167229 */ /* 0x001fce0000000816 */
[----:B------:R-:W0:Y:S01]  /*229a0*/  FRND.F64.FLOOR R28, R32 ;  /* 0x00000020001c7313 */ /* 0x000e220000305800 */
[C---:B------:R-:W-:Y:S02]  /*229b0*/  DMUL R34, R22.reuse, R22 ;  /* 0x0000001616227228 */ /* 0x040fe40000000000 */
[----:B------:R-:W-:Y:S02]  /*229c0*/  DFMA R40, R22, R24, -15 ;  /* 0xc02e00001628742b */ /* 0x000fe40000000018 */
[----:B-1----:R-:W-:-:S04]  /*229d0*/  DADD R26, R30, -R26 ;  /* 0x000000001e1a7229 */ /* 0x002fc8000000081a */
[C---:B------:R-:W-:Y:S02]  /*229e0*/  DMUL R34, R22.reuse, R34 ;  /* 0x0000002216227228 */ /* 0x040fe40000000000 */
[----:B------:R-:W-:Y:S02]  /*229f0*/  DFMA R40, R22, R40, 10 ;  /* 0x402400001628742b */ /* 0x000fe40000000028 */
[----:B0-----:R-:W-:-:S06]  /*22a00*/  DADD R28, R32, -R28 ;  /* 0x00000000201c7229 */ /* 0x001fcc000000081c */
[----:B------:R-:W-:Y:S01]  /*22a10*/  DMUL R30, R34, R40 ;  /* 0x00000028221e7228 */ /* 0x000fe20000000000 */
[C---:B--2---:R-:W-:Y:S02]  /*22a20*/  LOP3.LUT R36, R38.reuse, 0xf, RZ, 0xc0, !PT ;  /* 0x0000000f26247812 */ /* 0x044fe400078ec0ff */
[----:B------:R-:W-:Y:S02]  /*22a30*/  LOP3.LUT R37, R38, 0xd, RZ, 0xc0, !PT ;  /* 0x0000000d26257812 */ /* 0x000fe400078ec0ff */
[----:B------:R-:W-:Y:S02]  /*22a40*/  ISETP.GE.U32.AND P0, PT, R36, 0x8, PT ;  /* 0x000000082400780c */ /* 0x000fe40003f06070 */
[----:B------:R-:W-:Y:S02]  /*22a50*/  ISETP.NE.AND P2, PT, R37, 0xc, PT ;  /* 0x0000000c2500780c */ /* 0x000fe40003f45270 */
[----:B------:R-:W-:Y:S02]  /*22a60*/  FSEL R34, R22, R26, !P0 ;  /* 0x0000001a16227208 */ /* 0x000fe40004000000 */
[----:B------:R-:W-:-:S02]  /*22a70*/  FSEL R35, R23, R27, !P0 ;  /* 0x0000001b17237208 */ /* 0x000fc40004000000 */
[----:B------:R-:W-:Y:S02]  /*22a80*/  ISETP.GE.U32.AND P1, PT, R36, 0x4, PT ;  /* 0x000000042400780c */ /* 0x000fe40003f26070 */
[----:B------:R-:W-:Y:S02]  /*22a90*/  FSEL R37, R22, R28, !P2 ;  /* 0x0000001c16257208 */ /* 0x000fe40005000000 */
[----:B------:R-:W-:Y:S01]  /*22aa0*/  FSEL R33, R23, R29, !P2 ;  /* 0x0000001d17217208 */ /* 0x000fe20005000000 */
[----:B------:R-:W-:Y:S01]  /*22ab0*/  DADD R40, -RZ, -R34 ;  /* 0x00000000ff287229 */ /* 0x000fe20000000922 */
[----:B------:R-:W-:Y:S02]  /*22ac0*/  FSEL R36, R26, R37, !P1 ;  /* 0x000000251a247208 */ /* 0x000fe40004800000 */
[----:B------:R-:W-:Y:S01]  /*22ad0*/  FSEL R37, R27, R33, !P1 ;  /* 0x000000211b257208 */ /* 0x000fe20004800000 */
[----:B------:R-:W-:Y:S01]  /*22ae0*/  DADD R32, R22, -1 ;  /* 0xbff0000016207429 */ /* 0x000fe20000000000 */
[----:B------:R-:W-:-:S02]  /*22af0*/  LOP3.LUT P0, RZ, R38, 0x2, RZ, 0xc0, !PT ;  /* 0x0000000226ff7812 */ /* 0x000fc4000780c0ff */
[----:B------:R-:W-:Y:S02]  /*22b00*/  LOP3.LUT R38, R38, 0x1, RZ, 0xc0, !PT ;  /* 0x0000000126267812 */ /* 0x000fe400078ec0ff */
[----:B-----5:R-:W-:Y:S02]  /*22b10*/  LOP3.LUT R39, R46, 0xd, RZ, 0xc0, !PT ;  /* 0x0000000d2e277812 */ /* 0x020fe400078ec0ff */
[----:B------:R-:W-:Y:S02]  /*22b20*/  ISETP.NE.U32.AND P2, PT, R38, 0x1, PT ;  /* 0x000000012600780c */ /* 0x000fe40003f45070 */
[----:B------:R-:W-:Y:S02]  /*22b30*/  ISETP.NE.AND P1, PT, R39, 0xc, PT ;  /* 0x0000000c2700780c */ /* 0x000fe40003f25270 */
[----:B------:R-:W-:Y:S01]  /*22b40*/  LOP3.LUT R42, R46, 0xf, RZ, 0xc0, !PT ;  /* 0x0000000f2e2a7812 */ /* 0x000fe200078ec0ff */
[----:B------:R-:W-:Y:S01]  /*22b50*/  DADD R38, -RZ, -R36 ;  /* 0x00000000ff267229 */ /* 0x000fe20000000924 */
[----:B------:R-:W-:-:S02]  /*22b60*/  FSEL R45, R41, R35, !P2 ;  /* 0x00000023292d7208 */ /* 0x000fc40005000000 */
[----:B------:R-:W-:Y:S02]  /*22b70*/  ISETP.GE.U32.AND P3, PT, R42, 0x4, PT ;  /* 0x000000042a00780c */ /* 0x000fe40003f66070 */
[----:B------:R-:W-:Y:S02]  /*22b80*/  FSEL R35, R32, R28, !P1 ;  /* 0x0000001c20237208 */ /* 0x000fe40004800000 */
[----:B------:R-:W-:Y:S02]  /*22b90*/  FSEL R43, R33, R29, !P1 ;  /* 0x0000001d212b7208 */ /* 0x000fe40004800000 */
[----:B------:R-:W-:Y:S02]  /*22ba0*/  FSEL R44, R40, R34, !P2 ;  /* 0x00000022282c7208 */ /* 0x000fe40005000000 */
[----:B------:R-:W-:Y:S02]  /*22bb0*/  ISETP.GE.U32.AND P2, PT, R42, 0x8, PT ;  /* 0x000000082a00780c */ /* 0x000fe40003f46070 */
[----:B------:R-:W-:-:S02]  /*22bc0*/  FSEL R34, R26, R35, !P3 ;  /* 0x000000231a227208 */ /* 0x000fc40005800000 */
[----:B------:R-:W-:Y:S02]  /*22bd0*/  FSEL R35, R27, R43, !P3 ;  /* 0x0000002b1b237208 */ /* 0x000fe40005800000 */
[----:B------:R-:W-:Y:S02]  /*22be0*/  FSEL R40, R32, R26, !P2 ;  /* 0x0000001a20287208 */ /* 0x000fe40005000000 */
[----:B------:R-:W-:Y:S02]  /*22bf0*/  FSEL R41, R33, R27, !P2 ;  /* 0x0000001b21297208 */ /* 0x000fe40005000000 */
[----:B------:R-:W-:Y:S02]  /*22c00*/  FSEL R36, R36, R38, !P0 ;  /* 0x0000002624247208 */ /* 0x000fe40004000000 */
[----:B------:R-:W-:Y:S01]  /*22c10*/  FSEL R37, R37, R39, !P0 ;  /* 0x0000002725257208 */ /* 0x000fe20004000000 */
[----:B------:R-:W-:Y:S02]  /*22c20*/  DADD R38, -RZ, -R34 ;  /* 0x00000000ff267229 */ /* 0x000fe40000000922 */
[----:B------:R-:W-:Y:S01]  /*22c30*/  DADD R42, -RZ, -R40 ;  /* 0x00000000ff2a7229 */ /* 0x000fe20000000928 */
[----:B------:R-:W-:-:S02]  /*22c40*/  LOP3.LUT R47, R46, 0x1, RZ, 0xc0, !PT ;  /* 0x000000012e2f7812 */ /* 0x000fc400078ec0ff */
[----:B------:R-:W-:Y:S02]  /*22c50*/  LOP3.LUT P1, RZ, R46, 0x2, RZ, 0xc0, !PT ;  /* 0x000000022eff7812 */ /* 0x000fe4000782c0ff */
[----:B------:R-:W-:-:S03]  /*22c60*/  ISETP.NE.U32.AND P0, PT, R47, 0x1, PT ;  /* 0x000000012f00780c */ /* 0x000fc60003f05070 */
[----:B------:R-:W-:Y:S02]  /*22c70*/  FSEL R38, R34, R38, !P1 ;  /* 0x0000002622267208 */ /* 0x000fe40004800000 */
[----:B------:R-:W-:Y:S01]  /*22c80*/  FSEL R39, R35, R39, !P1 ;  /* 0x0000002723277208 */ /* 0x000fe20004800000 */
[----:B------:R-:W-:Y:S01]  /*22c90*/  DADD R34, R26, -1 ;  /* 0xbff000001a227429 */ /* 0x000fe20000000000 */
[----:B------:R-:W-:Y:S02]  /*22ca0*/  FSEL R46, R42, R40, !P0 ;  /* 0x000000282a2e7208 */ /* 0x000fe40004000000 */
[----:B---3--:R-:W-:Y:S02]  /*22cb0*/  LOP3.LUT R40, R48, 0xf, RZ, 0xc0, !PT ;  /* 0x0000000f30287812 */ /* 0x008fe400078ec0ff */
[----:B------:R-:W-:Y:S02]  /*22cc0*/  FSEL R47, R43, R41, !P0 ;  /* 0x000000292b2f7208 */ /* 0x000fe40004000000 */
[----:B------:R-:W-:Y:S01]  /*22cd0*/  ISETP.GE.U32.AND P0, PT, R40, 0x8, PT ;  /* 0x000000082800780c */ /* 0x000fe20003f06070 */
[----:B------:R-:W-:-:S03]  /*22ce0*/  DADD R44, R44, R36 ;  /* 0x000000002c2c7229 */ /* 0x000fc60000000024 */
[----:B------:R-:W-:Y:S02]  /*22cf0*/  FSEL R36, R22, R34, !P0 ;  /* 0x0000002216247208 */ /* 0x000fe40004000000 */
[----:B------:R-:W-:Y:S02]  /*22d00*/  FSEL R37, R23, R35, !P0 ;  /* 0x0000002317257208 */ /* 0x000fe40004000000 */
[----:B------:R-:W-:Y:S01]  /*22d10*/  LOP3.LUT R41, R48, 0xd, RZ, 0xc0, !PT ;  /* 0x0000000d30297812 */ /* 0x000fe200078ec0ff */
[----:B------:R-:W-:-:S03]  /*22d20*/  DADD R46, R46, R38 ;  /* 0x000000002e2e7229 */ /* 0x000fc60000000026 */
[----:B------:R-:W-:Y:S01]  /*22d30*/  DADD R38, -RZ, -R36 ;  /* 0x00000000ff267229 */ /* 0x000fe20000000924 */
[----:B------:R-:W-:Y:S02]  /*22d40*/  ISETP.NE.AND P1, PT, R41, 0xc, PT ;  /* 0x0000000c2900780c */ /* 0x000fe40003f25270 */
[----:B------:R-:W-:Y:S02]  /*22d50*/  LOP3.LUT R41, R48, 0x1, RZ, 0xc0, !PT ;  /* 0x0000000130297812 */ /* 0x000fe400078ec0ff */
[----:B------:R-:W-:Y:S02]  /*22d60*/  ISETP.GE.U32.AND P0, PT, R40, 0x4, PT ;  /* 0x000000042800780c */ /* 0x000fe40003f06070 */
[----:B------:R-:W-:Y:S02]  /*22d70*/  ISETP.NE.U32.AND P2, PT, R41, 0x1, PT ;  /* 0x000000012900780c */ /* 0x000fe40003f45070 */
[----:B------:R-:W-:Y:S02]  /*22d80*/  FSEL R43, R22, R28, !P1 ;  /* 0x0000001c162b7208 */ /* 0x000fe40004800000 */
[----:B------:R-:W-:-:S02]  /*22d90*/  FSEL R51, R23, R29, !P1 ;  /* 0x0000001d17337208 */ /* 0x000fc40004800000 */
[----:B------:R-:W-:Y:S02]  /*22da0*/  FSEL R40, R38, R36, !P2 ;  /* 0x0000002426287208 */ /* 0x000fe40005000000 */
[----:B------:R-:W-:Y:S02]  /*22db0*/  FSEL R41, R39, R37, !P2 ;  /* 0x0000002527297208 */ /* 0x000fe40005000000 */
[----:B------:R-:W-:Y:S02]  /*22dc0*/  FSEL R38, R34, R43, !P0 ;  /* 0x0000002b22267208 */ /* 0x000fe40004000000 */
[----:B------:R-:W-:Y:S01]  /*22dd0*/  FSEL R39, R35, R51, !P0 ;  /* 0x0000003323277208 */ /* 0x000fe20004000000 */
[----:B------:R-:W-:-:S05]  /*22de0*/  DADD R46, -R44, R46 ;  /* 0x000000002c2e7229 */ /* 0x000fca000000012e */
[----:B------:R-:W-:Y:S01]  /*22df0*/  DADD R42, -RZ, -R38 ;  /* 0x00000000ff2a7229 */ /* 0x000fe20000000926 */
[----:B------:R-:W-:Y:S01]  /*22e00*/  LOP3.LUT P3, RZ, R48, 0x2, RZ, 0xc0, !PT ;  /* 0x0000000230ff7812 */ /* 0x000fe2000786c0ff */
[C---:B------:R-:W-:Y:S02]  /*22e10*/  DMUL R48, R26.reuse, R26 ;  /* 0x0000001a1a307228 */ /* 0x040fe40000000000 */
[----:B------:R-:W-:-:S06]  /*22e20*/  DFMA R36, R26, R24, -15 ;  /* 0xc02e00001a24742b */ /* 0x000fcc0000000018 */
[----:B------:R-:W-:Y:S02]  /*22e30*/  FSEL R42, R38, R42, !P3 ;  /* 0x0000002a262a7208 */ /* 0x000fe40005800000 */
[----:B------:R-:W-:Y:S01]  /*22e40*/  FSEL R43, R39, R43, !P3 ;  /* 0x0000002b272b7208 */ /* 0x000fe20005800000 */
[----:B------:R-:W-:Y:S01]  /*22e50*/  DFMA R38, R30, R46, R44 ;  /* 0x0000002e1e26722b */ /* 0x000fe2000000002c */
[C---:B----4-:R-:W-:Y:S02]  /*22e60*/  LOP3.LUT R45, R12.reuse, 0xd, RZ, 0xc0, !PT ;  /* 0x0000000d0c2d7812 */ /* 0x050fe400078ec0ff */
[----:B------:R-:W-:Y:S02]  /*22e70*/  LOP3.LUT R44, R12, 0xf, RZ, 0xc0, !PT ;  /* 0x0000000f0c2c7812 */ /* 0x000fe400078ec0ff */
[----:B------:R-:W-:Y:S02]  /*22e80*/  ISETP.NE.AND P2, PT, R45, 0xc, PT ;  /* 0x0000000c2d00780c */ /* 0x000fe40003f45270 */
[C---:B------:R-:W-:Y:S01]  /*22e90*/  ISETP.GE.U32.AND P0, PT, R44.reuse, 0x8, PT ;  /* 0x000000082c00780c */ /* 0x040fe20003f06070 */
[----:B------:R-:W-:Y:S01]  /*22ea0*/  DADD R40, R40, R42 ;  /* 0x0000000028287229 */ /* 0x000fe2000000002a */
[----:B------:R-:W-:-:S02]  /*22eb0*/  ISETP.GE.U32.AND P1, PT, R44, 0x4, PT ;  /* 0x000000042c00780c */ /* 0x000fc40003f26070 */
[C---:B------:R-:W-:Y:S01]  /*22ec0*/  FSEL R45, R32.reuse, R28, !P2 ;  /* 0x0000001c202d7208 */ /* 0x040fe20005000000 */
[C---:B------:R-:W-:Y:S01]  /*22ed0*/  DMUL R48, R26.reuse, R48 ;  /* 0x000000301a307228 */ /* 0x040fe20000000000 */
[C---:B------:R-:W-:Y:S01]  /*22ee0*/  FSEL R47, R33.reuse, R29, !P2 ;  /* 0x0000001d212f7208 */ /* 0x040fe20005000000 */
[----:B------:R-:W-:Y:S01]  /*22ef0*/  DFMA R36, R26, R36, 10 ;  /* 0x402400001a24742b */ /* 0x000fe20000000024 */
[----:B------:R-:W-:Y:S02]  /*22f00*/  FSEL R42, R32, R34, !P0 ;  /* 0x00000022202a7208 */ /* 0x000fe40004000000 */
[----:B------:R-:W-:Y:S02]  /*22f10*/  FSEL R43, R33, R35, !P0 ;  /* 0x00000023212b7208 */ /* 0x000fe40004000000 */
[----:B------:R-:W-:Y:S02]  /*22f20*/  LOP3.LUT R46, R12, 0x1, RZ, 0xc0, !PT ;  /* 0x000000010c2e7812 */ /* 0x000fe400078ec0ff */
[----:B------:R-:W-:-:S02]  /*22f30*/  FSEL R44, R34, R45, !P1 ;  /* 0x0000002d222c7208 */ /* 0x000fc40004800000 */
[----:B------:R-:W-:Y:S02]  /*22f40*/  FSEL R45, R35, R47, !P1 ;  /* 0x0000002f232d7208 */ /* 0x000fe40004800000 */
[----:B------:R-:W-:Y:S01]  /*22f50*/  ISETP.NE.U32.AND P0, PT, R46, 0x1, PT ;  /* 0x000000012e00780c */ /* 0x000fe20003f05070 */
[----:B------:R-:W-:Y:S02]  /*22f60*/  DADD R46, -RZ, -R42 ;  /* 0x00000000ff2e7229 */ /* 0x000fe4000000092a */
[----:B------:R-:W-:Y:S02]  /*22f70*/  DMUL R36, R48, R36 ;  /* 0x0000002430247228 */ /* 0x000fe40000000000 */
[----:B------:R-:W-:Y:S01]  /*22f80*/  DADD R48, -RZ, -R44 ;  /* 0x00000000ff307229 */ /* 0x000fe2000000092c */
[----:B------:R-:W-:Y:S02]  /*22f90*/  LOP3.LUT P1, RZ, R12, 0x2, RZ, 0xc0, !PT ;  /* 0x000000020cff7812 */ /* 0x000fe4000782c0ff */
[----:B------:R-:W-:-:S03]  /*22fa0*/  LOP3.LUT R12, R10, 0xf, RZ, 0xc0, !PT ;  /* 0x0000000f0a0c7812 */ /* 0x000fc600078ec0ff */
[----:B------:R-:W-:Y:S02]  /*22fb0*/  FSEL R42, R46, R42, !P0 ;  /* 0x0000002a2e2a7208 */ /* 0x000fe40004000000 */
[----:B------:R-:W-:Y:S02]  /*22fc0*/  FSEL R43, R47, R43, !P0 ;  /* 0x0000002b2f2b7208 */ /* 0x000fe40004000000 */
[----:B------:R-:W-:Y:S02]  /*22fd0*/  ISETP.GE.U32.AND P0, PT, R12, 0x8, PT ;  /* 0x000000080c00780c */ /* 0x000fe40003f06070 */
[----:B------:R-:W-:Y:S02]  /*22fe0*/  FSEL R48, R44, R48, !P1 ;  /* 0x000000302c307208 */ /* 0x000fe40004800000 */
[----:B------:R-:W-:Y:S02]  /*22ff0*/  FSEL R49, R45, R49, !P1 ;  /* 0x000000312d317208 */ /* 0x000fe40004800000 */
[----:B------:R-:W-:-:S02]  /*23000*/  FSEL R44, R22, R26, !P0 ;  /* 0x0000001a162c7208 */ /* 0x000fc40004000000 */
[----:B------:R-:W-:Y:S02]  /*23010*/  FSEL R45, R23, R27, !P0 ;  /* 0x0000001b172d7208 */ /* 0x000fe40004000000 */
[----:B------:R-:W-:-:S04]  /*23020*/  LOP3.LUT R46, R10, 0x1, RZ, 0xc0, !PT ;  /* 0x000000010a2e7812 */ /* 0x000fc800078ec0ff */
[----:B------:R-:W-:Y:S01]  /*23030*/  ISETP.NE.U32.AND P0, PT, R46, 0x1, PT ;  /* 0x000000012e00780c */ /* 0x000fe20003f05070 */
[----:B------:R-:W-:Y:S02]  /*23040*/  DADD R46, -RZ, -R44 ;  /* 0x00000000ff2e7229 */ /* 0x000fe4000000092c */
[----:B------:R-:W-:-:S08]  /*23050*/  DFMA R24, R28, R24, -15 ;  /* 0xc02e00001c18742b */ /* 0x000fd00000000018 */
[----:B------:R-:W-:Y:S02]  /*23060*/  FSEL R44, R46, R44, !P0 ;  /* 0x0000002c2e2c7208 */ /* 0x000fe40004000000 */
[----:B------:R-:W-:Y:S01]  /*23070*/  FSEL R45, R47, R45, !P0 ;  /* 0x0000002d2f2d7208 */ /* 0x000fe20004000000 */
[C---:B------:R-:W-:Y:S02]  /*23080*/  DMUL R46, R28.reuse, R28 ;  /* 0x0000001c1c2e7228 */ /* 0x040fe40000000000 */
[----:B------:R-:W-:Y:S02]  /*23090*/  DFMA R24, R28, R24, 10 ;  /* 0x402400001c18742b */ /* 0x000fe40000000018 */
[----:B------:R-:W-:-:S04]  /*230a0*/  DADD R42, R42, R48 ;  /* 0x000000002a2a7229 */ /* 0x000fc80000000030 */
[C---:B------:R-:W-:Y:S02]  /*230b0*/  DMUL R46, R28.reuse, R46 ;  /* 0x0000002e1c2e7228 */ /* 0x040fe40000000000 */
[----:B------:R-:W-:Y:S01]  /*230c0*/  DADD R28, R28, -1 ;  /* 0xbff000001c1c7429 */ /* 0x000fe20000000000 */
[----:B------:R-:W-:-:S04]  /*230d0*/  LOP3.LUT R48, R10, 0xd, RZ, 0xc0, !PT ;  /* 0x0000000d0a307812 */ /* 0x000fc800078ec0ff */
[----:B------:R-:W-:Y:S02]  /*230e0*/  ISETP.NE.AND P1, PT, R48, 0xc, PT ;  /* 0x0000000c3000780c */ /* 0x000fe40003f25270 */
[----:B------:R-:W-:-:S03]  /*230f0*/  ISETP.GE.U32.AND P0, PT, R12, 0x4, PT ;  /* 0x000000040c00780c */ /* 0x000fc60003f06070 */
[----:B------:R-:W-:Y:S02]  /*23100*/  FSEL R49, R22, R28, !P1 ;  /* 0x0000001c16317208 */ /* 0x000fe40004800000 */
[----:B------:R-:W-:Y:S02]  /*23110*/  FSEL R51, R23, R29, !P1 ;  /* 0x0000001d17337208 */ /* 0x000fe40004800000 */
[----:B------:R-:W-:Y:S02]  /*23120*/  FSEL R48, R26, R49, !P0 ;  /* 0x000000311a307208 */ /* 0x000fe40004000000 */
[----:B------:R-:W-:-:S06]  /*23130*/  FSEL R49, R27, R51, !P0 ;  /* 0x000000331b317208 */ /* 0x000fcc0004000000 */
[----:B------:R-:W-:Y:S01]  /*23140*/  DADD R52, -RZ, -R48 ;  /* 0x00000000ff347229 */ /* 0x000fe20000000930 */
[----:B------:R-:W-:Y:S01]  /*23150*/  LOP3.LUT P0, RZ, R10, 0x2, RZ, 0xc0, !PT ;  /* 0x000000020aff7812 */ /* 0x000fe2000780c0ff */
[----:B------:R-:W-:Y:S01]  /*23160*/  DADD R42, -R40, R42 ;  /* 0x00000000282a7229 */ /* 0x000fe2000000012a */
[C---:B------:R-:W-:Y:S02]  /*23170*/  LOP3.LUT R12, R13.reuse, 0xd, RZ, 0xc0, !PT ;  /* 0x0000000d0d0c7812 */ /* 0x040fe400078ec0ff */
[----:B------:R-:W-:Y:S02]  /*23180*/  LOP3.LUT R10, R13, 0xf, RZ, 0xc0, !PT ;  /* 0x0000000f0d0a7812 */ /* 0x000fe400078ec0ff */
[----:B------:R-:W-:-:S03]  /*23190*/  ISETP.NE.AND P2, PT, R12, 0xc, PT ;  /* 0x0000000c0c00780c */ /* 0x000fc60003f45270 */
[----:B------:R-:W-:Y:S02]  /*231a0*/  FSEL R48, R48, R52, !P0 ;  /* 0x0000003430307208 */ /* 0x000fe40004000000 */
[----:B------:R-:W-:Y:S01]  /*231b0*/  FSEL R49, R49, R53, !P0 ;  /* 0x0000003531317208 */ /* 0x000fe20004000000 */
[----:B------:R-:W-:Y:S01]  /*231c0*/  DFMA R40, R30, R42, R40 ;  /* 0x0000002a1e28722b */ /* 0x000fe20000000028 */
[----:B------:R-:W-:Y:S02]  /*231d0*/  ISETP.GE.U32.AND P1, PT, R10, 0x4, PT ;  /* 0x000000040a00780c */ /* 0x000fe40003f26070 */
[----:B------:R-:W-:Y:S02]  /*231e0*/  FSEL R43, R32, R28, !P2 ;  /* 0x0000001c202b7208 */ /* 0x000fe40005000000 */
[----:B------:R-:W-:Y:S01]  /*231f0*/  DADD R44, R44, R48 ;  /* 0x000000002c2c7229 */ /* 0x000fe20000000030 */
[----:B------:R-:W-:Y:S02]  /*23200*/  ISETP.GE.U32.AND P0, PT, R10, 0x8, PT ;  /* 0x000000080a00780c */ /* 0x000fe40003f06070 */
[----:B------:R-:W-:-:S02]  /*23210*/  FSEL R49, R33, R29, !P2 ;  /* 0x0000001d21317208 */ /* 0x000fc40005000000 */
[----:B------:R-:W-:Y:S02]  /*23220*/  FSEL R42, R26, R43, !P1 ;  /* 0x0000002b1a2a7208 */ /* 0x000fe40004800000 */
[----:B------:R-:W-:Y:S02]  /*23230*/  FSEL R43, R27, R49, !P1 ;  /* 0x000000311b2b7208 */ /* 0x000fe40004800000 */
[----:B------:R-:W-:Y:S02]  /*23240*/  FSEL R48, R32, R26, !P0 ;  /* 0x0000001a20307208 */ /* 0x000fe40004000000 */
[----:B------:R-:W-:Y:S02]  /*23250*/  FSEL R49, R33, R27, !P0 ;  /* 0x0000001b21317208 */ /* 0x000fe40004000000 */
[----:B------:R-:W-:-:S04]  /*23260*/  LOP3.LUT R10, R13, 0x1, RZ, 0xc0, !PT ;  /* 0x000000010d0a7812 */ /* 0x000fc800078ec0ff */
[----:B------:R-:W-:Y:S02]  /*23270*/  DADD R52, -RZ, -R48 ;  /* 0x00000000ff347229 */ /* 0x000fe40000000930 */
[----:B------:R-:W-:Y:S01]  /*23280*/  DADD R26, -RZ, -R42 ;  /* 0x00000000ff1a7229 */ /* 0x000fe2000000092a */
[----:B------:R-:W-:Y:S02]  /*23290*/  ISETP.NE.U32.AND P0, PT, R10, 0x1, PT ;  /* 0x000000010a00780c */ /* 0x000fe40003f05070 */
[----:B------:R-:W-:Y:S02]  /*232a0*/  LOP3.LUT R10, R50, 0xf, RZ, 0xc0, !PT ;  /* 0x0000000f320a7812 */ /* 0x000fe400078ec0ff */
[----:B------:R-:W-:-:S03]  /*232b0*/  LOP3.LUT P1, RZ, R13, 0x2, RZ, 0xc0, !PT ;  /* 0x000000020dff7812 */ /* 0x000fc6000782c0ff */
        /* <DEDUP_REMOVED lines=9> */
[----:B------:R-:W-:-:S10]  /*23350*/  DADD R42, -RZ, -R26 ;  /* 0x00000000ff2a7229 */ /* 0x000fd4000000091a */
[----:B------:R-:W-:Y:S02]  /*23360*/  FSEL R26, R42, R26, !P0 ;  /* 0x0000001a2a1a7208 */ /* 0x000fe40004000000 */
[----:B------:R-:W-:-:S04]  /*23370*/  LOP3.LUT R42, R50, 0xd, RZ, 0xc0, !PT ;  /* 0x0000000d322a7812 */ /* 0x000fc800078ec0ff */
[----:B------:R-:W-:Y:S02]  /*23380*/  ISETP.NE.AND P1, PT, R42, 0xc, PT ;  /* 0x0000000c2a00780c */ /* 0x000fe40003f25270 */
[----:B------:R-:W-:Y:S02]  /*23390*/  FSEL R27, R43, R27, !P0 ;  /* 0x0000001b2b1b7208 */ /* 0x000fe40004000000 */
[----:B------:R-:W-:Y:S02]  /*233a0*/  ISETP.GE.U32.AND P0, PT, R10, 0x4, PT ;  /* 0x000000040a00780c */ /* 0x000fe40003f06070 */
[----:B------:R-:W-:Y:S02]  /*233b0*/  FSEL R43, R22, R28, !P1 ;  /* 0x0000001c162b7208 */ /* 0x000fe40004800000 */
[----:B------:R-:W-:Y:S02]  /*233c0*/  FSEL R23, R23, R29, !P1 ;  /* 0x0000001d17177208 */ /* 0x000fe40004800000 */
[----:B------:R-:W-:-:S02]  /*233d0*/  LOP3.LUT R10, R11, 0xd, RZ, 0xc0, !PT ;  /* 0x0000000d0b0a7812 */ /* 0x000fc400078ec0ff */
[----:B------:R-:W-:Y:S02]  /*233e0*/  FSEL R22, R34, R43, !P0 ;  /* 0x0000002b22167208 */ /* 0x000fe40004000000 */
[----:B------:R-:W-:Y:S02]  /*233f0*/  FSEL R23, R35, R23, !P0 ;  /* 0x0000001723177208 */ /* 0x000fe40004000000 */
[----:B------:R-:W-:Y:S02]  /*23400*/  ISETP.NE.AND P3, PT, R10, 0xc, PT ;  /* 0x0000000c0a00780c */ /* 0x000fe40003f65270 */
[----:B------:R-:W-:Y:S01]  /*23410*/  LOP3.LUT R10, R11, 0xf, RZ, 0xc0, !PT ;  /* 0x0000000f0b0a7812 */ /* 0x000fe200078ec0ff */
[----:B------:R-:W-:Y:S01]  /*23420*/  DADD R12, R12, R48 ;  /* 0x000000000c0c7229 */ /* 0x000fe20000000030 */
[----:B------:R-:W-:Y:S01]  /*23430*/  FSEL R51, R33, R29, !P3 ;  /* 0x0000001d21337208 */ /* 0x000fe20005800000 */
[----:B------:R-:W-:Y:S01]  /*23440*/  DADD R42, -RZ, -R22 ;  /* 0x00000000ff2a7229 */ /* 0x000fe20000000916 */
[----:B------:R-:W-:-:S02]  /*23450*/  ISETP.GE.U32.AND P1, PT, R10, 0x8, PT ;  /* 0x000000080a00780c */ /* 0x000fc40003f26070 */
[----:B------:R-:W-:Y:S02]  /*23460*/  ISETP.GE.U32.AND P2, PT, R10, 0x4, PT ;  /* 0x000000040a00780c */ /* 0x000fe40003f46070 */
[C---:B------:R-:W-:Y:S02]  /*23470*/  FSEL R49, R32.reuse, R28, !P3 ;  /* 0x0000001c20317208 */ /* 0x040fe40005800000 */
[----:B------:R-:W-:Y:S02]  /*23480*/  FSEL R28, R32, R34, !P1 ;  /* 0x00000022201c7208 */ /* 0x000fe40004800000 */
[----:B------:R-:W-:Y:S02]  /*23490*/  FSEL R29, R33, R35, !P1 ;  /* 0x00000023211d7208 */ /* 0x000fe40004800000 */
[----:B------:R-:W-:Y:S02]  /*234a0*/  FSEL R32, R34, R49, !P2 ;  /* 0x0000003122207208 */ /* 0x000fe40005000000 */
[----:B------:R-:W-:-:S02]  /*234b0*/  FSEL R33, R35, R51, !P2 ;  /* 0x0000003323217208 */ /* 0x000fc40005000000 */
[----:B------:R-:W-:Y:S01]  /*234c0*/  LOP3.LUT P0, RZ, R50, 0x2, RZ, 0xc0, !PT ;  /* 0x0000000232ff7812 */ /* 0x000fe2000780c0ff */
[----:B------:R-:W-:Y:S01]  /*234d0*/  DADD R34, -RZ, -R28 ;  /* 0x00000000ff227229 */ /* 0x000fe2000000091c */
[----:B------:R-:W-:Y:S02]  /*234e0*/  LOP3.LUT R10, R11, 0x1, RZ, 0xc0, !PT ;  /* 0x000000010b0a7812 */ /* 0x000fe400078ec0ff */
[----:B------:R-:W-:Y:S02]  /*234f0*/  FSEL R22, R22, R42, !P0 ;  /* 0x0000002a16167208 */ /* 0x000fe40004000000 */
[----:B------:R-:W-:Y:S01]  /*23500*/  FSEL R23, R23, R43, !P0 ;  /* 0x0000002b17177208 */ /* 0x000fe20004000000 */
[----:B------:R-:W-:Y:S01]  /*23510*/  DADD R42, -RZ, -R32 ;  /* 0x00000000ff2a7229 */ /* 0x000fe20000000920 */
[----:B------:R-:W-:Y:S02]  /*23520*/  ISETP.NE.U32.AND P0, PT, R10, 0x1, PT ;  /* 0x000000010a00780c */ /* 0x000fe40003f05070 */
[----:B------:R-:W-:-:S02]  /*23530*/  LOP3.LUT P1, RZ, R11, 0x2, RZ, 0xc0, !PT ;  /* 0x000000020bff7812 */ /* 0x000fc4000782c0ff */
[----:B------:R-:W-:Y:S02]  /*23540*/  FSEL R10, R34, R28, !P0 ;  /* 0x0000001c220a7208 */ /* 0x000fe40004000000 */
[----:B------:R-:W-:-:S03]  /*23550*/  FSEL R11, R35, R29, !P0 ;  /* 0x0000001d230b7208 */ /* 0x000fc60004000000 */
[----:B------:R-:W-:Y:S02]  /*23560*/  FSEL R28, R32, R42, !P1 ;  /* 0x0000002a201c7208 */ /* 0x000fe40004800000 */
[----:B------:R-:W-:Y:S01]  /*23570*/  FSEL R29, R33, R43, !P1 ;  /* 0x0000002b211d7208 */ /* 0x000fe20004800000 */
[----:B------:R-:W-:-:S05]  /*23580*/  DADD R26, R26, R22 ;  /* 0x000000001a1a7229 */ /* 0x000fca0000000016 */
[----:B------:R-:W-:Y:S02]  /*23590*/  DADD R10, R10, R28 ;  /* 0x000000000a0a7229 */ /* 0x000fe4000000001c */
[----:B------:R-:W-:-:S06]  /*235a0*/  DADD R12, -R44, R12 ;  /* 0x000000002c0c7229 */ /* 0x000fcc000000010c */
[----:B------:R-:W-:Y:S02]  /*235b0*/  DADD R10, -R26, R10 ;  /* 0x000000001a0a7229 */ /* 0x000fe4000000010a */
[----:B------:R-:W-:-:S06]  /*235c0*/  DFMA R12, R30, R12, R44 ;  /* 0x0000000c1e0c722b */ /* 0x000fcc000000002c */
[----:B------:R-:W-:Y:S02]  /*235d0*/  DFMA R10, R30, R10, R26 ;  /* 0x0000000a1e0a722b */ /* 0x000fe4000000001a */
[----:B------:R-:W-:-:S06]  /*235e0*/  DADD R40, -R38, R40 ;  /* 0x0000000026287229 */ /* 0x000fcc0000000128 */
[----:B------:R-:W-:Y:S02]  /*235f0*/  DADD R10, -R12, R10 ;  /* 0x000000000c0a7229 */ /* 0x000fe4000000010a */
[----:B------:R-:W-:-:S06]  /*23600*/  DFMA R40, R36, R40, R38 ;  /* 0x000000282428722b */ /* 0x000fcc0000000026 */
[----:B------:R-:W-:Y:S01]  /*23610*/  DFMA R10, R36, R10, R12 ;  /* 0x0000000a240a722b */ /* 0x000fe2000000000c */
[----:B------:R-:W-:Y:S01]  /*23620*/  VIADD R8, R8, 0x1 ;  /* 0x0000000108087836 */ /* 0x000fe20000000000 */
[----:B------:R-:W-:-:S06]  /*23630*/  DMUL R24, R46, R24 ;  /* 0x000000182e187228 */ /* 0x000fcc0000000000 */
[----:B------:R-:W-:Y:S01]  /*23640*/  DADD R10, -R40, R10 ;  /* 0x00000000280a7229 */ /* 0x000fe2000000010a */
[----:B------:R-:W-:-:S07]  /*23650*/  ISETP.NE.AND P0, PT, R8, 0x10, PT ;  /* 0x000000100800780c */ /* 0x000fce0003f05270 */
[----:B------:R-:W-:-:S08]  /*23660*/  DFMA R10, R24, R10, R40 ;  /* 0x0000000a180a722b */ /* 0x000fd00000000028 */
[----:B------:R-:W-:Y:S01]  /*23670*/  DFMA R18, R20, R10, R18 ;  /* 0x0000000a1412722b */ /* 0x000fe20000000012 */
[----:B------:R-:W-:Y:S10]  /*23680*/  @P0 BRA `(.L_x_199) ;  /* 0xffffffec00180947 */ /* 0x000ff4000383ffff */
[----:B------:R-:W-:Y:S05]  /*23690*/  BSYNC.RECONVERGENT B2 ;  /* 0x0000000000027941 */ /* 0x000fea0003800200 */
.L_x_194:
[----:B------:R-:W-:Y:S01]  /*236a0*/  DSETP.GEU.AND P0, PT, |R18|, 8000, PT ;  /* 0x40bf40001200742a */ /* 0x000fe20003f0e200 */
[----:B------:R-:W-:Y:S01]  /*236b0*/  BSSY.RECONVERGENT B2, `(.L_x_200) ;  /* 0x000013c000027945 */ /* 0x000fe20003800200 */
[----:B------:R-:W-:Y:S01]  /*236c0*/  MOV R11, RZ ;  /* 0x000000ff000b7202 */ /* 0x000fe20000000f00 */
[----:B------:R-:W-:-:S11]  /*236d0*/  IMAD.MOV.U32 R8, RZ, RZ, RZ ;  /* 0x000000ffff087224 */ /* 0x000fd600078e00ff */
[----:B------:R-:W-:Y:S05]  /*236e0*/  @!P0 BRA `(.L_x_201) ;  /* 0x0000001000e08947 */ /* 0x000fea0003800000 */
[----:B------:R-:W-:Y:S01]  /*236f0*/  BSSY.RECONVERGENT B3, `(.L_x_202) ;  /* 0x0000135000037945 */ /* 0x000fe20003800200 */
[----:B------:R-:W-:Y:S02]  /*23700*/  MOV R10, RZ ;  /* 0x000000ff000a7202 */ /* 0x000fe40000000f00 */
[----:B------:R-:W-:-:S07]  /*23710*/  CS2R R18, SRZ ;  /* 0x0000000000127805 */ /* 0x000fce000001ff00 */
.L_x_207:
[----:B------:R-:W-:Y:S01]  /*23720*/  IMAD.MOV.U32 R11, RZ, RZ, 0x1 ;  /* 0x00000001ff0b7424 */ /* 0x000fe200078e00ff */
[----:B------:R-:W-:Y:S01]  /*23730*/  IADD3 R42, PT, PT, -R10, 0x9, RZ ;  /* 0x000000090a2a7810 */ /* 0x000fe20007ffe1ff */
[----:B------:R-:W-:Y:S01]  /*23740*/  HFMA2 R12, -RZ, RZ, 0, 5.9604644775390625e-08 ;  /* 0x00000001ff0c7431 */ /* 0x000fe200000001ff */
[----:B------:R-:W-:Y:S01]  /*23750*/  FSETP.GEU.AND P1, PT, |R15|, 6.5827683646048100446e-37, PT ;  /* 0x036000000f00780b */ /* 0x000fe20003f2e200 */
[----:B------:R-:W-:Y:S01]  /*23760*/  BSSY.RECONVERGENT B4, `(.L_x_203) ;  /* 0x0000017000047945 */ /* 0x000fe20003800200 */
[----:B------:R-:W-:-:S06]  /*23770*/  SHF.L.U32 R20, R11, R42, RZ ;  /* 0x0000002a0b147219 */ /* 0x000fcc00000006ff */
[----:B------:R-:W0:Y:S08]  /*23780*/  I2F.F64.U32 R20, R20 ;  /* 0x0000001400147312 */ /* 0x000e300000201800 */
[----:B0-----:R-:W0:Y:S02]  /*23790*/  MUFU.RCP64H R13, R21 ;  /* 0x00000015000d7308 */ /* 0x001e240000001800 */
[----:B0-----:R-:W-:-:S08]  /*237a0*/  DFMA R22, -R20, R12, 1 ;  /* 0x3ff000001416742b */ /* 0x001fd0000000010c */
        /* <DEDUP_REMOVED lines=18> */
.L_x_204:
[----:B------:R-:W-:Y:S05]  /*238d0*/  BSYNC.RECONVERGENT B4 ;  /* 0x0000000000047941 */ /* 0x000fea0003800200 */
.L_x_203:
[----:B------:R-:W-:Y:S01]  /*238e0*/  CS2R R26, SRZ ;  /* 0x00000000001a7805 */ /* 0x000fe2000001ff00 */
[----:B------:R-:W-:Y:S01]  /*238f0*/  IMAD.MOV.U32 R24, RZ, RZ, R20 ;  /* 0x000000ffff187224 */ /* 0x000fe200078e0014 */
[----:B------:R-:W-:Y:S02]  /*23900*/  MOV R25, R21 ;  /* 0x0000001500197202 */ /* 0x000fe40000000f00 */
[----:B------:R-:W-:-:S07]  /*23910*/  MOV R38, 0x23930 ;  /* 0x0002393000267802 */ /* 0x000fce0000000f00 */
[----:B------:R-:W-:Y:S05]  /*23920*/  CALL.REL.NOINC `($__internal_0_$__cuda_sm20_div_rn_f64_full) ;  /* 0x0000001000b87944 */ /* 0x000fea0003c00000 */
[----:B------:R-:W0:Y:S01]  /*23930*/  MUFU.RCP64H R23, R21 ;  /* 0x0000001500177308 */ /* 0x000e220000001800 */
[----:B------:R-:W-:Y:S01]  /*23940*/  IMAD.MOV.U32 R22, RZ, RZ, 0x1 ;  /* 0x00000001ff167424 */ /* 0x000fe200078e00ff */
[----:B------:R-:W-:Y:S01]  /*23950*/  FSETP.GEU.AND P1, PT, |R17|, 6.5827683646048100446e-37, PT ;  /* 0x036000001100780b */ /* 0x000fe20003f2e200 */
[----:B------:R-:W-:Y:S01]  /*23960*/  BSSY.RECONVERGENT B4, `(.L_x_205) ;  /* 0x0000016000047945 */ /* 0x000fe20003800200 */
[----:B------:R-:W-:Y:S01]  /*23970*/  MOV R30, R32 ;  /* 0x00000020001e7202 */ /* 0x000fe20000000f00 */
[----:B------:R-:W-:Y:S02]  /*23980*/  IMAD.MOV.U32 R31, RZ, RZ, R33 ;  /* 0x000000ffff1f7224 */ /* 0x000fe400078e0021 */
        /* <DEDUP_REMOVED lines=16> */
[----:B------:R-:W-:Y:S05]  /*23a90*/  CALL.REL.NOINC `($__internal_0_$__cuda_sm20_div_rn_f64_full) ;  /* 0x00000010005c7944 */ /* 0x000fea0003c00000 */
[----:B------:R-:W-:Y:S01]  /*23aa0*/  MOV R22, R32 ;  /* 0x0000002000167202 */ /* 0x000fe20000000f00 */
[----:B------:R-:W-:-:S07]  /*23ab0*/  IMAD.MOV.U32 R23, RZ, RZ, R33 ;  /* 0x000000ffff177224 */ /* 0x000fce00078e0021 */
.L_x_206:
[----:B------:R-:W-:Y:S05]  /*23ac0*/  BSYNC.RECONVERGENT B4 ;  /* 0x0000000000047941 */ /* 0x000fea0003800200 */
.L_x_205:
[----:B------:R-:W-:-:S05]  /*23ad0*/  IMAD R42, R42, 0x218, R1 ;  /* 0x000002182a2a7824 */ /* 0x000fca00078e0201 */
[----:B------:R-:W2:Y:S04]  /*23ae0*/  LDL.64 R34, [R42+0x200] ;  /* 0x000200002a227983 */ /* 0x000ea80000100a00 */
[----:B------:R-:W3:Y:S01]  /*23af0*/  LDL.64 R36, [R42+0x210] ;  /* 0x000210002a247983 */ /* 0x000ee20000100a00 */
[----:B--2---:R-:W-:-:S03]  /*23b00*/  DADD R34, R34, R12 ;  /* 0x0000000022227229 */ /* 0x004fc6000000000c */
[----:B------:R-:W2:Y:S03]  /*23b10*/  LDL.64 R12, [R42+0x208] ;  /* 0x000208002a0c7983 */ /* 0x000ea60000100a00 */
[----:B------:R-:W0:Y:S02]  /*23b20*/  F2I.F64.FLOOR R11, R34 ;  /* 0x00000022000b7311 */ /* 0x000e240000305100 */
[----:B0-----:R-:W-:-:S04]  /*23b30*/  LOP3.LUT R11, R11, 0xff, RZ, 0xc0, !PT ;  /* 0x000000ff0b0b7812 */ /* 0x001fc800078ec0ff */
[----:B------:R-:W-:-:S05]  /*23b40*/  IADD3 R28, PT, PT, R42, R11, RZ ;  /* 0x0000000b2a1c7210 */ /* 0x000fca0007ffe0ff */
[----:B------:R-:W4:Y:S04]  /*23b50*/  LDL.U8 R25, [R28] ;  /* 0x000000001c197983 */ /* 0x000f280000100000 */
[----:B------:R-:W5:Y:S01]  /*23b60*/  LDL.U8 R24, [R28+0x1] ;  /* 0x000001001c187983 */ /* 0x000f620000100000 */
[----:B--2---:R-:W-:-:S06]  /*23b70*/  DADD R30, R30, R12 ;  /* 0x000000001e1e7229 */ /* 0x004fcc000000000c */
[----:B------:R-:W0:Y:S02]  /*23b80*/  F2I.F64.FLOOR R11, R30 ;  /* 0x0000001e000b7311 */ /* 0x000e240000305100 */
[----:B0-----:R-:W-:-:S05]  /*23b90*/  IMAD.SHL.U32 R11, R11, 0x2, RZ ;  /* 0x000000020b0b7824 */ /* 0x001fca00078e00ff */
[----:B------:R-:W-:-:S04]  /*23ba0*/  LOP3.LUT R11, R11, 0x1fe, RZ, 0xc0, !PT ;  /* 0x000001fe0b0b7812 */ /* 0x000fc800078ec0ff */
[----:B----4-:R-:W-:-:S05]  /*23bb0*/  IADD3 R27, PT, PT, R42, R25, R11 ;  /* 0x000000192a1b7210 */ /* 0x010fca0007ffe00b */
[----:B------:R-:W2:Y:S01]  /*23bc0*/  LDL.U8 R12, [R27] ;  /* 0x000000001b0c7983 */ /* 0x000ea20000100000 */
[----:B-----5:R-:W-:-:S03]  /*23bd0*/  IADD3 R26, PT, PT, R42, R11, R24 ;  /* 0x0000000b2a1a7210 */ /* 0x020fc60007ffe018 */
[----:B------:R-:W4:Y:S04]  /*23be0*/  LDL.U8 R13, [R27+0x1] ;  /* 0x000001001b0d7983 */ /* 0x000f280000100000 */
[----:B------:R-:W5:Y:S04]  /*23bf0*/  LDL.U8 R24, [R26] ;  /* 0x000000001a187983 */ /* 0x000f680000100000 */
[----:B------:R-:W4:Y:S01]  /*23c00*/  LDL.U8 R25, [R26+0x1] ;  /* 0x000001001a197983 */ /* 0x000f220000100000 */
[----:B---3--:R-:W-:-:S06]  /*23c10*/  DADD R36, R36, R22 ;  /* 0x0000000024247229 */ /* 0x008fcc0000000016 */
[----:B------:R-:W0:Y:S02]  /*23c20*/  F2I.F64.FLOOR R11, R36 ;  /* 0x00000024000b7311 */ /* 0x000e240000305100 */
[----:B0-----:R-:W-:-:S04]  /*23c30*/  LOP3.LUT R11, R11, 0xff, RZ, 0xc0, !PT ;  /* 0x000000ff0b0b7812 */ /* 0x001fc800078ec0ff */
[----:B--2---:R-:W-:-:S05]  /*23c40*/  IADD3 R38, PT, PT, R42, R11, R12 ;  /* 0x0000000b2a267210 */ /* 0x004fca0007ffe00c */
[----:B------:R-:W2:Y:S01]  /*23c50*/  LDL.U8 R32, [R38] ;  /* 0x0000000026207983 */ /* 0x000ea20000100000 */
[----:B-----5:R-:W-:-:S03]  /*23c60*/  IADD3 R45, PT, PT, R42, R11, R24 ;  /* 0x0000000b2a2d7210 */ /* 0x020fc60007ffe018 */
[----:B------:R0:W3:Y:S04]  /*23c70*/  LDL.U8 R12, [R38+0x1] ;  /* 0x00000100260c7983 */ /* 0x0000e80000100000 */
[----:B------:R-:W5:Y:S01]  /*23c80*/  LDL.U8 R44, [R45] ;  /* 0x000000002d2c7983 */ /* 0x000f620000100000 */
[CC--:B----4-:R-:W-:Y:S02]  /*23c90*/  IADD3 R33, PT, PT, R42.reuse, R11.reuse, R13 ;  /* 0x0000000b2a217210 */ /* 0x0d0fe40007ffe00d */
[----:B------:R-:W-:Y:S01]  /*23ca0*/  IADD3 R43, PT, PT, R42, R11, R25 ;  /* 0x0000000b2a2b7210 */ /* 0x000fe20007ffe019 */
[----:B------:R-:W4:Y:S04]  /*23cb0*/  LDL.U8 R13, [R45+0x1] ;  /* 0x000001002d0d7983 */ /* 0x000f280000100000 */
[----:B------:R-:W3:Y:S04]  /*23cc0*/  LDL.U8 R46, [R33] ;  /* 0x00000000212e7983 */ /* 0x000ee80000100000 */
[----:B------:R-:W4:Y:S04]  /*23cd0*/  LDL.U8 R48, [R43] ;  /* 0x000000002b307983 */ /* 0x000f280000100000 */
[----:B------:R1:W4:Y:S04]  /*23ce0*/  LDL.U8 R50, [R33+0x1] ;  /* 0x0000010021327983 */ /* 0x0003280000100000 */
[----:B------:R5:W4:Y:S01]  /*23cf0*/  LDL.U8 R11, [R43+0x1] ;  /* 0x000001002b0b7983 */ /* 0x000b220000100000 */
[----:B------:R-:W0:Y:S08]  /*23d00*/  FRND.F64.FLOOR R22, R34 ;  /* 0x0000002200167313 */ /* 0x000e300000305800 */
[----:B------:R-:W1:Y:S08]  /*23d10*/  FRND.F64.FLOOR R26, R36 ;  /* 0x00000024001a7313 */ /* 0x000e700000305800 */
[----:B------:R-:W1:Y:S01]  /*23d20*/  FRND.F64.FLOOR R28, R30 ;  /* 0x0000001e001c7313 */ /* 0x000e620000305800 */
[----:B0-----:R-:W-:Y:S01]  /*23d30*/  DADD R22, R34, -R22 ;  /* 0x0000000022167229 */ /* 0x001fe20000000816 */
[----:B------:R-:W-:Y:S01]  /*23d40*/  MOV R24, 0x0 ;  /* 0x0000000000187802 */ /* 0x000fe20000000f00 */
[----:B------:R-:W-:Y:S01]  /*23d50*/  IMAD.MOV.U32 R25, RZ, RZ, 0x40180000 ;  /* 0x40180000ff197424 */ /* 0x000fe200078e00ff */
[----:B-1----:R-:W-:-:S05]  /*23d60*/  DADD R26, R36, -R26 ;  /* 0x00000000241a7229 */ /* 0x002fca000000081a */
[C---:B------:R-:W-:Y:S02]  /*23d70*/  DMUL R40, R22.reuse, R22 ;  /* 0x0000001616287228 */ /* 0x040fe40000000000 */
[----:B------:R-:W-:Y:S02]  /*23d80*/  DFMA R38, R22, R24, -15 ;  /* 0xc02e00001626742b */ /* 0x000fe40000000018 */
[----:B------:R-:W-:-:S04]  /*23d90*/  DADD R28, R30, -R28 ;  /* 0x000000001e1c7229 */ /* 0x000fc8000000081c */
[C---:B------:R-:W-:Y:S02]  /*23da0*/  DMUL R30, R22.reuse, R40 ;  /* 0x00000028161e7228 */ /* 0x040fe40000000000 */
[----:B------:R-:W-:-:S08]  /*23db0*/  DFMA R36, R22, R38, 10 ;  /* 0x402400001624742b */ /* 0x000fd00000000026 */
[----:B------:R-:W-:Y:S01]  /*23dc0*/  DMUL R30, R30, R36 ;  /* 0x000000241e1e7228 */ /* 0x000fe20000000000 */
[C---:B--2---:R-:W-:Y:S02]  /*23dd0*/  LOP3.LUT R42, R32.reuse, 0xd, RZ, 0xc0, !PT ;  /* 0x0000000d202a7812 */ /* 0x044fe400078ec0ff */
[----:B------:R-:W-:Y:S02]  /*23de0*/  LOP3.LUT R33, R32, 0xf, RZ, 0xc0, !PT ;  /* 0x0000000f20217812 */ /* 0x000fe400078ec0ff */
[----:B------:R-:W-:Y:S02]  /*23df0*/  ISETP.NE.AND P2, PT, R42, 0xc, PT ;  /* 0x0000000c2a00780c */ /* 0x000fe40003f45270 */
[C---:B------:R-:W-:Y:S02]  /*23e00*/  ISETP.GE.U32.AND P0, PT, R33.reuse, 0x8, PT ;  /* 0x000000082100780c */ /* 0x040fe40003f06070 */
[----:B------:R-:W-:Y:S02]  /*23e10*/  ISETP.GE.U32.AND P1, PT, R33, 0x4, PT ;  /* 0x000000042100780c */ /* 0x000fe40003f26070 */
[----:B------:R-:W-:-:S02]  /*23e20*/  FSEL R35, R22, R26, !P2 ;  /* 0x0000001a16237208 */ /* 0x000fc40005000000 */
[C---:B------:R-:W-:Y:S02]  /*23e30*/  FSEL R33, R23.reuse, R27, !P2 ;  /* 0x0000001b17217208 */ /* 0x040fe40005000000 */
[----:B------:R-:W-:Y:S02]  /*23e40*/  FSEL R38, R22, R28, !P0 ;  /* 0x0000001c16267208 */ /* 0x000fe40004000000 */
[----:B------:R-:W-:Y:S02]  /*23e50*/  FSEL R39, R23, R29, !P0 ;  /* 0x0000001d17277208 */ /* 0x000fe40004000000 */
[----:B------:R-:W-:Y:S02]  /*23e60*/  FSEL R34, R28, R35, !P1 ;  /* 0x000000231c227208 */ /* 0x000fe40004800000 */
[----:B------:R-:W-:Y:S02]  /*23e70*/  FSEL R35, R29, R33, !P1 ;  /* 0x000000211d237208 */ /* 0x000fe40004800000 */
[C---:B------:R-:W-:Y:S01]  /*23e80*/  LOP3.LUT R33, R32.reuse, 0x1, RZ, 0xc0, !PT ;  /* 0x0000000120217812 */ /* 0x040fe200078ec0ff */
[----:B------:R-:W-:Y:S01]  /*23e90*/  DADD R40, -RZ, -R38 ;  /* 0x00000000ff287229 */ /* 0x000fe20000000926 */
[----:B------:R-:W-:-:S02]  /*23ea0*/  LOP3.LUT P1, RZ, R32, 0x2, RZ, 0xc0, !PT ;  /* 0x0000000220ff7812 */ /* 0x000fc4000782c0ff */
[----:B------:R-:W-:Y:S01]  /*23eb0*/  DADD R36, -RZ, -R34 ;  /* 0x00000000ff247229 */ /* 0x000fe20000000922 */
[----:B------:R-:W-:Y:S01]  /*23ec0*/  ISETP.NE.U32.AND P0, PT, R33, 0x1, PT ;  /* 0x000000012100780c */ /* 0x000fe20003f05070 */
[----:B------:R-:W-:Y:S01]  /*23ed0*/  DADD R32, R22, -1 ;  /* 0xbff0000016207429 */ /* 0x000fe20000000000 */
[C---:B-----5:R-:W-:Y:S02]  /*23ee0*/  LOP3.LUT R43, R44.reuse, 0xd, RZ, 0xc0, !PT ;  /* 0x0000000d2c2b7812 */ /* 0x060fe400078ec0ff */
[----:B------:R-:W-:Y:S02]  /*23ef0*/  LOP3.LUT R42, R44, 0xf, RZ, 0xc0, !PT ;  /* 0x0000000f2c2a7812 */ /* 0x000fe400078ec0ff */
[----:B------:R-:W-:Y:S02]  /*23f00*/  ISETP.NE.AND P2, PT, R43, 0xc, PT ;  /* 0x0000000c2b00780c */ /* 0x000fe40003f45270 */
[----:B------:R-:W-:Y:S02]  /*23f10*/  FSEL R38, R40, R38, !P0 ;  /* 0x0000002628267208 */ /* 0x000fe40004000000 */
[----:B------:R-:W-:-:S02]  /*23f20*/  FSEL R39, R41, R39, !P0 ;  /* 0x0000002729277208 */ /* 0x000fc40004000000 */
[----:B------:R-:W-:Y:S02]  /*23f30*/  FSEL R40, R34, R36, !P1 ;  /* 0x0000002422287208 */ /* 0x000fe40004800000 */
[----:B------:R-:W-:Y:S02]  /*23f40*/  FSEL R41, R35, R37, !P1 ;  /* 0x0000002523297208 */ /* 0x000fe40004800000 */
[C---:B------:R-:W-:Y:S02]  /*23f50*/  ISETP.GE.U32.AND P0, PT, R42.reuse, 0x8, PT ;  /* 0x000000082a00780c */ /* 0x040fe40003f06070 */
[----:B------:R-:W-:Y:S02]  /*23f60*/  ISETP.GE.U32.AND P1, PT, R42, 0x4, PT ;  /* 0x000000042a00780c */ /* 0x000fe40003f26070 */
[----:B------:R-:W-:Y:S02]  /*23f70*/  FSEL R37, R32, R26, !P2 ;  /* 0x0000001a20257208 */ /* 0x000fe40005000000 */
[----:B------:R-:W-:-:S02]  /*23f80*/  FSEL R43, R33, R27, !P2 ;  /* 0x0000001b212b7208 */ /* 0x000fc40005000000 */
[----:B------:R-:W-:Y:S02]  /*23f90*/  FSEL R34, R32, R28, !P0 ;  /* 0x0000001c20227208 */ /* 0x000fe40004000000 */
[----:B------:R-:W-:Y:S02]  /*23fa0*/  FSEL R35, R33, R29, !P0 ;  /* 0x0000001d21237208 */ /* 0x000fe40004000000 */
[----:B------:R-:W-:Y:S02]  /*23fb0*/  FSEL R36, R28, R37, !P1 ;  /* 0x000000251c247208 */ /* 0x000fe40004800000 */
[----:B------:R-:W-:Y:S01]  /*23fc0*/  FSEL R37, R29, R43, !P1 ;  /* 0x0000002b1d257208 */ /* 0x000fe20004800000 */
[----:B------:R-:W-:Y:S02]  /*23fd0*/  DADD R38, R38, R40 ;  /* 0x0000000026267229 */ /* 0x000fe40000000028 */
[----:B------:R-:W-:Y:S01]  /*23fe0*/  DADD R40, -RZ, -R34 ;  /* 0x00000000ff287229 */ /* 0x000fe20000000922 */
[----:B------:R-:W-:-:S02]  /*23ff0*/  LOP3.LUT R45, R44, 0x1, RZ, 0xc0, !PT ;  /* 0x000000012c2d7812 */ /* 0x000fc400078ec0ff */
[----:B------:R-:W-:Y:S02]  /*24000*/  DADD R42, -RZ, -R36 ;  /* 0x00000000ff2a7229 */ /* 0x000fe40000000924 */
[----:B------:R-:W-:Y:S02]  /*24010*/  ISETP.NE.U32.AND P0, PT, R45, 0x1, PT ;  /* 0x000000012d00780c */ /* 0x000fe40003f05070 */
[----:B------:R-:W-:-:S03]  /*24020*/  LOP3.LUT P1, RZ, R44, 0x2, RZ, 0xc0, !PT ;  /* 0x000000022cff7812 */ /* 0x000fc6000782c0ff */
[----:B------:R-:W-:Y:S02]  /*24030*/  FSEL R45, R41, R35, !P0 ;  /* 0x00000023292d7208 */ /* 0x000fe40004000000 */
[----:B---3--:R-:W-:Y:S02]  /*24040*/  LOP3.LUT R41, R46, 0xd, RZ, 0xc0, !PT ;  /* 0x0000000d2e297812 */ /* 0x008fe400078ec0ff */
[----:B------:R-:W-:Y:S01]  /*24050*/  FSEL R44, R40, R34, !P0 ;  /* 0x00000022282c7208 */ /* 0x000fe20004000000 */
[----:B------:R-:W-:Y:S01]  /*24060*/  DADD R34, R28, -1 ;  /* 0xbff000001c227429 */ /* 0x000fe20000000000 */
[----:B------:R-:W-:Y:S02]  /*24070*/  FSEL R36, R36, R42, !P1 ;  /* 0x0000002a24247208 */ /* 0x000fe40004800000 */
[----:B------:R-:W-:Y:S02]  /*24080*/  FSEL R37, R37, R43, !P1 ;  /* 0x0000002b25257208 */ /* 0x000fe40004800000 */
[----:B------:R-:W-:-:S02]  /*24090*/  LOP3.LUT R40, R46, 0xf, RZ, 0xc0, !PT ;  /* 0x0000000f2e287812 */ /* 0x000fc400078ec0ff */
[----:B------:R-:W-:Y:S02]  /*240a0*/  ISETP.NE.AND P3, PT, R41, 0xc, PT ;  /* 0x0000000c2900780c */ /* 0x000fe40003f65270 */
[----:B------:R-:W-:Y:S01]  /*240b0*/  DADD R44, R44, R36 ;  /* 0x000000002c2c7229 */ /* 0x000fe20000000024 */
[----:B------:R-:W-:Y:S02]  /*240c0*/  ISETP.GE.U32.AND P2, PT, R40, 0x4, PT ;  /* 0x000000042800780c */ /* 0x000fe40003f46070 */
[----:B------:R-:W-:Y:S02]  /*240d0*/  FSEL R37, R22, R26, !P3 ;  /* 0x0000001a16257208 */ /* 0x000fe40005800000 */
[----:B------:R-:W-:Y:S02]  /*240e0*/  ISETP.GE.U32.AND P1, PT, R40, 0x8, PT ;  /* 0x000000082800780c */ /* 0x000fe40003f26070 */
[----:B------:R-:W-:Y:S02]  /*240f0*/  FSEL R41, R23, R27, !P3 ;  /* 0x0000001b17297208 */ /* 0x000fe40005800000 */
[----:B------:R-:W-:-:S02]  /*24100*/  LOP3.LUT P0, RZ, R46, 0x2, RZ, 0xc0, !PT ;  /* 0x000000022eff7812 */ /* 0x000fc4000780c0ff */
[----:B------:R-:W-:Y:S02]  /*24110*/  LOP3.LUT R40, R46, 0x1, RZ, 0xc0, !PT ;  /* 0x000000012e287812 */ /* 0x000fe400078ec0ff */
[----:B------:R-:W-:Y:S02]  /*24120*/  FSEL R36, R34, R37, !P2 ;  /* 0x0000002522247208 */ /* 0x000fe40005000000 */
[----:B------:R-:W-:Y:S02]  /*24130*/  FSEL R46, R22, R34, !P1 ;  /* 0x00000022162e7208 */ /* 0x000fe40004800000 */
[----:B------:R-:W-:Y:S02]  /*24140*/  FSEL R47, R23, R35, !P1 ;  /* 0x00000023172f7208 */ /* 0x000fe40004800000 */
[----:B------:R-:W-:Y:S02]  /*24150*/  FSEL R37, R35, R41, !P2 ;  /* 0x0000002923257208 */ /* 0x000fe40005000000 */
[----:B------:R-:W-:-:S02]  /*24160*/  ISETP.NE.U32.AND P1, PT, R40, 0x1, PT ;  /* 0x000000012800780c */ /* 0x000fc40003f25070 */
[----:B------:R-:W-:Y:S02]  /*24170*/  DADD R42, -RZ, -R46 ;  /* 0x00000000ff2a7229 */ /* 0x000fe4000000092e */
[----:B------:R-:W-:Y:S02]  /*24180*/  DADD R40, -RZ, -R36 ;  /* 0x00000000ff287229 */ /* 0x000fe40000000924 */
[----:B------:R-:W-:-:S06]  /*24190*/  DADD R44, -R38, R44 ;  /* 0x00000000262c7229 */ /* 0x000fcc000000012c */
[----:B------:R-:W-:Y:S02]  /*241a0*/  FSEL R42, R42, R46, !P1 ;  /* 0x0000002e2a2a7208 */ /* 0x000fe40004800000 */
[----:B------:R-:W-:Y:S01]  /*241b0*/  FSEL R43, R43, R47, !P1 ;  /* 0x0000002f2b2b7208 */ /* 0x000fe20004800000 */
[C---:B------:R-:W-:Y:S01]  /*241c0*/  DFMA R46, R28.reuse, R24, -15 ;  /* 0xc02e00001c2e742b */ /* 0x040fe20000000018 */
[----:B------:R-:W-:Y:S02]  /*241d0*/  FSEL R40, R36, R40, !P0 ;  /* 0x0000002824287208 */ /* 0x000fe40004000000 */
[----:B------:R-:W-:Y:S01]  /*241e0*/  FSEL R41, R37, R41, !P0 ;  /* 0x0000002925297208 */ /* 0x000fe20004000000 */
[----:B------:R-:W-:Y:S02]  /*241f0*/  DMUL R36, R28, R28 ;  /* 0x0000001c1c247228 */ /* 0x000fe40000000000 */
[----:B------:R-:W-:Y:S02]  /*24200*/  DFMA R38, R30, R44, R38 ;  /* 0x0000002c1e26722b */ /* 0x000fe40000000026 */
[----:B------:R-:W-:Y:S01]  /*24210*/  DFMA R46, R28, R46, 10 ;  /* 0x402400001c2e742b */ /* 0x000fe2000000002e */
[----:B----4-:R-:W-:-:S03]  /*24220*/  LOP3.LUT R45, R48, 0xd, RZ, 0xc0, !PT ;  /* 0x0000000d302d7812 */ /* 0x010fc600078ec0ff */
[----:B------:R-:W-:Y:S01]  /*24230*/  DMUL R36, R28, R36 ;  /* 0x000000241c247228 */ /* 0x000fe20000000000 */
[----:B------:R-:W-:Y:S02]  /*24240*/  LOP3.LUT R44, R48, 0xf, RZ, 0xc0, !PT ;  /* 0x0000000f302c7812 */ /* 0x000fe400078ec0ff */
[----:B------:R-:W-:Y:S02]  /*24250*/  ISETP.NE.AND P3, PT, R45, 0xc, PT ;  /* 0x0000000c2d00780c */ /* 0x000fe40003f65270 */
[C---:B------:R-:W-:Y:S02]  /*24260*/  ISETP.GE.U32.AND P1, PT, R44.reuse, 0x8, PT ;  /* 0x000000082c00780c */ /* 0x040fe40003f26070 */
[----:B------:R-:W-:Y:S01]  /*24270*/  ISETP.GE.U32.AND P2, PT, R44, 0x4, PT ;  /* 0x000000042c00780c */ /* 0x000fe20003f46070 */
[----:B------:R-:W-:Y:S01]  /*24280*/  DMUL R36, R36, R46 ;  /* 0x0000002e24247228 */ /* 0x000fe20000000000 */
[----:B------:R-:W-:Y:S02]  /*24290*/  FSEL R45, R32, R26, !P3 ;  /* 0x0000001a202d7208 */ /* 0x000fe40005800000 */
[----:B------:R-:W-:Y:S01]  /*242a0*/  FSEL R47, R33, R27, !P3 ;  /* 0x0000001b212f7208 */ /* 0x000fe20005800000 */
[----:B------:R-:W-:Y:S01]  /*242b0*/  DADD R40, R42, R40 ;  /* 0x000000002a287229 */ /* 0x000fe20000000028 */
[----:B------:R-:W-:-:S02]  /*242c0*/  FSEL R44, R34, R45, !P2 ;  /* 0x0000002d222c7208 */ /* 0x000fc40005000000 */
[----:B------:R-:W-:Y:S02]  /*242d0*/  FSEL R42, R32, R34, !P1 ;  /* 0x00000022202a7208 */ /* 0x000fe40004800000 */
[----:B------:R-:W-:Y:S02]  /*242e0*/  FSEL R43, R33, R35, !P1 ;  /* 0x00000023212b7208 */ /* 0x000fe40004800000 */
[C---:B------:R-:W-:Y:S02]  /*242f0*/  LOP3.LUT P0, RZ, R48.reuse, 0x2, RZ, 0xc0, !PT ;  /* 0x0000000230ff7812 */ /* 0x040fe4000780c0ff */
[----:B------:R-:W-:Y:S02]  /*24300*/  FSEL R45, R35, R47, !P2 ;  /* 0x0000002f232d7208 */ /* 0x000fe40005000000 */
[----:B------:R-:W-:Y:S01]  /*24310*/  LOP3.LUT R48, R48, 0x1, RZ, 0xc0, !PT ;  /* 0x0000000130307812 */ /* 0x000fe200078ec0ff */
[----:B------:R-:W-:-:S03]  /*24320*/  DADD R46, -RZ, -R42 ;  /* 0x00000000ff2e7229 */ /* 0x000fc6000000092a */
[----:B------:R-:W-:Y:S01]  /*24330*/  ISETP.NE.U32.AND P1, PT, R48, 0x1, PT ;  /* 0x000000013000780c */ /* 0x000fe20003f25070 */
[----:B------:R-:W-:-:S06]  /*24340*/  DADD R48, -RZ, -R44 ;  /* 0x00000000ff307229 */ /* 0x000fcc000000092c */
[----:B------:R-:W-:Y:S02]  /*24350*/  FSEL R42, R46, R42, !P1 ;  /* 0x0000002a2e2a7208 */ /* 0x000fe40004800000 */
[----:B------:R-:W-:Y:S02]  /*24360*/  FSEL R43, R47, R43, !P1 ;  /* 0x0000002b2f2b7208 */ /* 0x000fe40004800000 */
[----:B------:R-:W-:Y:S02]  /*24370*/  FSEL R46, R44, R48, !P0 ;  /* 0x000000302c2e7208 */ /* 0x000fe40004000000 */
[----:B------:R-:W-:Y:S02]  /*24380*/  LOP3.LUT R48, R12, 0xf, RZ, 0xc0, !PT ;  /* 0x0000000f0c307812 */ /* 0x000fe400078ec0ff */
[----:B------:R-:W-:Y:S02]  /*24390*/  FSEL R47, R45, R49, !P0 ;  /* 0x000000312d2f7208 */ /* 0x000fe40004000000 */
[----:B------:R-:W-:-:S04]  /*243a0*/  ISETP.GE.U32.AND P0, PT, R48, 0x8, PT ;  /* 0x000000083000780c */ /* 0x000fc80003f06070 */
[----:B------:R-:W-:Y:S01]  /*243b0*/  DADD R46, R42, R46 ;  /* 0x000000002a2e7229 */ /* 0x000fe2000000002e */
[----:B------:R-:W-:Y:S02]  /*243c0*/  FSEL R42, R22, R28, !P0 ;  /* 0x0000001c162a7208 */ /* 0x000fe40004000000 */
[----:B------:R-:W-:Y:S02]  /*243d0*/  FSEL R43, R23, R29, !P0 ;  /* 0x0000001d172b7208 */ /* 0x000fe40004000000 */
[----:B------:R-:W-:-:S04]  /*243e0*/  LOP3.LUT R49, R12, 0x1, RZ, 0xc0, !PT ;  /* 0x000000010c317812 */ /* 0x000fc800078ec0ff */
[----:B------:R-:W-:Y:S02]  /*243f0*/  DADD R44, -RZ, -R42 ;  /* 0x00000000ff2c7229 */ /* 0x000fe4000000092a */
[----:B------:R-:W-:Y:S01]  /*24400*/  DADD R46, -R40, R46 ;  /* 0x00000000282e7229 */ /* 0x000fe2000000012e */
[----:B------:R-:W-:-:S07]  /*24410*/  ISETP.NE.U32.AND P0, PT, R49, 0x1, PT ;  /* 0x000000013100780c */ /* 0x000fce0003f05070 */
[----:B------:R-:W-:Y:S02]  /*24420*/  FSEL R44, R44, R42, !P0 ;  /* 0x0000002a2c2c7208 */ /* 0x000fe40004000000 */
[----:B------:R-:W-:Y:S01]  /*24430*/  FSEL R45, R45, R43, !P0 ;  /* 0x0000002b2d2d7208 */ /* 0x000fe20004000000 */
[----:B------:R-:W-:Y:S02]  /*24440*/  DADD R42, R26, -1 ;  /* 0xbff000001a2a7429 */ /* 0x000fe40000000000 */
[----:B------:R-:W-:Y:S01]  /*24450*/  DFMA R40, R30, R46, R40 ;  /* 0x0000002e1e28722b */ /* 0x000fe20000000028 */
[----:B------:R-:W-:-:S04]  /*24460*/  LOP3.LUT R46, R12, 0xd, RZ, 0xc0, !PT ;  /* 0x0000000d0c2e7812 */ /* 0x000fc800078ec0ff */
[----:B------:R-:W-:Y:S02]  /*24470*/  ISETP.NE.AND P1, PT, R46, 0xc, PT ;  /* 0x0000000c2e00780c */ /* 0x000fe40003f25270 */
[----:B------:R-:W-:Y:S02]  /*24480*/  ISETP.GE.U32.AND P0, PT, R48, 0x4, PT ;  /* 0x000000043000780c */ /* 0x000fe40003f06070 */
[----:B------:R-:W-:Y:S01]  /*24490*/  FSEL R49, R22, R42, !P1 ;  /* 0x0000002a16317208 */ /* 0x000fe20004800000 */
[C---:B------:R-:W-:Y:S01]  /*244a0*/  DFMA R46, R26.reuse, R24, -15 ;  /* 0xc02e00001a2e742b */ /* 0x040fe20000000018 */
[----:B------:R-:W-:Y:S02]  /*244b0*/  FSEL R25, R23, R43, !P1 ;  /* 0x0000002b17197208 */ /* 0x000fe40004800000 */
[----:B------:R-:W-:Y:S01]  /*244c0*/  FSEL R24, R28, R49, !P0 ;  /* 0x000000311c187208 */ /* 0x000fe20004000000 */
[----:B------:R-:W-:Y:S01]  /*244d0*/  DMUL R48, R26, R26 ;  /* 0x0000001a1a307228 */ /* 0x000fe20000000000 */
[----:B------:R-:W-:-:S03]  /*244e0*/  FSEL R25, R29, R25, !P0 ;  /* 0x000000191d197208 */ /* 0x000fc60004000000 */
[----:B------:R-:W-:-:S04]  /*244f0*/  DFMA R46, R26, R46, 10 ;  /* 0x402400001a2e742b */ /* 0x000fc8000000002e */
[----:B------:R-:W-:Y:S02]  /*24500*/  DMUL R48, R26, R48 ;  /* 0x000000301a307228 */ /* 0x000fe40000000000 */
[----:B------:R-:W-:Y:S01]  /*24510*/  DADD R26, -RZ, -R24 ;  /* 0x00000000ff1a7229 */ /* 0x000fe20000000918 */
[----:B------:R-:W-:-:S09]  /*24520*/  LOP3.LUT P0, RZ, R12, 0x2, RZ, 0xc0, !PT ;  /* 0x000000020cff7812 */ /* 0x000fd2000780c0ff */
[----:B------:R-:W-:Y:S02]  /*24530*/  FSEL R24, R24, R26, !P0 ;  /* 0x0000001a18187208 */ /* 0x000fe40004000000 */
[----:B------:R-:W-:-:S06]  /*24540*/  FSEL R25, R25, R27, !P0 ;  /* 0x0000001b19197208 */ /* 0x000fcc0004000000 */
[----:B------:R-:W-:Y:S01]  /*24550*/  DADD R44, R44, R24 ;  /* 0x000000002c2c7229 */ /* 0x000fe20000000018 */
[C---:B------:R-:W-:Y:S02]  /*24560*/  LOP3.LUT R24, R13.reuse, 0xd, RZ, 0xc0, !PT ;  /* 0x0000000d0d187812 */ /* 0x040fe400078ec0ff */
[----:B------:R-:W-:Y:S02]  /*24570*/  LOP3.LUT R12, R13, 0xf, RZ, 0xc0, !PT ;  /* 0x0000000f0d0c7812 */ /* 0x000fe400078ec0ff */
[----:B------:R-:W-:Y:S02]  /*24580*/  ISETP.NE.AND P2, PT, R24, 0xc, PT ;  /* 0x0000000c1800780c */ /* 0x000fe40003f45270 */
[----:B------:R-:W-:Y:S02]  /*24590*/  ISETP.GE.U32.AND P1, PT, R12, 0x4, PT ;  /* 0x000000040c00780c */ /* 0x000fe40003f26070 */
[----:B------:R-:W-:Y:S02]  /*245a0*/  FSEL R25, R32, R42, !P2 ;  /* 0x0000002a20197208 */ /* 0x000fe40005000000 */
[----:B------:R-:W-:-:S02]  /*245b0*/  FSEL R27, R33, R43, !P2 ;  /* 0x0000002b211b7208 */ /* 0x000fc40005000000 */
[----:B------:R-:W-:Y:S02]  /*245c0*/  ISETP.GE.U32.AND P0, PT, R12, 0x8, PT ;  /* 0x000000080c00780c */ /* 0x000fe40003f06070 */
[----:B------:R-:W-:Y:S02]  /*245d0*/  FSEL R24, R28, R25, !P1 ;  /* 0x000000191c187208 */ /* 0x000fe40004800000 */
[----:B------:R-:W-:Y:S02]  /*245e0*/  FSEL R25, R29, R27, !P1 ;  /* 0x0000001b1d197208 */ /* 0x000fe40004800000 */
[----:B------:R-:W-:Y:S02]  /*245f0*/  FSEL R26, R32, R28, !P0 ;  /* 0x0000001c201a7208 */ /* 0x000fe40004000000 */
[----:B------:R-:W-:Y:S02]  /*24600*/  FSEL R27, R33, R29, !P0 ;  /* 0x0000001d211b7208 */ /* 0x000fe40004000000 */
[----:B------:R-:W-:-:S04]  /*24610*/  LOP3.LUT R12, R13, 0x1, RZ, 0xc0, !PT ;  /* 0x000000010d0c7812 */ /* 0x000fc800078ec0ff */
[----:B------:R-:W-:Y:S01]  /*24620*/  DADD R28, -RZ, -R26 ;  /* 0x00000000ff1c7229 */ /* 0x000fe2000000091a */
[----:B------:R-:W-:Y:S02]  /*24630*/  ISETP.NE.U32.AND P0, PT, R12, 0x1, PT ;  /* 0x000000010c00780c */ /* 0x000fe40003f05070 */
[----:B------:R-:W-:Y:S01]  /*24640*/  LOP3.LUT P1, RZ, R13, 0x2, RZ, 0xc0, !PT ;  /* 0x000000020dff7812 */ /* 0x000fe2000782c0ff */
[----:B------:R-:W-:-:S06]  /*24650*/  DADD R12, -RZ, -R24 ;  /* 0x00000000ff0c7229 */ /* 0x000fcc0000000918 */
[----:B------:R-:W-:Y:S02]  /*24660*/  FSEL R26, R28, R26, !P0 ;  /* 0x0000001a1c1a7208 */ /* 0x000fe40004000000 */
[----:B------:R-:W-:Y:S02]  /*24670*/  LOP3.LUT R28, R50, 0xf, RZ, 0xc0, !PT ;  /* 0x0000000f321c7812 */ /* 0x000fe400078ec0ff */
[----:B------:R-:W-:Y:S02]  /*24680*/  FSEL R27, R29, R27, !P0 ;  /* 0x0000001b1d1b7208 */ /* 0x000fe40004000000 */
[----:B------:R-:W-:Y:S02]  /*24690*/  ISETP.GE.U32.AND P0, PT, R28, 0x8, PT ;  /* 0x000000081c00780c */ /* 0x000fe40003f06070 */
[----:B------:R-:W-:Y:S02]  /*246a0*/  FSEL R12, R24, R12, !P1 ;  /* 0x0000000c180c7208 */ /* 0x000fe40004800000 */
[----:B------:R-:W-:-:S02]  /*246b0*/  FSEL R13, R25, R13, !P1 ;  /* 0x0000000d190d7208 */ /* 0x000fc40004800000 */
[----:B------:R-:W-:Y:S02]  /*246c0*/  FSEL R24, R22, R34, !P0 ;  /* 0x0000002216187208 */ /* 0x000fe40004000000 */
[----:B------:R-:W-:Y:S02]  /*246d0*/  FSEL R25, R23, R35, !P0 ;  /* 0x0000002317197208 */ /* 0x000fe40004000000 */
[----:B------:R-:W-:Y:S01]  /*246e0*/  DADD R12, R26, R12 ;  /* 0x000000001a0c7229 */ /* 0x000fe2000000000c */
[----:B------:R-:W-:-:S03]  /*246f0*/  LOP3.LUT R29, R50, 0x1, RZ, 0xc0, !PT ;  /* 0x00000001321d7812 */ /* 0x000fc600078ec0ff */
[----:B------:R-:W-:Y:S01]  /*24700*/  DADD R26, -RZ, -R24 ;  /* 0x00000000ff1a7229 */ /* 0x000fe20000000918 */
[----:B------:R-:W-:-:S09]  /*24710*/  ISETP.NE.U32.AND P0, PT, R29, 0x1, PT ;  /* 0x000000011d00780c */ /* 0x000fd20003f05070 */
[----:B------:R-:W-:Y:S02]  /*24720*/  FSEL R24, R26, R24, !P0 ;  /* 0x000000181a187208 */ /* 0x000fe40004000000 */
[----:B------:R-:W-:-:S04]  /*24730*/  LOP3.LUT R26, R50, 0xd, RZ, 0xc0, !PT ;  /* 0x0000000d321a7812 */ /* 0x000fc800078ec0ff */
[----:B------:R-:W-:Y:S02]  /*24740*/  ISETP.NE.AND P1, PT, R26, 0xc, PT ;  /* 0x0000000c1a00780c */ /* 0x000fe40003f25270 */
[----:B------:R-:W-:Y:S02]  /*24750*/  LOP3.LUT R26, R11, 0xd, RZ, 0xc0, !PT ;  /* 0x0000000d0b1a7812 */ /* 0x000fe400078ec0ff */
[----:B------:R-:W-:Y:S02]  /*24760*/  FSEL R25, R27, R25, !P0 ;  /* 0x000000191b197208 */ /* 0x000fe40004000000 */
[----:B------:R-:W-:Y:S02]  /*24770*/  ISETP.NE.AND P3, PT, R26, 0xc, PT ;  /* 0x0000000c1a00780c */ /* 0x000fe40003f65270 */
[----:B------:R-:W-:Y:S02]  /*24780*/  ISETP.GE.U32.AND P0, PT, R28, 0x4, PT ;  /* 0x000000041c00780c */ /* 0x000fe40003f06070 */
[----:B------:R-:W-:-:S02]  /*24790*/  FSEL R27, R22, R42, !P1 ;  /* 0x0000002a161b7208 */ /* 0x000fc40004800000 */
[----:B------:R-:W-:Y:S02]  /*247a0*/  FSEL R23, R23, R43, !P1 ;  /* 0x0000002b17177208 */ /* 0x000fe40004800000 */
[----:B------:R-:W-:Y:S02]  /*247b0*/  LOP3.LUT R26, R11, 0xf, RZ, 0xc0, !PT ;  /* 0x0000000f0b1a7812 */ /* 0x000fe400078ec0ff */
[----:B------:R-:W-:Y:S02]  /*247c0*/  FSEL R22, R34, R27, !P0 ;  /* 0x0000001b22167208 */ /* 0x000fe40004000000 */
[----:B------:R-:W-:Y:S02]  /*247d0*/  FSEL R23, R35, R23, !P0 ;  /* 0x0000001723177208 */ /* 0x000fe40004000000 */
[----:B------:R-:W-:Y:S02]  /*247e0*/  ISETP.GE.U32.AND P2, PT, R26, 0x4, PT ;  /* 0x000000041a00780c */ /* 0x000fe40003f46070 */
[----:B------:R-:W-:-:S02]  /*247f0*/  FSEL R29, R32, R42, !P3 ;  /* 0x0000002a201d7208 */ /* 0x000fc40005800000 */
[----:B------:R-:W-:Y:S02]  /*24800*/  ISETP.GE.U32.AND P1, PT, R26, 0x8, PT ;  /* 0x000000081a00780c */ /* 0x000fe40003f26070 */
[C---:B------:R-:W-:Y:S02]  /*24810*/  FSEL R43, R33.reuse, R43, !P3 ;  /* 0x0000002b212b7208 */ /* 0x040fe40005800000 */
[----:B------:R-:W-:Y:S02]  /*24820*/  FSEL R28, R34, R29, !P2 ;  /* 0x0000001d221c7208 */ /* 0x000fe40005000000 */
[----:B------:R-:W-:Y:S01]  /*24830*/  LOP3.LUT P0, RZ, R50, 0x2, RZ, 0xc0, !PT ;  /* 0x0000000232ff7812 */ /* 0x000fe2000780c0ff */
[----:B------:R-:W-:Y:S01]  /*24840*/  DADD R50, -RZ, -R22 ;  /* 0x00000000ff327229 */ /* 0x000fe20000000916 */
[----:B------:R-:W-:Y:S02]  /*24850*/  FSEL R26, R32, R34, !P1 ;  /* 0x00000022201a7208 */ /* 0x000fe40004800000 */
[----:B------:R-:W-:-:S02]  /*24860*/  FSEL R27, R33, R35, !P1 ;  /* 0x00000023211b7208 */ /* 0x000fc40004800000 */
[----:B------:R-:W-:Y:S02]  /*24870*/  FSEL R29, R35, R43, !P2 ;  /* 0x0000002b231d7208 */ /* 0x000fe40005000000 */
[----:B------:R-:W-:Y:S02]  /*24880*/  LOP3.LUT R42, R11, 0x1, RZ, 0xc0, !PT ;  /* 0x000000010b2a7812 */ /* 0x000fe400078ec0ff */
[----:B------:R-:W-:Y:S02]  /*24890*/  DADD R32, -RZ, -R26 ;  /* 0x00000000ff207229 */ /* 0x000fe4000000091a */
[----:B------:R-:W-:Y:S01]  /*248a0*/  DADD R34, -RZ, -R28 ;  /* 0x00000000ff227229 */ /* 0x000fe2000000091c */
[----:B------:R-:W-:Y:S02]  /*248b0*/  FSEL R22, R22, R50, !P0 ;  /* 0x0000003216167208 */ /* 0x000fe40004000000 */
[----:B------:R-:W-:Y:S02]  /*248c0*/  FSEL R23, R23, R51, !P0 ;  /* 0x0000003317177208 */ /* 0x000fe40004000000 */
[----:B------:R-:W-:-:S02]  /*248d0*/  ISETP.NE.U32.AND P0, PT, R42, 0x1, PT ;  /* 0x000000012a00780c */ /* 0x000fc40003f05070 */
[----:B------:R-:W-:Y:S02]  /*248e0*/  LOP3.LUT P1, RZ, R11, 0x2, RZ, 0xc0, !PT ;  /* 0x000000020bff7812 */ /* 0x000fe4000782c0ff */
[----:B------:R-:W-:Y:S02]  /*248f0*/  FSEL R26, R32, R26, !P0 ;  /* 0x0000001a201a7208 */ /* 0x000fe40004000000 */
[----:B------:R-:W-:Y:S02]  /*24900*/  FSEL R27, R33, R27, !P0 ;  /* 0x0000001b211b7208 */ /* 0x000fe40004000000 */
        /* <DEDUP_REMOVED lines=12> */
[----:B------:R-:W-:Y:S01]  /*249d0*/  IADD3 R10, PT, PT, R10, 0x1, RZ ;  /* 0x000000010a0a7810 */ /* 0x000fe20007ffe0ff */
[----:B------:R-:W-:-:S03]  /*249e0*/  DMUL R46, R48, R46 ;  /* 0x0000002e302e7228 */ /* 0x000fc60000000000 */
[----:B------:R-:W-:-:S03]  /*249f0*/  ISETP.NE.AND P0, PT, R10, 0xa, PT ;  /* 0x0000000a0a00780c */ /* 0x000fc60003f05270 */
[----:B------:R-:W-:-:S08]  /*24a00*/  DADD R24, -R40, R24 ;  /* 0x0000000028187229 */ /* 0x000fd00000000118 */
[----:B------:R-:W-:-:S08]  /*24a10*/  DFMA R24, R46, R24, R40 ;  /* 0x000000182e18722b */ /* 0x000fd00000000028 */
[----:B------:R-:W-:Y:S01]  /*24a20*/  DFMA R18, R20, R24, R18 ;  /* 0x000000181412722b */ /* 0x000fe20000000012 */
[----:B------:R-:W-:Y:S10]  /*24a30*/  @P0 BRA `(.L_x_207) ;  /* 0xffffffec00380947 */ /* 0x000ff4000383ffff */
[----:B------:R-:W-:Y:S05]  /*24a40*/  BSYNC.RECONVERGENT B3 ;  /* 0x0000000000037941 */ /* 0x000fea0003800200 */
.L_x_202:
[----:B------:R-:W-:-:S06]  /*24a50*/  DSETP.GEU.AND P0, PT, R18, -512, PT ;  /* 0xc08000001200742a */ /* 0x000fcc0003f0e000 */
[----:B------:R-:W-:-:S08]  /*24a60*/  SEL R11, RZ, 0x10, P0 ;  /* 0x00000010ff0b7807 */ /* 0x000fd00000000000 */
.L_x_201:
[----:B------:R-:W-:Y:S05]  /*24a70*/  BSYNC.RECONVERGENT B2 ;  /* 0x0000000000027941 */ /* 0x000fea0003800200 */
.L_x_200:
[----:B------:R-:W-:Y:S02]  /*24a80*/  IADD3 R6, P0, PT, R6, 0x4, RZ ;  /* 0x0000000406067810 */ /* 0x000fe40007f1e0ff */
[----:B------:R-:W-:-:S03]  /*24a90*/  IADD3 R0, P1, PT, R0, R11, RZ ;  /* 0x0000000b00007210 */ /* 0x000fc60007f3e0ff */
[----:B------:R-:W-:Y:S01]  /*24aa0*/  IMAD.X R9, RZ, RZ, R9, P0 ;  /* 0x000000ffff097224 */ /* 0x000fe200000e0609 */
[----:B------:R-:W-:Y:S02]  /*24ab0*/  ISETP.GE.U32.AND P0, PT, R6, 0xc9, PT ;  /* 0x000000c90600780c */ /* 0x000fe40003f06070 */
[----:B------:R-:W-:Y:S02]  /*24ac0*/  IADD3.X R5, PT, PT, R5, R8, RZ, P1, !PT ;  /* 0x0000000805057210 */ /* 0x000fe40000ffe4ff */
[----:B------:R-:W-:-:S13]  /*24ad0*/  ISETP.GE.AND.EX P0, PT, R9, RZ, PT, P0 ;  /* 0x000000ff0900720c */ /* 0x000fda0003f06300 */
[----:B------:R-:W-:Y:S05]  /*24ae0*/  @!P0 BRA `(.L_x_208) ;  /* 0xffffffd400f48947 */ /* 0x000fea000383ffff */
[----:B------:R-:W-:Y:S05]  /*24af0*/  BSYNC.RECONVERGENT B1 ;  /* 0x0000000000017941 */ /* 0x000fea0003800200 */
.L_x_193:
[----:B------:R-:W-:-:S05]  /*24b00*/  IADD3 R4, P0, PT, R4, 0x4, RZ ;  /* 0x0000000404047810 */ /* 0x000fca0007f1e0ff */
[----:B------:R-:W-:Y:S01]  /*24b10*/  IMAD.X R7, RZ, RZ, R7, P0 ;  /* 0x000000ffff077224 */ /* 0x000fe200000e0607 */
[----:B------:R-:W-:-:S04]  /*24b20*/  ISETP.GE.U32.AND P0, PT, R4, 0xc9, PT ;  /* 0x000000c90400780c */ /* 0x000fc80003f06070 */
[----:B------:R-:W-:-:S13]  /*24b30*/  ISETP.GE.AND.EX P0, PT, R7, RZ, PT, P0 ;  /* 0x000000ff0700720c */ /* 0x000fda0003f06300 */
[----:B------:R-:W-:Y:S05]  /*24b40*/  @!P0 BRA `(.L_x_209) ;  /* 0xffffffd400d08947 */ /* 0x000fea000383ffff */
[----:B------:R-:W-:Y:S05]  /*24b50*/  BSYNC.RECONVERGENT B0 ;  /* 0x0000000000007941 */ /* 0x000fea0003800200 */
.L_x_192:
[----:B------:R-:W0:Y:S01]  /*24b60*/  S2R R9, SR_TID.X ;  /* 0x0000000000097919 */ /* 0x000e220000002100 */
[----:B------:R-:W0:Y:S01]  /*24b70*/  S2UR UR4, SR_CTAID.X ;  /* 0x00000000000479c3 */ /* 0x000e220000002500 */
[----:B------:R-:W-:Y:S02]  /*24b80*/  R2UR UR6, R2 ;  /* 0x00000000020672ca */ /* 0x000fe400000e0000 */
[----:B------:R-:W-:-:S05]  /*24b90*/  R2UR UR7, R3 ;  /* 0x00000000030772ca */ /* 0x000fca00000e0000 */
[----:B------:R-:W0:Y:S08]  /*24ba0*/  LDC R4, c[0x0][0x360] ;  /* 0x0000d800ff047b82 */ /* 0x000e300000000800 */
[----:B------:R-:W1:Y:S01]  /*24bb0*/  LDC.64 R6, c[0x0][0x388] ;  /* 0x0000e200ff067b82 */ /* 0x000e620000000a00 */
[----:B0-----:R-:W-:Y:S01]  /*24bc0*/  IMAD R3, R4, UR4, R9 ;  /* 0x0000000404037c24 */ /* 0x001fe2000f8e0209 */
[----:B------:R-:W-:-:S03]  /*24bd0*/  MOV R4, R0 ;  /* 0x0000000000047202 */ /* 0x000fc60000000f00 */
[----:B-1----:R-:W-:-:S05]  /*24be0*/  IMAD.WIDE R2, R3, 0x8, R6 ;  /* 0x0000000803027825 */ /* 0x002fca00078e0206 */
[----:B------:R-:W-:Y:S01]  /*24bf0*/  STG.E.64 desc[UR6][R2.64], R4 ;  /* 0x0000000402007986 */ /* 0x000fe2000c101b06 */
[----:B------:R-:W-:Y:S05]  /*24c00*/  EXIT ;  /* 0x000000000000794d */ /* 0x000fea0003800000 */
        .weak           $__internal_0_$__cuda_sm20_div_rn_f64_full
        .type           $__internal_0_$__cuda_sm20_div_rn_f64_full,@function
        .size           $__internal_0_$__cuda_sm20_div_rn_f64_full,(.L_x_216 - $__internal_0_$__cuda_sm20_div_rn_f64_full)
$__internal_0_$__cuda_sm20_div_rn_f64_full:
[C---:B------:R-:W-:Y:S01]  /*24c10*/  FSETP.GEU.AND P0, PT, |R25|.reuse, 1.469367938527859385e-39, PT ;  /* 0x001000001900780b */ /* 0x040fe20003f0e200 */
[----:B------:R-:W-:Y:S01]  /*24c20*/  IMAD.MOV.U32 R40, RZ, RZ, 0x1ca00000 ;  /* 0x1ca00000ff287424 */ /* 0x000fe200078e00ff */
[----:B------:R-:W-:Y:S01]  /*24c30*/  LOP3.LUT R22, R25, 0x800fffff, RZ, 0xc0, !PT ;  /* 0x800fffff19167812 */ /* 0x000fe200078ec0ff */
[----:B------:R-:W-:Y:S01]  /*24c40*/  BSSY.RECONVERGENT B5, `(.L_x_210) ;  /* 0x0000054000057945 */ /* 0x000fe20003800200 */
[C---:B------:R-:W-:Y:S02]  /*24c50*/  FSETP.GEU.AND P2, PT, |R27|.reuse, 1.469367938527859385e-39, PT ;  /* 0x001000001b00780b */ /* 0x040fe40003f4e200 */
[----:B------:R-:W-:Y:S01]  /*24c60*/  LOP3.LUT R23, R22, 0x3ff00000, RZ, 0xfc, !PT ;  /* 0x3ff0000016177812 */ /* 0x000fe200078efcff */
[----:B------:R-:W-:Y:S01]  /*24c70*/  IMAD.MOV.U32 R22, RZ, RZ, R24 ;  /* 0x000000ffff167224 */ /* 0x000fe200078e0018 */
[----:B------:R-:W-:Y:S02]  /*24c80*/  MOV R28, 0x1 ;  /* 0x00000001001c7802 */ /* 0x000fe40000000f00 */
[----:B------:R-:W-:-:S02]  /*24c90*/  LOP3.LUT R39, R27, 0x7ff00000, RZ, 0xc0, !PT ;  /* 0x7ff000001b277812 */ /* 0x000fc400078ec0ff */
[----:B------:R-:W-:Y:S01]  /*24ca0*/  LOP3.LUT R44, R25, 0x7ff00000, RZ, 0xc0, !PT ;  /* 0x7ff00000192c7812 */ /* 0x000fe200078ec0ff */
[----:B------:R-:W-:Y:S01]  /*24cb0*/  @!P0 DMUL R22, R24, 8.98846567431157953865e+307 ;  /* 0x7fe0000018168828 */ /* 0x000fe20000000000 */
[----:B------:R-:W-:Y:S02]  /*24cc0*/  MOV R41, R39 ;  /* 0x0000002700297202 */ /* 0x000fe40000000f00 */
[----:B------:R-:W-:Y:S02]  /*24cd0*/  ISETP.GE.U32.AND P1, PT, R39, R44, PT ;  /* 0x0000002c2700720c */ /* 0x000fe40003f26070 */
[----:B------:R-:W-:Y:S01]  /*24ce0*/  @!P2 LOP3.LUT R34, R25, 0x7ff00000, RZ, 0xc0, !PT ;  /* 0x7ff000001922a812 */ /* 0x000fe200078ec0ff */
[----:B------:R-:W0:Y:S03]  /*24cf0*/  MUFU.RCP64H R29, R23 ;  /* 0x00000017001d7308 */ /* 0x000e260000001800 */
[----:B------:R-:W-:-:S02]  /*24d00*/  @!P2 ISETP.GE.U32.AND P3, PT, R39, R34, PT ;  /* 0x000000222700a20c */ /* 0x000fc40003f66070 */
[----:B------:R-:W-:Y:S02]  /*24d10*/  @!P0 LOP3.LUT R44, R23, 0x7ff00000, RZ, 0xc0, !PT ;  /* 0x7ff00000172c8812 */ /* 0x000fe400078ec0ff */
[----:B------:R-:W-:Y:S02]  /*24d20*/  @!P2 SEL R35, R40, 0x63400000, !P3 ;  /* 0x634000002823a807 */ /* 0x000fe40005800000 */
[----:B------:R-:W-:Y:S02]  /*24d30*/  IADD3 R45, PT, PT, R44, -0x1, RZ ;  /* 0xffffffff2c2d7810 */ /* 0x000fe40007ffe0ff */
[----:B------:R-:W-:-:S04]  /*24d40*/  @!P2 LOP3.LUT R36, R35, 0x80000000, R27, 0xf8, !PT ;  /* 0x800000002324a812 */ /* 0x000fc800078ef81b */
[----:B------:R-:W-:Y:S01]  /*24d50*/  @!P2 LOP3.LUT R37, R36, 0x100000, RZ, 0xfc, !PT ;  /* 0x001000002425a812 */ /* 0x000fe200078efcff */
[----:B------:R-:W-:Y:S01]  /*24d60*/  @!P2 IMAD.MOV.U32 R36, RZ, RZ, RZ ;  /* 0x000000ffff24a224 */ /* 0x000fe200078e00ff */
[----:B0-----:R-:W-:-:S08]  /*24d70*/  DFMA R32, R28, -R22, 1 ;  /* 0x3ff000001c20742b */ /* 0x001fd00000000816 */
[----:B------:R-:W-:-:S08]  /*24d80*/  DFMA R32, R32, R32, R32 ;  /* 0x000000202020722b */ /* 0x000fd00000000020 */
[----:B------:R-:W-:Y:S01]  /*24d90*/  DFMA R32, R28, R32, R28 ;  /* 0x000000201c20722b */ /* 0x000fe2000000001c */
[----:B------:R-:W-:Y:S02]  /*24da0*/  SEL R29, R40, 0x63400000, !P1 ;  /* 0x63400000281d7807 */ /* 0x000fe40004800000 */
[----:B------:R-:W-:Y:S02]  /*24db0*/  MOV R28, R26 ;  /* 0x0000001a001c7202 */ /* 0x000fe40000000f00 */
[----:B------:R-:W-:-:S03]  /*24dc0*/  LOP3.LUT R29, R29, 0x800fffff, R27, 0xf8, !PT ;  /* 0x800fffff1d1d7812 */ /* 0x000fc600078ef81b */
[----:B------:R-:W-:-:S03]  /*24dd0*/  DFMA R34, R32, -R22, 1 ;  /* 0x3ff000002022742b */ /* 0x000fc60000000816 */
[----:B------:R-:W-:-:S05]  /*24de0*/  @!P2 DFMA R28, R28, 2, -R36 ;  /* 0x400000001c1ca82b */ /* 0x000fca0000000824 */
[----:B------:R-:W-:-:S05]  /*24df0*/  DFMA R34, R32, R34, R32 ;  /* 0x000000222022722b */ /* 0x000fca0000000020 */
[----:B------:R-:W-:-:S03]  /*24e00*/  @!P2 LOP3.LUT R41, R29, 0x7ff00000, RZ, 0xc0, !PT ;  /* 0x7ff000001d29a812 */ /* 0x000fc600078ec0ff */
[----:B------:R-:W-:Y:S02]  /*24e10*/  DMUL R32, R34, R28 ;  /* 0x0000001c22207228 */ /* 0x000fe40000000000 */
[----:B------:R-:W-:-:S05]  /*24e20*/  VIADD R43, R41, 0xffffffff ;  /* 0xffffffff292b7836 */ /* 0x000fca0000000000 */
[----:B------:R-:W-:Y:S01]  /*24e30*/  ISETP.GT.U32.AND P0, PT, R43, 0x7feffffe, PT ;  /* 0x7feffffe2b00780c */ /* 0x000fe20003f04070 */
[----:B------:R-:W-:-:S03]  /*24e40*/  DFMA R36, R32, -R22, R28 ;  /* 0x800000162024722b */ /* 0x000fc6000000001c */
[----:B------:R-:W-:-:S05]  /*24e50*/  ISETP.GT.U32.OR P0, PT, R45, 0x7feffffe, P0 ;  /* 0x7feffffe2d00780c */ /* 0x000fca0000704470 */
[----:B------:R-:W-:-:S08]  /*24e60*/  DFMA R36, R34, R36, R32 ;  /* 0x000000242224722b */ /* 0x000fd00000000020 */
[----:B------:R-:W-:Y:S05]  /*24e70*/  @P0 BRA `(.L_x_211) ;  /* 0x00000000006c0947 */ /* 0x000fea0003800000 */
[----:B------:R-:W-:-:S04]  /*24e80*/  LOP3.LUT R32, R25, 0x7ff00000, RZ, 0xc0, !PT ;  /* 0x7ff0000019207812 */ /* 0x000fc800078ec0ff */
[CC--:B------:R-:W-:Y:S02]  /*24e90*/  VIADDMNMX R26, R39.reuse, -R32.reuse, 0xb9600000, !PT ;  /* 0xb9600000271a7446 */ /* 0x0c0fe40007800920 */
[----:B------:R-:W-:Y:S02]  /*24ea0*/  ISETP.GE.U32.AND P0, PT, R39, R32, PT ;  /* 0x000000202700720c */ /* 0x000fe40003f06070 */
[----:B------:R-:W-:Y:S02]  /*24eb0*/  VIMNMX R26, PT, PT, R26, 0x46a00000, PT ;  /* 0x46a000001a1a7848 */ /* 0x000fe40003fe0100 */
[----:B------:R-:W-:-:S05]  /*24ec0*/  SEL R27, R40, 0x63400000, !P0 ;  /* 0x63400000281b7807 */ /* 0x000fca0004000000 */
[----:B------:R-:W-:Y:S02]  /*24ed0*/  IMAD.IADD R34, R26, 0x1, -R27 ;  /* 0x000000011a227824 */ /* 0x000fe400078e0a1b */
[----:B------:R-:W-:-:S03]  /*24ee0*/  IMAD.MOV.U32 R26, RZ, RZ, RZ ;  /* 0x000000ffff1a7224 */ /* 0x000fc600078e00ff */
[----:B------:R-:W-:-:S06]  /*24ef0*/  IADD3 R27, PT, PT, R34, 0x7fe00000, RZ ;  /* 0x7fe00000221b7810 */ /* 0x000fcc0007ffe0ff */
[----:B------:R-:W-:-:S10]  /*24f00*/  DMUL R32, R36, R26 ;  /* 0x0000001a24207228 */ /* 0x000fd40000000000 */
[----:B------:R-:W-:-:S13]  /*24f10*/  FSETP.GTU.AND P0, PT, |R33|, 1.469367938527859385e-39, PT ;  /* 0x001000002100780b */ /* 0x000fda0003f0c200 */
[----:B------:R-:W-:Y:S05]  /*24f20*/  @P0 BRA `(.L_x_212) ;  /* 0x0000000000940947 */ /* 0x000fea0003800000 */
[----:B------:R-:W-:Y:S01]  /*24f30*/  DFMA R22, R36, -R22, R28 ;  /* 0x800000162416722b */ /* 0x000fe2000000001c */
[----:B------:R-:W-:-:S09]  /*24f40*/  MOV R26, RZ ;  /* 0x000000ff001a7202 */ /* 0x000fd20000000f00 */
[C---:B------:R-:W-:Y:S02]  /*24f50*/  FSETP.NEU.AND P0, PT, R23.reuse, RZ, PT ;  /* 0x000000ff1700720b */ /* 0x040fe40003f0d000 */
[----:B------:R-:W-:-:S04]  /*24f60*/  LOP3.LUT R25, R23, 0x80000000, R25, 0x48, !PT ;  /* 0x8000000017197812 */ /* 0x000fc800078e4819 */
[----:B------:R-:W-:-:S07]  /*24f70*/  LOP3.LUT R27, R25, R27, RZ, 0xfc, !PT ;  /* 0x0000001b191b7212 */ /* 0x000fce00078efcff */
[----:B------:R-:W-:Y:S05]  /*24f80*/  @!P0 BRA `(.L_x_212) ;  /* 0x00000000007c8947 */ /* 0x000fea0003800000 */
[----:B------:R-:W-:Y:S01]  /*24f90*/  IMAD.MOV R23, RZ, RZ, -R34 ;  /* 0x000000ffff177224 */ /* 0x000fe200078e0a22 */
[----:B------:R-:W-:Y:S01]  /*24fa0*/  MOV R22, RZ ;  /* 0x000000ff00167202 */ /* 0x000fe20000000f00 */
[----:B------:R-:W-:-:S05]  /*24fb0*/  DMUL.RP R26, R36, R26 ;  /* 0x0000001a241a7228 */ /* 0x000fca0000008000 */
[----:B------:R-:W-:-:S05]  /*24fc0*/  DFMA R22, R32, -R22, R36 ;  /* 0x800000162016722b */ /* 0x000fca0000000024 */
[----:B------:R-:W-:Y:S02]  /*24fd0*/  LOP3.LUT R25, R27, R25, RZ, 0x3c, !PT ;  /* 0x000000191b197212 */ /* 0x000fe400078e3cff */
[----:B------:R-:W-:-:S04]  /*24fe0*/  IADD3 R22, PT, PT, -R34, -0x43300000, RZ ;  /* 0xbcd0000022167810 */ /* 0x000fc80007ffe1ff */
[----:B------:R-:W-:-:S04]  /*24ff0*/  FSETP.NEU.AND P0, PT, |R23|, R22, PT ;  /* 0x000000161700720b */ /* 0x000fc80003f0d200 */
[----:B------:R-:W-:Y:S02]  /*25000*/  FSEL R32, R26, R32, !P0 ;  /* 0x000000201a207208 */ /* 0x000fe40004000000 */
[----:B------:R-:W-:Y:S01]  /*25010*/  FSEL R33, R25, R33, !P0 ;  /* 0x0000002119217208 */ /* 0x000fe20004000000 */
[----:B------:R-:W-:Y:S06]  /*25020*/  BRA `(.L_x_212) ;  /* 0x0000000000547947 */ /* 0x000fec0003800000 */
.L_x_211:
[----:B------:R-:W-:-:S14]  /*25030*/  DSETP.NAN.AND P0, PT, R26, R26, PT ;  /* 0x0000001a1a00722a */ /* 0x000fdc0003f08000 */
[----:B------:R-:W-:Y:S05]  /*25040*/  @P0 BRA `(.L_x_213) ;  /* 0x0000000000440947 */ /* 0x000fea0003800000 */
[----:B------:R-:W-:-:S14]  /*25050*/  DSETP.NAN.AND P0, PT, R24, R24, PT ;  /* 0x000000181800722a */ /* 0x000fdc0003f08000 */
[----:B------:R-:W-:Y:S05]  /*25060*/  @P0 BRA `(.L_x_214) ;  /* 0x0000000000300947 */ /* 0x000fea0003800000 */
[----:B------:R-:W-:Y:S01]  /*25070*/  ISETP.NE.AND P0, PT, R41, R44, PT ;  /* 0x0000002c2900720c */ /* 0x000fe20003f05270 */
[----:B------:R-:W-:Y:S01]  /*25080*/  IMAD.MOV.U32 R32, RZ, RZ, 0x0 ;  /* 0x00000000ff207424 */ /* 0x000fe200078e00ff */
[----:B------:R-:W-:-:S11]  /*25090*/  MOV R33, 0xfff80000 ;  /* 0xfff8000000217802 */ /* 0x000fd60000000f00 */
[----:B------:R-:W-:Y:S05]  /*250a0*/  @!P0 BRA `(.L_x_212) ;  /* 0x0000000000348947 */ /* 0x000fea0003800000 */
[----:B------:R-:W-:Y:S02]  /*250b0*/  ISETP.NE.AND P0, PT, R41, 0x7ff00000, PT ;  /* 0x7ff000002900780c */ /* 0x000fe40003f05270 */
[----:B------:R-:W-:Y:S02]  /*250c0*/  LOP3.LUT R33, R27, 0x80000000, R25, 0x48, !PT ;  /* 0x800000001b217812 */ /* 0x000fe400078e4819 */
[----:B------:R-:W-:-:S13]  /*250d0*/  ISETP.EQ.OR P0, PT, R44, RZ, !P0 ;  /* 0x000000ff2c00720c */ /* 0x000fda0004702670 */
[----:B------:R-:W-:Y:S01]  /*250e0*/  @P0 LOP3.LUT R22, R33, 0x7ff00000, RZ, 0xfc, !PT ;  /* 0x7ff0000021160812 */ /* 0x000fe200078efcff */
[----:B------:R-:W-:Y:S01]  /*250f0*/  @!P0 IMAD.MOV.U32 R32, RZ, RZ, RZ ;  /* 0x000000ffff208224 */ /* 0x000fe200078e00ff */
[----:B------:R-:W-:-:S03]  /*25100*/  @P0 MOV R32, RZ ;  /* 0x000000ff00200202 */ /* 0x000fc60000000f00 */
[----:B------:R-:W-:Y:S01]  /*25110*/  @P0 IMAD.MOV.U32 R33, RZ, RZ, R22 ;  /* 0x000000ffff210224 */ /* 0x000fe200078e0016 */
[----:B------:R-:W-:Y:S06]  /*25120*/  BRA `(.L_x_212) ;  /* 0x0000000000147947 */ /* 0x000fec0003800000 */
.L_x_214:
[----:B------:R-:W-:Y:S02]  /*25130*/  LOP3.LUT R33, R25, 0x80000, RZ, 0xfc, !PT ;  /* 0x0008000019217812 */ /* 0x000fe400078efcff */
[----:B------:R-:W-:Y:S01]  /*25140*/  MOV R32, R24 ;  /* 0x0000001800207202 */ /* 0x000fe20000000f00 */
[----:B------:R-:W-:Y:S06]  /*25150*/  BRA `(.L_x_212) ;  /* 0x0000000000087947 */ /* 0x000fec0003800000 */
.L_x_213:
[----:B------:R-:W-:Y:S01]  /*25160*/  LOP3.LUT R33, R27, 0x80000, RZ, 0xfc, !PT ;  /* 0x000800001b217812 */ /* 0x000fe200078efcff */
[----:B------:R-:W-:-:S07]  /*25170*/  IMAD.MOV.U32 R32, RZ, RZ, R26 ;  /* 0x000000ffff207224 */ /* 0x000fce00078e001a */
.L_x_212:
[----:B------:R-:W-:Y:S05]  /*25180*/  BSYNC.RECONVERGENT B5 ;  /* 0x0000000000057941 */ /* 0x000fea0003800200 */
.L_x_210:
[----:B------:R-:W-:-:S04]  /*25190*/  HFMA2 R39, -RZ, RZ, 0, 0 ;  /* 0x00000000ff277431 */ /* 0x000fc800000001ff */
[----:B------:R-:W-:Y:S05]  /*251a0*/  RET.REL.NODEC R38 `(_Z16detect_monolithsmPli) ;  /* 0xfffffdac26947950 */ /* 0x000fea0003c3ffff */
.L_x_215:
[----:B------:R-:W-:-:S00]  /*251b0*/  BRA `(.L_x_215) ;  /* 0xfffffffc00fc7947 */ /* 0x000fc0000383ffff */
[----:B------:R-:W-:-:S00]  /*251c0*/  NOP ;  /* 0x0000000000007918 */ /* 0x000fc00000000000 */
        /* <DEDUP_REMOVED lines=11> */
.L_x_216:


//--------------------- .nv.global.init           --------------------------
	.section	.nv.global.init,"aw",@progbits
.nv.global.init:
	.type		$str,@object
	.size		$str,(.L_0 - $str)
$str:
        /*0000*/ 	.byte	0x53, 0x65, 0x65, 0x64, 0x20, 0x25, 0x6c, 0x6c, 0x75, 0x0a, 0x00
.L_0:


//--------------------- .nv.shared.reserved.0     --------------------------
	.section	.nv.shared.reserved.0,"aw",@nobits
	.weak		__nv_reservedSMEM_offset_0_alias
	.size		__nv_reservedSMEM_offset_0_alias, 0, 64
	.other		__nv_reservedSMEM_offset_0_alias,@"STO_CUDA_RESERVED_SHARED STV_DEFAULT"
__nv_reservedSMEM_offset_0_alias:
	.zero		0
	.zero		64


//--------------------- .nv.constant0._Z16detect_monolithsmPli --------------------------
	.section	.nv.constant0._Z16detect_monolithsmPli,"a",@progbits
	.sectionflags	@""
	.align	4
.nv.constant0._Z16detect_monolithsmPli:
	.zero		916


//--------------------- SYMBOLS --------------------------

	.type		.nv.reservedSmem.offset0,@object
	.size		.nv.reservedSmem.offset0,0x4
	.type		vprintf,@function
